//
// Generated by NVIDIA NVVM Compiler
//
// Compiler Build ID: CL-36424714
// Cuda compilation tools, release 13.0, V13.0.88
// Based on NVVM 20.0.0
//

.version 9.0
.target sm_100
.address_size 64

	// .globl	_Z16compute_abs_diffPKfS0_Pfi
// _ZZ15matrix_multiplyILi64ELi64ELi8ELi4ELi4EEvPKfS1_PfiiiE2As has been demoted
// _ZZ15matrix_multiplyILi64ELi64ELi8ELi4ELi4EEvPKfS1_PfiiiE2Bs has been demoted
// _ZZN3cub18CUB_300001_SM_10006detail6reduce28DeviceReduceSingleTileKernelINS2_10policy_hubIfjN4cuda3__47maximumIvEEE10Policy1000EPfSB_jS8_ffNS5_3std3__410__identityEEEvT0_T1_T2_T3_T4_T6_E12temp_storage has been demoted
// _ZZN3cub18CUB_300001_SM_10006detail6reduce18DeviceReduceKernelINS2_10policy_hubIfjN4cuda3__47maximumIvEEE10Policy1000EPfjS8_fNS5_3std3__410__identityEEEvT0_PT3_T1_NS0_13GridEvenShareISI_EET2_T4_E12temp_storage has been demoted
// _ZZN3cub18CUB_300001_SM_10006detail6reduce28DeviceReduceSingleTileKernelINS2_10policy_hubIfjN4cuda3__47maximumIvEEE10Policy1000EPfSB_iS8_ffNS5_3std3__410__identityEEEvT0_T1_T2_T3_T4_T6_E12temp_storage has been demoted
.global .align 1 .b8 _ZN34_INTERNAL_8b9b291d_4_k_cu_1517d0634cuda3std3__45__cpo5beginE[1];
.global .align 1 .b8 _ZN34_INTERNAL_8b9b291d_4_k_cu_1517d0634cuda3std3__45__cpo3endE[1];
.global .align 1 .b8 _ZN34_INTERNAL_8b9b291d_4_k_cu_1517d0634cuda3std3__45__cpo6cbeginE[1];
.global .align 1 .b8 _ZN34_INTERNAL_8b9b291d_4_k_cu_1517d0634cuda3std3__45__cpo4cendE[1];
.global .align 1 .b8 _ZN34_INTERNAL_8b9b291d_4_k_cu_1517d0634cuda3std3__45__cpo6rbeginE[1];
.global .align 1 .b8 _ZN34_INTERNAL_8b9b291d_4_k_cu_1517d0634cuda3std3__45__cpo4rendE[1];
.global .align 1 .b8 _ZN34_INTERNAL_8b9b291d_4_k_cu_1517d0634cuda3std3__45__cpo7crbeginE[1];
.global .align 1 .b8 _ZN34_INTERNAL_8b9b291d_4_k_cu_1517d0634cuda3std3__45__cpo5crendE[1];
.global .align 1 .b8 _ZN34_INTERNAL_8b9b291d_4_k_cu_1517d0634cuda3std3__436_GLOBAL__N__8b9b291d_4_k_cu_1517d0636ignoreE[1];
.global .align 1 .b8 _ZN34_INTERNAL_8b9b291d_4_k_cu_1517d0634cuda3std3__419piecewise_constructE[1];
.global .align 1 .b8 _ZN34_INTERNAL_8b9b291d_4_k_cu_1517d0634cuda3std3__48in_placeE[1];
.global .align 1 .b8 _ZN34_INTERNAL_8b9b291d_4_k_cu_1517d0634cuda3std3__420unreachable_sentinelE[1];
.global .align 1 .b8 _ZN34_INTERNAL_8b9b291d_4_k_cu_1517d0634cuda3std3__47nulloptE[1];
.global .align 1 .b8 _ZN34_INTERNAL_8b9b291d_4_k_cu_1517d0634cuda3std3__48unexpectE[1];
.global .align 1 .b8 _ZN34_INTERNAL_8b9b291d_4_k_cu_1517d0634cuda3std6ranges3__45__cpo4swapE[1];
.global .align 1 .b8 _ZN34_INTERNAL_8b9b291d_4_k_cu_1517d0634cuda3std6ranges3__45__cpo9iter_moveE[1];
.global .align 1 .b8 _ZN34_INTERNAL_8b9b291d_4_k_cu_1517d0634cuda3std6ranges3__45__cpo5beginE[1];
.global .align 1 .b8 _ZN34_INTERNAL_8b9b291d_4_k_cu_1517d0634cuda3std6ranges3__45__cpo3endE[1];
.global .align 1 .b8 _ZN34_INTERNAL_8b9b291d_4_k_cu_1517d0634cuda3std6ranges3__45__cpo6cbeginE[1];
.global .align 1 .b8 _ZN34_INTERNAL_8b9b291d_4_k_cu_1517d0634cuda3std6ranges3__45__cpo4cendE[1];
.global .align 1 .b8 _ZN34_INTERNAL_8b9b291d_4_k_cu_1517d0634cuda3std6ranges3__45__cpo7advanceE[1];
.global .align 1 .b8 _ZN34_INTERNAL_8b9b291d_4_k_cu_1517d0634cuda3std6ranges3__45__cpo9iter_swapE[1];
.global .align 1 .b8 _ZN34_INTERNAL_8b9b291d_4_k_cu_1517d0634cuda3std6ranges3__45__cpo4nextE[1];
.global .align 1 .b8 _ZN34_INTERNAL_8b9b291d_4_k_cu_1517d0634cuda3std6ranges3__45__cpo4prevE[1];
.global .align 1 .b8 _ZN34_INTERNAL_8b9b291d_4_k_cu_1517d0634cuda3std6ranges3__45__cpo4dataE[1];
.global .align 1 .b8 _ZN34_INTERNAL_8b9b291d_4_k_cu_1517d0634cuda3std6ranges3__45__cpo5cdataE[1];
.global .align 1 .b8 _ZN34_INTERNAL_8b9b291d_4_k_cu_1517d0634cuda3std6ranges3__45__cpo4sizeE[1];
.global .align 1 .b8 _ZN34_INTERNAL_8b9b291d_4_k_cu_1517d0634cuda3std6ranges3__45__cpo5ssizeE[1];
.global .align 1 .b8 _ZN34_INTERNAL_8b9b291d_4_k_cu_1517d0634cuda3std6ranges3__45__cpo8distanceE[1];
.global .align 1 .b8 _ZN34_INTERNAL_8b9b291d_4_k_cu_1517d0636thrust24THRUST_300001_SM_1000_NS6system6detail10sequential3seqE[1];
.global .align 1 .b8 _ZN34_INTERNAL_8b9b291d_4_k_cu_1517d0636thrust24THRUST_300001_SM_1000_NS12placeholders2_1E[1];
.global .align 1 .b8 _ZN34_INTERNAL_8b9b291d_4_k_cu_1517d0636thrust24THRUST_300001_SM_1000_NS12placeholders2_2E[1];
.global .align 1 .b8 _ZN34_INTERNAL_8b9b291d_4_k_cu_1517d0636thrust24THRUST_300001_SM_1000_NS12placeholders2_3E[1];
.global .align 1 .b8 _ZN34_INTERNAL_8b9b291d_4_k_cu_1517d0636thrust24THRUST_300001_SM_1000_NS12placeholders2_4E[1];
.global .align 1 .b8 _ZN34_INTERNAL_8b9b291d_4_k_cu_1517d0636thrust24THRUST_300001_SM_1000_NS12placeholders2_5E[1];
.global .align 1 .b8 _ZN34_INTERNAL_8b9b291d_4_k_cu_1517d0636thrust24THRUST_300001_SM_1000_NS12placeholders2_6E[1];
.global .align 1 .b8 _ZN34_INTERNAL_8b9b291d_4_k_cu_1517d0636thrust24THRUST_300001_SM_1000_NS12placeholders2_7E[1];
.global .align 1 .b8 _ZN34_INTERNAL_8b9b291d_4_k_cu_1517d0636thrust24THRUST_300001_SM_1000_NS12placeholders2_8E[1];
.global .align 1 .b8 _ZN34_INTERNAL_8b9b291d_4_k_cu_1517d0636thrust24THRUST_300001_SM_1000_NS12placeholders2_9E[1];
.global .align 1 .b8 _ZN34_INTERNAL_8b9b291d_4_k_cu_1517d0636thrust24THRUST_300001_SM_1000_NS12placeholders3_10E[1];

.visible .entry _Z16compute_abs_diffPKfS0_Pfi(
	.param .u64 .ptr .align 1 _Z16compute_abs_diffPKfS0_Pfi_param_0,
	.param .u64 .ptr .align 1 _Z16compute_abs_diffPKfS0_Pfi_param_1,
	.param .u64 .ptr .align 1 _Z16compute_abs_diffPKfS0_Pfi_param_2,
	.param .u32 _Z16compute_abs_diffPKfS0_Pfi_param_3
)
{
	.reg .pred 	%p<2>;
	.reg .b32 	%r<6>;
	.reg .b32 	%f<5>;
	.reg .b64 	%rd<11>;

	ld.param.u64 	%rd1, [_Z16compute_abs_diffPKfS0_Pfi_param_0];
	ld.param.u64 	%rd2, [_Z16compute_abs_diffPKfS0_Pfi_param_1];
	ld.param.u64 	%rd3, [_Z16compute_abs_diffPKfS0_Pfi_param_2];
	ld.param.u32 	%r2, [_Z16compute_abs_diffPKfS0_Pfi_param_3];
	mov.u32 	%r3, %ctaid.x;
	mov.u32 	%r4, %ntid.x;
	mov.u32 	%r5, %tid.x;
	mad.lo.s32 	%r1, %r3, %r4, %r5;
	setp.ge.s32 	%p1, %r1, %r2;
	@%p1 bra 	$L__BB0_2;
	cvta.to.global.u64 	%rd4, %rd1;
	cvta.to.global.u64 	%rd5, %rd2;
	cvta.to.global.u64 	%rd6, %rd3;
	mul.wide.s32 	%rd7, %r1, 4;
	add.s64 	%rd8, %rd4, %rd7;
	ld.global.f32 	%f1, [%rd8];
	add.s64 	%rd9, %rd5, %rd7;
	ld.global.f32 	%f2, [%rd9];
	sub.f32 	%f3, %f1, %f2;
	abs.f32 	%f4, %f3;
	add.s64 	%rd10, %rd6, %rd7;
	st.global.f32 	[%rd10], %f4;
$L__BB0_2:
	ret;

}
	// .globl	_Z15matrix_multiplyILi64ELi64ELi8ELi4ELi4EEvPKfS1_Pfiii
.visible .entry _Z15matrix_multiplyILi64ELi64ELi8ELi4ELi4EEvPKfS1_Pfiii(
	.param .u64 .ptr .align 1 _Z15matrix_multiplyILi64ELi64ELi8ELi4ELi4EEvPKfS1_Pfiii_param_0,
	.param .u64 .ptr .align 1 _Z15matrix_multiplyILi64ELi64ELi8ELi4ELi4EEvPKfS1_Pfiii_param_1,
	.param .u64 .ptr .align 1 _Z15matrix_multiplyILi64ELi64ELi8ELi4ELi4EEvPKfS1_Pfiii_param_2,
	.param .u32 _Z15matrix_multiplyILi64ELi64ELi8ELi4ELi4EEvPKfS1_Pfiii_param_3,
	.param .u32 _Z15matrix_multiplyILi64ELi64ELi8ELi4ELi4EEvPKfS1_Pfiii_param_4,
	.param .u32 _Z15matrix_multiplyILi64ELi64ELi8ELi4ELi4EEvPKfS1_Pfiii_param_5
)
{
	.reg .pred 	%p<98>;
	.reg .b32 	%r<102>;
	.reg .b32 	%f<324>;
	.reg .b64 	%rd<43>;
	// demoted variable
	.shared .align 4 .b8 _ZZ15matrix_multiplyILi64ELi64ELi8ELi4ELi4EEvPKfS1_PfiiiE2As[2048];
	// demoted variable
	.shared .align 4 .b8 _ZZ15matrix_multiplyILi64ELi64ELi8ELi4ELi4EEvPKfS1_PfiiiE2Bs[2048];
	ld.param.u64 	%rd9, [_Z15matrix_multiplyILi64ELi64ELi8ELi4ELi4EEvPKfS1_Pfiii_param_0];
	ld.param.u64 	%rd10, [_Z15matrix_multiplyILi64ELi64ELi8ELi4ELi4EEvPKfS1_Pfiii_param_2];
	ld.param.u32 	%r44, [_Z15matrix_multiplyILi64ELi64ELi8ELi4ELi4EEvPKfS1_Pfiii_param_3];
	ld.param.u32 	%r45, [_Z15matrix_multiplyILi64ELi64ELi8ELi4ELi4EEvPKfS1_Pfiii_param_4];
	ld.param.u32 	%r46, [_Z15matrix_multiplyILi64ELi64ELi8ELi4ELi4EEvPKfS1_Pfiii_param_5];
	cvta.to.global.u64 	%rd1, %rd9;
	cvta.to.global.u64 	%rd2, %rd10;
	mov.u32 	%r1, %tid.x;
	mov.u32 	%r99, %tid.y;
	shl.b32 	%r47, %r1, 2;
	shl.b32 	%r48, %r99, 2;
	mov.u32 	%r49, %ctaid.x;
	mov.u32 	%r50, %ctaid.y;
	shl.b32 	%r51, %r50, 6;
	add.s32 	%r3, %r51, %r48;
	shl.b32 	%r4, %r49, 6;
	add.s32 	%r5, %r4, %r47;
	setp.lt.s32 	%p5, %r46, 1;
	mov.f32 	%f308, 0f00000000;
	mov.f32 	%f309, %f308;
	mov.f32 	%f310, %f308;
	mov.f32 	%f311, %f308;
	mov.f32 	%f312, %f308;
	mov.f32 	%f313, %f308;
	mov.f32 	%f314, %f308;
	mov.f32 	%f315, %f308;
	mov.f32 	%f316, %f308;
	mov.f32 	%f317, %f308;
	mov.f32 	%f318, %f308;
	mov.f32 	%f319, %f308;
	mov.f32 	%f320, %f308;
	mov.f32 	%f321, %f308;
	mov.f32 	%f322, %f308;
	mov.f32 	%f323, %f308;
	@%p5 bra 	$L__BB1_38;
	add.s32 	%r52, %r46, 7;
	shr.u32 	%r53, %r52, 3;
	setp.lt.u32 	%p6, %r1, 8;
	setp.lt.u32 	%p7, %r99, 8;
	setp.lt.u32 	%p8, %r1, 64;
	and.pred  	%p1, %p7, %p8;
	shl.b32 	%r55, %r99, 8;
	mov.u32 	%r56, _ZZ15matrix_multiplyILi64ELi64ELi8ELi4ELi4EEvPKfS1_PfiiiE2Bs;
	add.s32 	%r57, %r56, %r55;
	add.s32 	%r6, %r57, %r47;
	setp.lt.u32 	%p9, %r99, 64;
	and.pred  	%p2, %p9, %p6;
	mad.lo.s32 	%r7, %r99, -3, %r3;
	shl.b32 	%r59, %r99, 5;
	mov.u32 	%r60, _ZZ15matrix_multiplyILi64ELi64ELi8ELi4ELi4EEvPKfS1_PfiiiE2As;
	add.s32 	%r61, %r60, %r59;
	add.s32 	%r8, %r61, %r47;
	setp.lt.u32 	%p10, %r99, 48;
	and.pred  	%p3, %p10, %p6;
	add.s32 	%r9, %r7, 16;
	add.s32 	%r62, %r7, 32;
	setp.lt.u32 	%p11, %r99, 16;
	and.pred  	%p4, %p11, %p6;
	add.s32 	%r10, %r7, 48;
	neg.s32 	%r101, %r53;
	mad.lo.s32 	%r63, %r99, %r45, %r1;
	add.s32 	%r100, %r63, %r4;
	mad.lo.s32 	%r98, %r10, %r46, %r1;
	mad.lo.s32 	%r97, %r62, %r46, %r1;
	mad.lo.s32 	%r96, %r9, %r46, %r1;
	mad.lo.s32 	%r94, %r7, %r46, %r1;
	mov.f32 	%f308, 0f00000000;
	not.pred 	%p12, %p2;
	not.pred 	%p19, %p3;
	not.pred 	%p35, %p4;
	not.pred 	%p42, %p1;
	mad.lo.s32 	%r75, %r1, -3, %r5;
	add.s32 	%r76, %r75, 3;
	mov.u32 	%r95, %r1;
$L__BB1_2:
	add.s32 	%r25, %r95, 3;
	@%p12 bra 	$L__BB1_9;
	setp.ge.s32 	%p13, %r25, %r46;
	setp.ge.s32 	%p14, %r7, %r44;
	mov.f32 	%f288, 0f00000000;
	or.pred  	%p15, %p14, %p13;
	mov.f32 	%f289, %f288;
	mov.f32 	%f290, %f288;
	mov.f32 	%f291, %f288;
	@%p15 bra 	$L__BB1_5;
	shr.u32 	%r64, %r94, 2;
	mul.wide.u32 	%rd11, %r64, 16;
	add.s64 	%rd12, %rd1, %rd11;
	ld.global.v4.f32 	{%f291, %f290, %f289, %f288}, [%rd12];
$L__BB1_5:
	setp.gt.u32 	%p16, %r1, 6;
	st.shared.f32 	[%r8], %f291;
	@%p16 bra 	$L__BB1_9;
	setp.eq.s32 	%p17, %r1, 6;
	st.shared.f32 	[%r8+4], %f290;
	@%p17 bra 	$L__BB1_9;
	setp.gt.u32 	%p18, %r1, 4;
	st.shared.f32 	[%r8+8], %f289;
	@%p18 bra 	$L__BB1_9;
	st.shared.f32 	[%r8+12], %f288;
$L__BB1_9:
	@%p19 bra 	$L__BB1_16;
	setp.ge.s32 	%p20, %r25, %r46;
	setp.ge.s32 	%p21, %r9, %r44;
	mov.f32 	%f292, 0f00000000;
	or.pred  	%p22, %p21, %p20;
	mov.f32 	%f293, %f292;
	mov.f32 	%f294, %f292;
	mov.f32 	%f295, %f292;
	@%p22 bra 	$L__BB1_12;
	shr.u32 	%r66, %r96, 2;
	mul.wide.u32 	%rd13, %r66, 16;
	add.s64 	%rd14, %rd1, %rd13;
	ld.global.v4.f32 	{%f295, %f294, %f293, %f292}, [%rd14];
$L__BB1_12:
	setp.gt.u32 	%p23, %r1, 6;
	st.shared.f32 	[%r8+512], %f295;
	@%p23 bra 	$L__BB1_16;
	setp.eq.s32 	%p24, %r1, 6;
	st.shared.f32 	[%r8+516], %f294;
	@%p24 bra 	$L__BB1_16;
	setp.gt.u32 	%p25, %r1, 4;
	st.shared.f32 	[%r8+520], %f293;
	@%p25 bra 	$L__BB1_16;
	st.shared.f32 	[%r8+524], %f292;
$L__BB1_16:
	mov.u32 	%r67, %tid.y;
	setp.gt.u32 	%p26, %r67, 31;
	setp.gt.u32 	%p27, %r1, 7;
	or.pred  	%p28, %p26, %p27;
	@%p28 bra 	$L__BB1_23;
	setp.ge.s32 	%p29, %r25, %r46;
	add.s32 	%r70, %r7, 32;
	setp.ge.s32 	%p30, %r70, %r44;
	mov.f32 	%f296, 0f00000000;
	or.pred  	%p31, %p30, %p29;
	mov.f32 	%f297, %f296;
	mov.f32 	%f298, %f296;
	mov.f32 	%f299, %f296;
	@%p31 bra 	$L__BB1_19;
	shr.u32 	%r71, %r97, 2;
	mul.wide.u32 	%rd15, %r71, 16;
	add.s64 	%rd16, %rd1, %rd15;
	ld.global.v4.f32 	{%f299, %f298, %f297, %f296}, [%rd16];
$L__BB1_19:
	setp.gt.u32 	%p32, %r1, 6;
	st.shared.f32 	[%r8+1024], %f299;
	@%p32 bra 	$L__BB1_23;
	setp.eq.s32 	%p33, %r1, 6;
	st.shared.f32 	[%r8+1028], %f298;
	@%p33 bra 	$L__BB1_23;
	setp.gt.u32 	%p34, %r1, 4;
	st.shared.f32 	[%r8+1032], %f297;
	@%p34 bra 	$L__BB1_23;
	st.shared.f32 	[%r8+1036], %f296;
$L__BB1_23:
	@%p35 bra 	$L__BB1_30;
	setp.ge.s32 	%p36, %r25, %r46;
	setp.ge.s32 	%p37, %r10, %r44;
	mov.f32 	%f300, 0f00000000;
	or.pred  	%p38, %p37, %p36;
	mov.f32 	%f301, %f300;
	mov.f32 	%f302, %f300;
	mov.f32 	%f303, %f300;
	@%p38 bra 	$L__BB1_26;
	shr.u32 	%r73, %r98, 2;
	mul.wide.u32 	%rd17, %r73, 16;
	add.s64 	%rd18, %rd1, %rd17;
	ld.global.v4.f32 	{%f303, %f302, %f301, %f300}, [%rd18];
$L__BB1_26:
	setp.gt.u32 	%p39, %r1, 6;
	st.shared.f32 	[%r8+1536], %f303;
	@%p39 bra 	$L__BB1_30;
	setp.eq.s32 	%p40, %r1, 6;
	st.shared.f32 	[%r8+1540], %f302;
	@%p40 bra 	$L__BB1_30;
	setp.gt.u32 	%p41, %r1, 4;
	st.shared.f32 	[%r8+1544], %f301;
	@%p41 bra 	$L__BB1_30;
	st.shared.f32 	[%r8+1548], %f300;
$L__BB1_30:
	@%p42 bra 	$L__BB1_37;
	setp.ge.s32 	%p43, %r76, %r45;
	setp.ge.s32 	%p44, %r99, %r46;
	mov.f32 	%f304, 0f00000000;
	or.pred  	%p45, %p44, %p43;
	mov.f32 	%f305, %f304;
	mov.f32 	%f306, %f304;
	mov.f32 	%f307, %f304;
	@%p45 bra 	$L__BB1_33;
	ld.param.u64 	%rd42, [_Z15matrix_multiplyILi64ELi64ELi8ELi4ELi4EEvPKfS1_Pfiii_param_1];
	shr.s32 	%r77, %r100, 31;
	shr.u32 	%r78, %r77, 30;
	add.s32 	%r79, %r100, %r78;
	shr.s32 	%r80, %r79, 2;
	cvta.to.global.u64 	%rd19, %rd42;
	mul.wide.s32 	%rd20, %r80, 16;
	add.s64 	%rd21, %rd19, %rd20;
	ld.global.v4.f32 	{%f307, %f306, %f305, %f304}, [%rd21];
$L__BB1_33:
	setp.gt.u32 	%p46, %r1, 62;
	st.shared.f32 	[%r6], %f307;
	@%p46 bra 	$L__BB1_37;
	setp.eq.s32 	%p47, %r1, 62;
	st.shared.f32 	[%r6+4], %f306;
	@%p47 bra 	$L__BB1_37;
	setp.gt.u32 	%p48, %r1, 60;
	st.shared.f32 	[%r6+8], %f305;
	@%p48 bra 	$L__BB1_37;
	st.shared.f32 	[%r6+12], %f304;
$L__BB1_37:
	bar.sync 	0;
	mov.u32 	%r81, %tid.y;
	shl.b32 	%r82, %r81, 5;
	mov.u32 	%r83, _ZZ15matrix_multiplyILi64ELi64ELi8ELi4ELi4EEvPKfS1_PfiiiE2As;
	add.s32 	%r84, %r83, %r82;
	mad.lo.s32 	%r85, %r81, 96, %r84;
	ld.shared.f32 	%f96, [%r85];
	ld.shared.f32 	%f97, [%r85+32];
	ld.shared.f32 	%f98, [%r85+64];
	ld.shared.f32 	%f99, [%r85+96];
	shl.b32 	%r86, %r1, 4;
	mov.u32 	%r87, _ZZ15matrix_multiplyILi64ELi64ELi8ELi4ELi4EEvPKfS1_PfiiiE2Bs;
	add.s32 	%r88, %r87, %r86;
	ld.shared.f32 	%f100, [%r88];
	ld.shared.f32 	%f101, [%r88+4];
	ld.shared.f32 	%f102, [%r88+8];
	ld.shared.f32 	%f103, [%r88+12];
	fma.rn.f32 	%f104, %f96, %f100, %f315;
	fma.rn.f32 	%f105, %f96, %f101, %f314;
	fma.rn.f32 	%f106, %f96, %f102, %f313;
	fma.rn.f32 	%f107, %f96, %f103, %f312;
	fma.rn.f32 	%f108, %f97, %f100, %f311;
	fma.rn.f32 	%f109, %f97, %f101, %f310;
	fma.rn.f32 	%f110, %f97, %f102, %f309;
	fma.rn.f32 	%f111, %f97, %f103, %f308;
	fma.rn.f32 	%f112, %f98, %f100, %f316;
	fma.rn.f32 	%f113, %f98, %f101, %f317;
	fma.rn.f32 	%f114, %f98, %f102, %f318;
	fma.rn.f32 	%f115, %f98, %f103, %f319;
	fma.rn.f32 	%f116, %f99, %f100, %f320;
	fma.rn.f32 	%f117, %f99, %f101, %f321;
	fma.rn.f32 	%f118, %f99, %f102, %f322;
	fma.rn.f32 	%f119, %f99, %f103, %f323;
	ld.shared.f32 	%f120, [%r85+4];
	ld.shared.f32 	%f121, [%r85+36];
	ld.shared.f32 	%f122, [%r85+68];
	ld.shared.f32 	%f123, [%r85+100];
	ld.shared.f32 	%f124, [%r88+256];
	ld.shared.f32 	%f125, [%r88+260];
	ld.shared.f32 	%f126, [%r88+264];
	ld.shared.f32 	%f127, [%r88+268];
	fma.rn.f32 	%f128, %f120, %f124, %f104;
	fma.rn.f32 	%f129, %f120, %f125, %f105;
	fma.rn.f32 	%f130, %f120, %f126, %f106;
	fma.rn.f32 	%f131, %f120, %f127, %f107;
	fma.rn.f32 	%f132, %f121, %f124, %f108;
	fma.rn.f32 	%f133, %f121, %f125, %f109;
	fma.rn.f32 	%f134, %f121, %f126, %f110;
	fma.rn.f32 	%f135, %f121, %f127, %f111;
	fma.rn.f32 	%f136, %f122, %f124, %f112;
	fma.rn.f32 	%f137, %f122, %f125, %f113;
	fma.rn.f32 	%f138, %f122, %f126, %f114;
	fma.rn.f32 	%f139, %f122, %f127, %f115;
	fma.rn.f32 	%f140, %f123, %f124, %f116;
	fma.rn.f32 	%f141, %f123, %f125, %f117;
	fma.rn.f32 	%f142, %f123, %f126, %f118;
	fma.rn.f32 	%f143, %f123, %f127, %f119;
	ld.shared.f32 	%f144, [%r85+8];
	ld.shared.f32 	%f145, [%r85+40];
	ld.shared.f32 	%f146, [%r85+72];
	ld.shared.f32 	%f147, [%r85+104];
	ld.shared.f32 	%f148, [%r88+512];
	ld.shared.f32 	%f149, [%r88+516];
	ld.shared.f32 	%f150, [%r88+520];
	ld.shared.f32 	%f151, [%r88+524];
	fma.rn.f32 	%f152, %f144, %f148, %f128;
	fma.rn.f32 	%f153, %f144, %f149, %f129;
	fma.rn.f32 	%f154, %f144, %f150, %f130;
	fma.rn.f32 	%f155, %f144, %f151, %f131;
	fma.rn.f32 	%f156, %f145, %f148, %f132;
	fma.rn.f32 	%f157, %f145, %f149, %f133;
	fma.rn.f32 	%f158, %f145, %f150, %f134;
	fma.rn.f32 	%f159, %f145, %f151, %f135;
	fma.rn.f32 	%f160, %f146, %f148, %f136;
	fma.rn.f32 	%f161, %f146, %f149, %f137;
	fma.rn.f32 	%f162, %f146, %f150, %f138;
	fma.rn.f32 	%f163, %f146, %f151, %f139;
	fma.rn.f32 	%f164, %f147, %f148, %f140;
	fma.rn.f32 	%f165, %f147, %f149, %f141;
	fma.rn.f32 	%f166, %f147, %f150, %f142;
	fma.rn.f32 	%f167, %f147, %f151, %f143;
	ld.shared.f32 	%f168, [%r85+12];
	ld.shared.f32 	%f169, [%r85+44];
	ld.shared.f32 	%f170, [%r85+76];
	ld.shared.f32 	%f171, [%r85+108];
	ld.shared.f32 	%f172, [%r88+768];
	ld.shared.f32 	%f173, [%r88+772];
	ld.shared.f32 	%f174, [%r88+776];
	ld.shared.f32 	%f175, [%r88+780];
	fma.rn.f32 	%f176, %f168, %f172, %f152;
	fma.rn.f32 	%f177, %f168, %f173, %f153;
	fma.rn.f32 	%f178, %f168, %f174, %f154;
	fma.rn.f32 	%f179, %f168, %f175, %f155;
	fma.rn.f32 	%f180, %f169, %f172, %f156;
	fma.rn.f32 	%f181, %f169, %f173, %f157;
	fma.rn.f32 	%f182, %f169, %f174, %f158;
	fma.rn.f32 	%f183, %f169, %f175, %f159;
	fma.rn.f32 	%f184, %f170, %f172, %f160;
	fma.rn.f32 	%f185, %f170, %f173, %f161;
	fma.rn.f32 	%f186, %f170, %f174, %f162;
	fma.rn.f32 	%f187, %f170, %f175, %f163;
	fma.rn.f32 	%f188, %f171, %f172, %f164;
	fma.rn.f32 	%f189, %f171, %f173, %f165;
	fma.rn.f32 	%f190, %f171, %f174, %f166;
	fma.rn.f32 	%f191, %f171, %f175, %f167;
	ld.shared.f32 	%f192, [%r85+16];
	ld.shared.f32 	%f193, [%r85+48];
	ld.shared.f32 	%f194, [%r85+80];
	ld.shared.f32 	%f195, [%r85+112];
	ld.shared.f32 	%f196, [%r88+1024];
	ld.shared.f32 	%f197, [%r88+1028];
	ld.shared.f32 	%f198, [%r88+1032];
	ld.shared.f32 	%f199, [%r88+1036];
	fma.rn.f32 	%f200, %f192, %f196, %f176;
	fma.rn.f32 	%f201, %f192, %f197, %f177;
	fma.rn.f32 	%f202, %f192, %f198, %f178;
	fma.rn.f32 	%f203, %f192, %f199, %f179;
	fma.rn.f32 	%f204, %f193, %f196, %f180;
	fma.rn.f32 	%f205, %f193, %f197, %f181;
	fma.rn.f32 	%f206, %f193, %f198, %f182;
	fma.rn.f32 	%f207, %f193, %f199, %f183;
	fma.rn.f32 	%f208, %f194, %f196, %f184;
	fma.rn.f32 	%f209, %f194, %f197, %f185;
	fma.rn.f32 	%f210, %f194, %f198, %f186;
	fma.rn.f32 	%f211, %f194, %f199, %f187;
	fma.rn.f32 	%f212, %f195, %f196, %f188;
	fma.rn.f32 	%f213, %f195, %f197, %f189;
	fma.rn.f32 	%f214, %f195, %f198, %f190;
	fma.rn.f32 	%f215, %f195, %f199, %f191;
	ld.shared.f32 	%f216, [%r85+20];
	ld.shared.f32 	%f217, [%r85+52];
	ld.shared.f32 	%f218, [%r85+84];
	ld.shared.f32 	%f219, [%r85+116];
	ld.shared.f32 	%f220, [%r88+1280];
	ld.shared.f32 	%f221, [%r88+1284];
	ld.shared.f32 	%f222, [%r88+1288];
	ld.shared.f32 	%f223, [%r88+1292];
	fma.rn.f32 	%f224, %f216, %f220, %f200;
	fma.rn.f32 	%f225, %f216, %f221, %f201;
	fma.rn.f32 	%f226, %f216, %f222, %f202;
	fma.rn.f32 	%f227, %f216, %f223, %f203;
	fma.rn.f32 	%f228, %f217, %f220, %f204;
	fma.rn.f32 	%f229, %f217, %f221, %f205;
	fma.rn.f32 	%f230, %f217, %f222, %f206;
	fma.rn.f32 	%f231, %f217, %f223, %f207;
	fma.rn.f32 	%f232, %f218, %f220, %f208;
	fma.rn.f32 	%f233, %f218, %f221, %f209;
	fma.rn.f32 	%f234, %f218, %f222, %f210;
	fma.rn.f32 	%f235, %f218, %f223, %f211;
	fma.rn.f32 	%f236, %f219, %f220, %f212;
	fma.rn.f32 	%f237, %f219, %f221, %f213;
	fma.rn.f32 	%f238, %f219, %f222, %f214;
	fma.rn.f32 	%f239, %f219, %f223, %f215;
	ld.shared.f32 	%f240, [%r85+24];
	ld.shared.f32 	%f241, [%r85+56];
	ld.shared.f32 	%f242, [%r85+88];
	ld.shared.f32 	%f243, [%r85+120];
	ld.shared.f32 	%f244, [%r88+1536];
	ld.shared.f32 	%f245, [%r88+1540];
	ld.shared.f32 	%f246, [%r88+1544];
	ld.shared.f32 	%f247, [%r88+1548];
	fma.rn.f32 	%f248, %f240, %f244, %f224;
	fma.rn.f32 	%f249, %f240, %f245, %f225;
	fma.rn.f32 	%f250, %f240, %f246, %f226;
	fma.rn.f32 	%f251, %f240, %f247, %f227;
	fma.rn.f32 	%f252, %f241, %f244, %f228;
	fma.rn.f32 	%f253, %f241, %f245, %f229;
	fma.rn.f32 	%f254, %f241, %f246, %f230;
	fma.rn.f32 	%f255, %f241, %f247, %f231;
	fma.rn.f32 	%f256, %f242, %f244, %f232;
	fma.rn.f32 	%f257, %f242, %f245, %f233;
	fma.rn.f32 	%f258, %f242, %f246, %f234;
	fma.rn.f32 	%f259, %f242, %f247, %f235;
	fma.rn.f32 	%f260, %f243, %f244, %f236;
	fma.rn.f32 	%f261, %f243, %f245, %f237;
	fma.rn.f32 	%f262, %f243, %f246, %f238;
	fma.rn.f32 	%f263, %f243, %f247, %f239;
	ld.shared.f32 	%f264, [%r85+28];
	ld.shared.f32 	%f265, [%r85+60];
	ld.shared.f32 	%f266, [%r85+92];
	ld.shared.f32 	%f267, [%r85+124];
	ld.shared.f32 	%f268, [%r88+1792];
	ld.shared.f32 	%f269, [%r88+1796];
	ld.shared.f32 	%f270, [%r88+1800];
	ld.shared.f32 	%f271, [%r88+1804];
	fma.rn.f32 	%f315, %f264, %f268, %f248;
	fma.rn.f32 	%f314, %f264, %f269, %f249;
	fma.rn.f32 	%f313, %f264, %f270, %f250;
	fma.rn.f32 	%f312, %f264, %f271, %f251;
	fma.rn.f32 	%f311, %f265, %f268, %f252;
	fma.rn.f32 	%f310, %f265, %f269, %f253;
	fma.rn.f32 	%f309, %f265, %f270, %f254;
	fma.rn.f32 	%f308, %f265, %f271, %f255;
	fma.rn.f32 	%f316, %f266, %f268, %f256;
	fma.rn.f32 	%f317, %f266, %f269, %f257;
	fma.rn.f32 	%f318, %f266, %f270, %f258;
	fma.rn.f32 	%f319, %f266, %f271, %f259;
	fma.rn.f32 	%f320, %f267, %f268, %f260;
	fma.rn.f32 	%f321, %f267, %f269, %f261;
	fma.rn.f32 	%f322, %f267, %f270, %f262;
	fma.rn.f32 	%f323, %f267, %f271, %f263;
	bar.sync 	0;
	add.s32 	%r101, %r101, 1;
	setp.ne.s32 	%p49, %r101, 0;
	shl.b32 	%r89, %r45, 3;
	add.s32 	%r100, %r100, %r89;
	add.s32 	%r99, %r99, 8;
	add.s32 	%r98, %r98, 8;
	add.s32 	%r97, %r97, 8;
	add.s32 	%r96, %r96, 8;
	add.s32 	%r95, %r95, 8;
	add.s32 	%r94, %r94, 8;
	@%p49 bra 	$L__BB1_2;
$L__BB1_38:
	setp.ge.s32 	%p50, %r3, %r44;
	mul.lo.s32 	%r34, %r3, %r45;
	setp.ge.s32 	%p51, %r5, %r45;
	or.pred  	%p52, %p50, %p51;
	@%p52 bra 	$L__BB1_40;
	add.s32 	%r90, %r5, %r34;
	mul.wide.s32 	%rd22, %r90, 4;
	add.s64 	%rd23, %rd2, %rd22;
	st.global.f32 	[%rd23], %f315;
$L__BB1_40:
	setp.ge.s32 	%p53, %r3, %r44;
	add.s32 	%r35, %r5, 1;
	setp.ge.s32 	%p54, %r35, %r45;
	cvt.s64.s32 	%rd24, %r34;
	cvt.u64.u32 	%rd3, %r5;
	add.s64 	%rd25, %rd3, %rd24;
	shl.b64 	%rd26, %rd25, 2;
	add.s64 	%rd4, %rd2, %rd26;
	or.pred  	%p55, %p53, %p54;
	@%p55 bra 	$L__BB1_42;
	st.global.f32 	[%rd4+4], %f314;
$L__BB1_42:
	setp.ge.s32 	%p56, %r3, %r44;
	add.s32 	%r36, %r5, 2;
	setp.ge.s32 	%p57, %r36, %r45;
	or.pred  	%p58, %p56, %p57;
	@%p58 bra 	$L__BB1_44;
	st.global.f32 	[%rd4+8], %f313;
$L__BB1_44:
	setp.ge.s32 	%p59, %r3, %r44;
	add.s32 	%r37, %r5, 3;
	setp.ge.s32 	%p60, %r37, %r45;
	or.pred  	%p61, %p59, %p60;
	@%p61 bra 	$L__BB1_46;
	st.global.f32 	[%rd4+12], %f312;
$L__BB1_46:
	setp.ge.s32 	%p62, %r5, %r45;
	add.s32 	%r38, %r3, 1;
	setp.ge.s32 	%p63, %r38, %r44;
	add.s32 	%r39, %r34, %r45;
	or.pred  	%p64, %p63, %p62;
	@%p64 bra 	$L__BB1_48;
	add.s32 	%r91, %r5, %r39;
	mul.wide.s32 	%rd27, %r91, 4;
	add.s64 	%rd28, %rd2, %rd27;
	st.global.f32 	[%rd28], %f311;
$L__BB1_48:
	setp.ge.s32 	%p65, %r38, %r44;
	setp.ge.s32 	%p66, %r35, %r45;
	cvt.s64.s32 	%rd29, %r39;
	add.s64 	%rd30, %rd3, %rd29;
	shl.b64 	%rd31, %rd30, 2;
	add.s64 	%rd5, %rd2, %rd31;
	or.pred  	%p67, %p65, %p66;
	@%p67 bra 	$L__BB1_50;
	st.global.f32 	[%rd5+4], %f310;
$L__BB1_50:
	setp.ge.s32 	%p68, %r38, %r44;
	setp.ge.s32 	%p69, %r36, %r45;
	or.pred  	%p70, %p68, %p69;
	@%p70 bra 	$L__BB1_52;
	st.global.f32 	[%rd5+8], %f309;
$L__BB1_52:
	setp.ge.s32 	%p71, %r38, %r44;
	setp.ge.s32 	%p72, %r37, %r45;
	or.pred  	%p73, %p71, %p72;
	@%p73 bra 	$L__BB1_54;
	st.global.f32 	[%rd5+12], %f308;
$L__BB1_54:
	setp.ge.s32 	%p74, %r5, %r45;
	add.s32 	%r40, %r3, 2;
	setp.ge.s32 	%p75, %r40, %r44;
	add.s32 	%r41, %r39, %r45;
	or.pred  	%p76, %p75, %p74;
	@%p76 bra 	$L__BB1_56;
	add.s32 	%r92, %r5, %r41;
	mul.wide.s32 	%rd32, %r92, 4;
	add.s64 	%rd33, %rd2, %rd32;
	st.global.f32 	[%rd33], %f316;
$L__BB1_56:
	setp.ge.s32 	%p77, %r40, %r44;
	setp.ge.s32 	%p78, %r35, %r45;
	cvt.s64.s32 	%rd34, %r41;
	add.s64 	%rd35, %rd3, %rd34;
	shl.b64 	%rd36, %rd35, 2;
	add.s64 	%rd6, %rd2, %rd36;
	or.pred  	%p79, %p77, %p78;
	@%p79 bra 	$L__BB1_58;
	st.global.f32 	[%rd6+4], %f317;
$L__BB1_58:
	setp.ge.s32 	%p80, %r40, %r44;
	setp.ge.s32 	%p81, %r36, %r45;
	or.pred  	%p82, %p80, %p81;
	@%p82 bra 	$L__BB1_60;
	st.global.f32 	[%rd6+8], %f318;
$L__BB1_60:
	setp.ge.s32 	%p83, %r40, %r44;
	setp.ge.s32 	%p84, %r37, %r45;
	or.pred  	%p85, %p83, %p84;
	@%p85 bra 	$L__BB1_62;
	st.global.f32 	[%rd6+12], %f319;
$L__BB1_62:
	setp.ge.s32 	%p86, %r5, %r45;
	add.s32 	%r42, %r3, 3;
	setp.ge.s32 	%p87, %r42, %r44;
	add.s32 	%r43, %r41, %r45;
	or.pred  	%p88, %p87, %p86;
	@%p88 bra 	$L__BB1_64;
	add.s32 	%r93, %r5, %r43;
	mul.wide.s32 	%rd37, %r93, 4;
	add.s64 	%rd38, %rd2, %rd37;
	st.global.f32 	[%rd38], %f320;
$L__BB1_64:
	setp.ge.s32 	%p89, %r42, %r44;
	setp.ge.s32 	%p90, %r35, %r45;
	cvt.s64.s32 	%rd39, %r43;
	add.s64 	%rd40, %rd3, %rd39;
	shl.b64 	%rd41, %rd40, 2;
	add.s64 	%rd7, %rd2, %rd41;
	or.pred  	%p91, %p89, %p90;
	@%p91 bra 	$L__BB1_66;
	st.global.f32 	[%rd7+4], %f321;
$L__BB1_66:
	setp.ge.s32 	%p92, %r42, %r44;
	setp.ge.s32 	%p93, %r36, %r45;
	or.pred  	%p94, %p92, %p93;
	@%p94 bra 	$L__BB1_68;
	st.global.f32 	[%rd7+8], %f322;
$L__BB1_68:
	setp.ge.s32 	%p95, %r42, %r44;
	setp.ge.s32 	%p96, %r37, %r45;
	or.pred  	%p97, %p95, %p96;
	@%p97 bra 	$L__BB1_70;
	st.global.f32 	[%rd7+12], %f323;
$L__BB1_70:
	ret;

}
	// .globl	_ZN3cub18CUB_300001_SM_10006detail11EmptyKernelIvEEvv
.visible .entry _ZN3cub18CUB_300001_SM_10006detail11EmptyKernelIvEEvv()
{


	ret;

}
	// .globl	_ZN3cub18CUB_300001_SM_10006detail6reduce28DeviceReduceSingleTileKernelINS2_10policy_hubIfjN4cuda3__47maximumIvEEE10Policy1000EPfSB_jS8_ffNS5_3std3__410__identityEEEvT0_T1_T2_T3_T4_T6_
.visible .entry _ZN3cub18CUB_300001_SM_10006detail6reduce28DeviceReduceSingleTileKernelINS2_10policy_hubIfjN4cuda3__47maximumIvEEE10Policy1000EPfSB_jS8_ffNS5_3std3__410__identityEEEvT0_T1_T2_T3_T4_T6_(
	.param .u64 .ptr .align 1 _ZN3cub18CUB_300001_SM_10006detail6reduce28DeviceReduceSingleTileKernelINS2_10policy_hubIfjN4cuda3__47maximumIvEEE10Policy1000EPfSB_jS8_ffNS5_3std3__410__identityEEEvT0_T1_T2_T3_T4_T6__param_0,
	.param .u64 .ptr .align 1 _ZN3cub18CUB_300001_SM_10006detail6reduce28DeviceReduceSingleTileKernelINS2_10policy_hubIfjN4cuda3__47maximumIvEEE10Policy1000EPfSB_jS8_ffNS5_3std3__410__identityEEEvT0_T1_T2_T3_T4_T6__param_1,
	.param .u32 _ZN3cub18CUB_300001_SM_10006detail6reduce28DeviceReduceSingleTileKernelINS2_10policy_hubIfjN4cuda3__47maximumIvEEE10Policy1000EPfSB_jS8_ffNS5_3std3__410__identityEEEvT0_T1_T2_T3_T4_T6__param_2,
	.param .align 1 .b8 _ZN3cub18CUB_300001_SM_10006detail6reduce28DeviceReduceSingleTileKernelINS2_10policy_hubIfjN4cuda3__47maximumIvEEE10Policy1000EPfSB_jS8_ffNS5_3std3__410__identityEEEvT0_T1_T2_T3_T4_T6__param_3[1],
	.param .f32 _ZN3cub18CUB_300001_SM_10006detail6reduce28DeviceReduceSingleTileKernelINS2_10policy_hubIfjN4cuda3__47maximumIvEEE10Policy1000EPfSB_jS8_ffNS5_3std3__410__identityEEEvT0_T1_T2_T3_T4_T6__param_4,
	.param .align 1 .b8 _ZN3cub18CUB_300001_SM_10006detail6reduce28DeviceReduceSingleTileKernelINS2_10policy_hubIfjN4cuda3__47maximumIvEEE10Policy1000EPfSB_jS8_ffNS5_3std3__410__identityEEEvT0_T1_T2_T3_T4_T6__param_5[1]
)
.maxntid 256
.minnctapersm 1
{
	.reg .pred 	%p<252>;
	.reg .b32 	%r<419>;
	.reg .b32 	%f<445>;
	.reg .b64 	%rd<122>;
	// demoted variable
	.shared .align 4 .b8 _ZZN3cub18CUB_300001_SM_10006detail6reduce28DeviceReduceSingleTileKernelINS2_10policy_hubIfjN4cuda3__47maximumIvEEE10Policy1000EPfSB_jS8_ffNS5_3std3__410__identityEEEvT0_T1_T2_T3_T4_T6_E12temp_storage[44];
	ld.param.u64 	%rd15, [_ZN3cub18CUB_300001_SM_10006detail6reduce28DeviceReduceSingleTileKernelINS2_10policy_hubIfjN4cuda3__47maximumIvEEE10Policy1000EPfSB_jS8_ffNS5_3std3__410__identityEEEvT0_T1_T2_T3_T4_T6__param_0];
	ld.param.u64 	%rd16, [_ZN3cub18CUB_300001_SM_10006detail6reduce28DeviceReduceSingleTileKernelINS2_10policy_hubIfjN4cuda3__47maximumIvEEE10Policy1000EPfSB_jS8_ffNS5_3std3__410__identityEEEvT0_T1_T2_T3_T4_T6__param_1];
	ld.param.u32 	%r70, [_ZN3cub18CUB_300001_SM_10006detail6reduce28DeviceReduceSingleTileKernelINS2_10policy_hubIfjN4cuda3__47maximumIvEEE10Policy1000EPfSB_jS8_ffNS5_3std3__410__identityEEEvT0_T1_T2_T3_T4_T6__param_2];
	ld.param.f32 	%f58, [_ZN3cub18CUB_300001_SM_10006detail6reduce28DeviceReduceSingleTileKernelINS2_10policy_hubIfjN4cuda3__47maximumIvEEE10Policy1000EPfSB_jS8_ffNS5_3std3__410__identityEEEvT0_T1_T2_T3_T4_T6__param_4];
	cvta.to.global.u64 	%rd1, %rd16;
	setp.ne.s32 	%p1, %r70, 0;
	@%p1 bra 	$L__BB3_3;
	mov.u32 	%r392, %tid.x;
	setp.ne.s32 	%p251, %r392, 0;
	@%p251 bra 	$L__BB3_76;
	st.global.f32 	[%rd1], %f58;
	bra.uni 	$L__BB3_76;
$L__BB3_3:
	and.b64  	%rd17, %rd15, 15;
	setp.ne.s64 	%p2, %rd17, 0;
	@%p2 bra 	$L__BB3_39;
	setp.gt.u32 	%p126, %r70, 4095;
	@%p126 bra 	$L__BB3_23;
	mov.u32 	%r1, %tid.x;
	setp.ge.u32 	%p191, %r1, %r70;
	mov.f32 	%f423, 0f00000000;
	mov.u32 	%r396, %r1;
	@%p191 bra 	$L__BB3_7;
	mul.wide.u32 	%rd110, %r1, 4;
	add.s64 	%rd109, %rd15, %rd110;
	// begin inline asm
	ld.global.nc.u32 %r312, [%rd109];
	// end inline asm
	mov.b32 	%f423, %r312;
	add.s32 	%r396, %r1, 256;
$L__BB3_7:
	setp.ge.u32 	%p192, %r396, %r70;
	@%p192 bra 	$L__BB3_14;
	not.b32 	%r313, %r396;
	add.s32 	%r4, %r70, %r313;
	and.b32  	%r314, %r4, 768;
	setp.eq.s32 	%p193, %r314, 768;
	@%p193 bra 	$L__BB3_11;
	mul.wide.u32 	%rd111, %r396, 4;
	add.s64 	%rd118, %rd15, %rd111;
	shr.u32 	%r315, %r4, 8;
	add.s32 	%r316, %r315, 1;
	and.b32  	%r317, %r316, 3;
	neg.s32 	%r394, %r317;
$L__BB3_10:
	.pragma "nounroll";
	// begin inline asm
	ld.global.nc.u32 %r318, [%rd118];
	// end inline asm
	mov.b32 	%f336, %r318;
	setp.lt.f32 	%p194, %f423, %f336;
	selp.f32 	%f423, %f336, %f423, %p194;
	add.s32 	%r396, %r396, 256;
	add.s64 	%rd118, %rd118, 1024;
	add.s32 	%r394, %r394, 1;
	setp.ne.s32 	%p195, %r394, 0;
	@%p195 bra 	$L__BB3_10;
$L__BB3_11:
	setp.lt.u32 	%p196, %r4, 768;
	@%p196 bra 	$L__BB3_14;
	mul.wide.u32 	%rd113, %r396, 4;
	add.s64 	%rd119, %rd15, %rd113;
$L__BB3_13:
	// begin inline asm
	ld.global.nc.u32 %r319, [%rd119];
	// end inline asm
	mov.b32 	%f337, %r319;
	setp.lt.f32 	%p197, %f423, %f337;
	selp.f32 	%f338, %f337, %f423, %p197;
	add.s64 	%rd115, %rd119, 1024;
	// begin inline asm
	ld.global.nc.u32 %r320, [%rd115];
	// end inline asm
	mov.b32 	%f339, %r320;
	setp.lt.f32 	%p198, %f338, %f339;
	selp.f32 	%f340, %f339, %f338, %p198;
	add.s64 	%rd116, %rd119, 2048;
	// begin inline asm
	ld.global.nc.u32 %r321, [%rd116];
	// end inline asm
	mov.b32 	%f341, %r321;
	setp.lt.f32 	%p199, %f340, %f341;
	selp.f32 	%f342, %f341, %f340, %p199;
	add.s64 	%rd117, %rd119, 3072;
	// begin inline asm
	ld.global.nc.u32 %r322, [%rd117];
	// end inline asm
	mov.b32 	%f343, %r322;
	setp.lt.f32 	%p200, %f342, %f343;
	selp.f32 	%f423, %f343, %f342, %p200;
	add.s32 	%r396, %r396, 1024;
	add.s64 	%rd119, %rd119, 4096;
	setp.lt.s32 	%p201, %r396, %r70;
	@%p201 bra 	$L__BB3_13;
$L__BB3_14:
	setp.lt.u32 	%p202, %r70, 256;
	@%p202 bra 	$L__BB3_19;
	// begin inline asm
	mov.u32 %r361, %laneid;
	// end inline asm
	mov.b32 	%r363, %f423;
	mov.b32 	%r364, 1;
	mov.b32 	%r385, 31;
	mov.b32 	%r386, -1;
	// begin inline asm
	shfl.sync.down.b32 %r362, %r363, %r364, %r385, %r386;
	// end inline asm
	mov.b32 	%f391, %r362;
	setp.gt.s32 	%p230, %r361, 30;
	setp.lt.f32 	%p231, %f423, %f391;
	selp.f32 	%f392, %f391, %f423, %p231;
	selp.f32 	%f393, %f423, %f392, %p230;
	mov.b32 	%r368, %f393;
	mov.b32 	%r369, 2;
	// begin inline asm
	shfl.sync.down.b32 %r367, %r368, %r369, %r385, %r386;
	// end inline asm
	mov.b32 	%f394, %r367;
	setp.gt.s32 	%p232, %r361, 29;
	setp.lt.f32 	%p233, %f393, %f394;
	selp.f32 	%f395, %f394, %f393, %p233;
	selp.f32 	%f396, %f393, %f395, %p232;
	mov.b32 	%r373, %f396;
	mov.b32 	%r374, 4;
	// begin inline asm
	shfl.sync.down.b32 %r372, %r373, %r374, %r385, %r386;
	// end inline asm
	mov.b32 	%f397, %r372;
	setp.gt.s32 	%p234, %r361, 27;
	setp.lt.f32 	%p235, %f396, %f397;
	selp.f32 	%f398, %f397, %f396, %p235;
	selp.f32 	%f399, %f396, %f398, %p234;
	mov.b32 	%r378, %f399;
	mov.b32 	%r379, 8;
	// begin inline asm
	shfl.sync.down.b32 %r377, %r378, %r379, %r385, %r386;
	// end inline asm
	mov.b32 	%f400, %r377;
	setp.gt.s32 	%p236, %r361, 23;
	setp.lt.f32 	%p237, %f399, %f400;
	selp.f32 	%f401, %f400, %f399, %p237;
	selp.f32 	%f402, %f399, %f401, %p236;
	mov.b32 	%r383, %f402;
	mov.b32 	%r384, 16;
	// begin inline asm
	shfl.sync.down.b32 %r382, %r383, %r384, %r385, %r386;
	// end inline asm
	mov.b32 	%f403, %r382;
	setp.gt.s32 	%p238, %r361, 15;
	setp.lt.f32 	%p239, %f402, %f403;
	selp.f32 	%f10, %f403, %f402, %p239;
	selp.f32 	%f444, %f402, %f10, %p238;
	setp.ne.s32 	%p240, %r361, 0;
	@%p240 bra 	$L__BB3_17;
	shr.u32 	%r387, %r1, 3;
	and.b32  	%r388, %r387, 124;
	mov.u32 	%r389, _ZZN3cub18CUB_300001_SM_10006detail6reduce28DeviceReduceSingleTileKernelINS2_10policy_hubIfjN4cuda3__47maximumIvEEE10Policy1000EPfSB_jS8_ffNS5_3std3__410__identityEEEvT0_T1_T2_T3_T4_T6_E12temp_storage;
	add.s32 	%r390, %r389, %r388;
	st.shared.f32 	[%r390+8], %f10;
$L__BB3_17:
	bar.sync 	0;
	setp.ne.s32 	%p241, %r1, 0;
	@%p241 bra 	$L__BB3_74;
	ld.shared.f32 	%f404, [_ZZN3cub18CUB_300001_SM_10006detail6reduce28DeviceReduceSingleTileKernelINS2_10policy_hubIfjN4cuda3__47maximumIvEEE10Policy1000EPfSB_jS8_ffNS5_3std3__410__identityEEEvT0_T1_T2_T3_T4_T6_E12temp_storage+12];
	setp.lt.f32 	%p242, %f444, %f404;
	selp.f32 	%f405, %f404, %f444, %p242;
	ld.shared.f32 	%f406, [_ZZN3cub18CUB_300001_SM_10006detail6reduce28DeviceReduceSingleTileKernelINS2_10policy_hubIfjN4cuda3__47maximumIvEEE10Policy1000EPfSB_jS8_ffNS5_3std3__410__identityEEEvT0_T1_T2_T3_T4_T6_E12temp_storage+16];
	setp.lt.f32 	%p243, %f405, %f406;
	selp.f32 	%f407, %f406, %f405, %p243;
	ld.shared.f32 	%f408, [_ZZN3cub18CUB_300001_SM_10006detail6reduce28DeviceReduceSingleTileKernelINS2_10policy_hubIfjN4cuda3__47maximumIvEEE10Policy1000EPfSB_jS8_ffNS5_3std3__410__identityEEEvT0_T1_T2_T3_T4_T6_E12temp_storage+20];
	setp.lt.f32 	%p244, %f407, %f408;
	selp.f32 	%f409, %f408, %f407, %p244;
	ld.shared.f32 	%f410, [_ZZN3cub18CUB_300001_SM_10006detail6reduce28DeviceReduceSingleTileKernelINS2_10policy_hubIfjN4cuda3__47maximumIvEEE10Policy1000EPfSB_jS8_ffNS5_3std3__410__identityEEEvT0_T1_T2_T3_T4_T6_E12temp_storage+24];
	setp.lt.f32 	%p245, %f409, %f410;
	selp.f32 	%f411, %f410, %f409, %p245;
	ld.shared.f32 	%f412, [_ZZN3cub18CUB_300001_SM_10006detail6reduce28DeviceReduceSingleTileKernelINS2_10policy_hubIfjN4cuda3__47maximumIvEEE10Policy1000EPfSB_jS8_ffNS5_3std3__410__identityEEEvT0_T1_T2_T3_T4_T6_E12temp_storage+28];
	setp.lt.f32 	%p246, %f411, %f412;
	selp.f32 	%f413, %f412, %f411, %p246;
	ld.shared.f32 	%f414, [_ZZN3cub18CUB_300001_SM_10006detail6reduce28DeviceReduceSingleTileKernelINS2_10policy_hubIfjN4cuda3__47maximumIvEEE10Policy1000EPfSB_jS8_ffNS5_3std3__410__identityEEEvT0_T1_T2_T3_T4_T6_E12temp_storage+32];
	setp.lt.f32 	%p247, %f413, %f414;
	selp.f32 	%f415, %f414, %f413, %p247;
	ld.shared.f32 	%f416, [_ZZN3cub18CUB_300001_SM_10006detail6reduce28DeviceReduceSingleTileKernelINS2_10policy_hubIfjN4cuda3__47maximumIvEEE10Policy1000EPfSB_jS8_ffNS5_3std3__410__identityEEEvT0_T1_T2_T3_T4_T6_E12temp_storage+36];
	setp.lt.f32 	%p248, %f415, %f416;
	selp.f32 	%f444, %f416, %f415, %p248;
	bra.uni 	$L__BB3_74;
$L__BB3_19:
	// begin inline asm
	mov.u32 %r323, %laneid;
	// end inline asm
	and.b32  	%r349, %r1, 992;
	add.s32 	%r350, %r349, 32;
	setp.gt.u32 	%p203, %r350, %r70;
	not.b32 	%r351, %r349;
	add.s32 	%r352, %r70, %r351;
	selp.b32 	%r347, %r352, 31, %p203;
	mov.b32 	%r325, %f423;
	mov.b32 	%r326, 1;
	mov.b32 	%r348, -1;
	// begin inline asm
	shfl.sync.down.b32 %r324, %r325, %r326, %r347, %r348;
	// end inline asm
	mov.b32 	%f344, %r324;
	setp.lt.s32 	%p204, %r323, %r347;
	setp.lt.f32 	%p205, %f423, %f344;
	selp.f32 	%f345, %f344, %f423, %p205;
	selp.f32 	%f346, %f345, %f423, %p204;
	mov.b32 	%r330, %f346;
	mov.b32 	%r331, 2;
	// begin inline asm
	shfl.sync.down.b32 %r329, %r330, %r331, %r347, %r348;
	// end inline asm
	mov.b32 	%f347, %r329;
	add.s32 	%r353, %r323, 2;
	setp.gt.s32 	%p206, %r353, %r347;
	setp.lt.f32 	%p207, %f346, %f347;
	selp.f32 	%f348, %f347, %f346, %p207;
	selp.f32 	%f349, %f346, %f348, %p206;
	mov.b32 	%r335, %f349;
	mov.b32 	%r336, 4;
	// begin inline asm
	shfl.sync.down.b32 %r334, %r335, %r336, %r347, %r348;
	// end inline asm
	mov.b32 	%f350, %r334;
	add.s32 	%r354, %r323, 4;
	setp.gt.s32 	%p208, %r354, %r347;
	setp.lt.f32 	%p209, %f349, %f350;
	selp.f32 	%f351, %f350, %f349, %p209;
	selp.f32 	%f352, %f349, %f351, %p208;
	mov.b32 	%r340, %f352;
	mov.b32 	%r341, 8;
	// begin inline asm
	shfl.sync.down.b32 %r339, %r340, %r341, %r347, %r348;
	// end inline asm
	mov.b32 	%f353, %r339;
	add.s32 	%r355, %r323, 8;
	setp.gt.s32 	%p210, %r355, %r347;
	setp.lt.f32 	%p211, %f352, %f353;
	selp.f32 	%f354, %f353, %f352, %p211;
	selp.f32 	%f355, %f352, %f354, %p210;
	mov.b32 	%r345, %f355;
	mov.b32 	%r346, 16;
	// begin inline asm
	shfl.sync.down.b32 %r344, %r345, %r346, %r347, %r348;
	// end inline asm
	mov.b32 	%f356, %r344;
	add.s32 	%r356, %r323, 16;
	setp.gt.s32 	%p212, %r356, %r347;
	setp.lt.f32 	%p213, %f355, %f356;
	selp.f32 	%f357, %f356, %f355, %p213;
	selp.f32 	%f444, %f355, %f357, %p212;
	setp.ne.s32 	%p214, %r323, 0;
	@%p214 bra 	$L__BB3_21;
	shr.u32 	%r357, %r1, 3;
	and.b32  	%r358, %r357, 124;
	mov.u32 	%r359, _ZZN3cub18CUB_300001_SM_10006detail6reduce28DeviceReduceSingleTileKernelINS2_10policy_hubIfjN4cuda3__47maximumIvEEE10Policy1000EPfSB_jS8_ffNS5_3std3__410__identityEEEvT0_T1_T2_T3_T4_T6_E12temp_storage;
	add.s32 	%r360, %r359, %r358;
	st.shared.f32 	[%r360+8], %f444;
$L__BB3_21:
	bar.sync 	0;
	setp.ne.s32 	%p215, %r1, 0;
	@%p215 bra 	$L__BB3_74;
	setp.gt.u32 	%p216, %r70, 32;
	ld.shared.f32 	%f358, [_ZZN3cub18CUB_300001_SM_10006detail6reduce28DeviceReduceSingleTileKernelINS2_10policy_hubIfjN4cuda3__47maximumIvEEE10Policy1000EPfSB_jS8_ffNS5_3std3__410__identityEEEvT0_T1_T2_T3_T4_T6_E12temp_storage+12];
	setp.lt.f32 	%p217, %f444, %f358;
	selp.f32 	%f360, %f358, %f444, %p217;
	selp.f32 	%f361, %f360, %f444, %p216;
	setp.gt.u32 	%p218, %r70, 64;
	ld.shared.f32 	%f363, [_ZZN3cub18CUB_300001_SM_10006detail6reduce28DeviceReduceSingleTileKernelINS2_10policy_hubIfjN4cuda3__47maximumIvEEE10Policy1000EPfSB_jS8_ffNS5_3std3__410__identityEEEvT0_T1_T2_T3_T4_T6_E12temp_storage+16];
	setp.lt.f32 	%p219, %f361, %f363;
	selp.f32 	%f365, %f363, %f361, %p219;
	selp.f32 	%f366, %f365, %f361, %p218;
	setp.gt.u32 	%p220, %r70, 96;
	ld.shared.f32 	%f368, [_ZZN3cub18CUB_300001_SM_10006detail6reduce28DeviceReduceSingleTileKernelINS2_10policy_hubIfjN4cuda3__47maximumIvEEE10Policy1000EPfSB_jS8_ffNS5_3std3__410__identityEEEvT0_T1_T2_T3_T4_T6_E12temp_storage+20];
	setp.lt.f32 	%p221, %f366, %f368;
	selp.f32 	%f370, %f368, %f366, %p221;
	selp.f32 	%f371, %f370, %f366, %p220;
	setp.gt.u32 	%p222, %r70, 128;
	ld.shared.f32 	%f373, [_ZZN3cub18CUB_300001_SM_10006detail6reduce28DeviceReduceSingleTileKernelINS2_10policy_hubIfjN4cuda3__47maximumIvEEE10Policy1000EPfSB_jS8_ffNS5_3std3__410__identityEEEvT0_T1_T2_T3_T4_T6_E12temp_storage+24];
	setp.lt.f32 	%p223, %f371, %f373;
	selp.f32 	%f375, %f373, %f371, %p223;
	selp.f32 	%f376, %f375, %f371, %p222;
	setp.gt.u32 	%p224, %r70, 160;
	ld.shared.f32 	%f378, [_ZZN3cub18CUB_300001_SM_10006detail6reduce28DeviceReduceSingleTileKernelINS2_10policy_hubIfjN4cuda3__47maximumIvEEE10Policy1000EPfSB_jS8_ffNS5_3std3__410__identityEEEvT0_T1_T2_T3_T4_T6_E12temp_storage+28];
	setp.lt.f32 	%p225, %f376, %f378;
	selp.f32 	%f380, %f378, %f376, %p225;
	selp.f32 	%f381, %f380, %f376, %p224;
	setp.gt.u32 	%p226, %r70, 192;
	ld.shared.f32 	%f383, [_ZZN3cub18CUB_300001_SM_10006detail6reduce28DeviceReduceSingleTileKernelINS2_10policy_hubIfjN4cuda3__47maximumIvEEE10Policy1000EPfSB_jS8_ffNS5_3std3__410__identityEEEvT0_T1_T2_T3_T4_T6_E12temp_storage+32];
	setp.lt.f32 	%p227, %f381, %f383;
	selp.f32 	%f385, %f383, %f381, %p227;
	selp.f32 	%f386, %f385, %f381, %p226;
	setp.gt.u32 	%p228, %r70, 224;
	ld.shared.f32 	%f388, [_ZZN3cub18CUB_300001_SM_10006detail6reduce28DeviceReduceSingleTileKernelINS2_10policy_hubIfjN4cuda3__47maximumIvEEE10Policy1000EPfSB_jS8_ffNS5_3std3__410__identityEEEvT0_T1_T2_T3_T4_T6_E12temp_storage+36];
	setp.lt.f32 	%p229, %f386, %f388;
	selp.f32 	%f390, %f388, %f386, %p229;
	selp.f32 	%f444, %f390, %f386, %p228;
	bra.uni 	$L__BB3_74;
$L__BB3_23:
	mov.u32 	%r13, %tid.x;
	shl.b32 	%r14, %r13, 2;
	mul.wide.u32 	%rd85, %r14, 4;
	add.s64 	%rd75, %rd15, %rd85;
	// begin inline asm
	ld.global.nc.v2.u64 {%rd73, %rd74}, [%rd75];
	// end inline asm
	mov.b64 	{%r232, %r233}, %rd74;
	mov.b64 	{%r234, %r235}, %rd73;
	mov.b32 	%f238, %r235;
	mov.b32 	%f239, %r234;
	mov.b32 	%f240, %r233;
	mov.b32 	%f241, %r232;
	add.s64 	%rd78, %rd75, 4096;
	// begin inline asm
	ld.global.nc.v2.u64 {%rd76, %rd77}, [%rd78];
	// end inline asm
	mov.b64 	{%r236, %r237}, %rd77;
	mov.b64 	{%r238, %r239}, %rd76;
	mov.b32 	%f242, %r239;
	mov.b32 	%f243, %r238;
	mov.b32 	%f244, %r237;
	mov.b32 	%f245, %r236;
	add.s64 	%rd81, %rd75, 8192;
	// begin inline asm
	ld.global.nc.v2.u64 {%rd79, %rd80}, [%rd81];
	// end inline asm
	mov.b64 	{%r240, %r241}, %rd80;
	mov.b64 	{%r242, %r243}, %rd79;
	mov.b32 	%f246, %r243;
	mov.b32 	%f247, %r242;
	mov.b32 	%f248, %r241;
	mov.b32 	%f249, %r240;
	add.s64 	%rd84, %rd75, 12288;
	// begin inline asm
	ld.global.nc.v2.u64 {%rd82, %rd83}, [%rd84];
	// end inline asm
	mov.b64 	{%r244, %r245}, %rd83;
	mov.b64 	{%r246, %r247}, %rd82;
	mov.b32 	%f250, %r247;
	mov.b32 	%f251, %r246;
	mov.b32 	%f252, %r245;
	mov.b32 	%f253, %r244;
	setp.lt.f32 	%p127, %f239, %f238;
	selp.f32 	%f254, %f238, %f239, %p127;
	setp.lt.f32 	%p128, %f241, %f240;
	selp.f32 	%f255, %f240, %f241, %p128;
	setp.lt.f32 	%p129, %f243, %f242;
	selp.f32 	%f256, %f242, %f243, %p129;
	setp.lt.f32 	%p130, %f245, %f244;
	selp.f32 	%f257, %f244, %f245, %p130;
	setp.lt.f32 	%p131, %f247, %f246;
	selp.f32 	%f258, %f246, %f247, %p131;
	setp.lt.f32 	%p132, %f249, %f248;
	selp.f32 	%f259, %f248, %f249, %p132;
	setp.lt.f32 	%p133, %f251, %f250;
	selp.f32 	%f260, %f250, %f251, %p133;
	setp.lt.f32 	%p134, %f253, %f252;
	selp.f32 	%f261, %f252, %f253, %p134;
	setp.lt.f32 	%p135, %f254, %f255;
	selp.f32 	%f262, %f255, %f254, %p135;
	setp.lt.f32 	%p136, %f256, %f257;
	selp.f32 	%f263, %f257, %f256, %p136;
	setp.lt.f32 	%p137, %f258, %f259;
	selp.f32 	%f264, %f259, %f258, %p137;
	setp.lt.f32 	%p138, %f260, %f261;
	selp.f32 	%f265, %f261, %f260, %p138;
	setp.lt.f32 	%p139, %f262, %f263;
	selp.f32 	%f266, %f263, %f262, %p139;
	setp.lt.f32 	%p140, %f264, %f265;
	selp.f32 	%f267, %f265, %f264, %p140;
	setp.lt.f32 	%p141, %f266, %f267;
	selp.f32 	%f430, %f267, %f266, %p141;
	add.s32 	%r15, %r70, -4096;
	setp.lt.u32 	%p142, %r15, 4096;
	mov.b32 	%r399, 4096;
	@%p142 bra 	$L__BB3_27;
	mov.b32 	%r399, 4096;
$L__BB3_25:
	add.s32 	%r249, %r399, %r14;
	mul.wide.u32 	%rd98, %r249, 4;
	add.s64 	%rd88, %rd15, %rd98;
	// begin inline asm
	ld.global.nc.v2.u64 {%rd86, %rd87}, [%rd88];
	// end inline asm
	mov.b64 	{%r250, %r251}, %rd87;
	mov.b64 	{%r252, %r253}, %rd86;
	mov.b32 	%f268, %r253;
	mov.b32 	%f269, %r252;
	mov.b32 	%f270, %r251;
	mov.b32 	%f271, %r250;
	add.s64 	%rd91, %rd88, 4096;
	// begin inline asm
	ld.global.nc.v2.u64 {%rd89, %rd90}, [%rd91];
	// end inline asm
	mov.b64 	{%r254, %r255}, %rd90;
	mov.b64 	{%r256, %r257}, %rd89;
	mov.b32 	%f272, %r257;
	mov.b32 	%f273, %r256;
	mov.b32 	%f274, %r255;
	mov.b32 	%f275, %r254;
	add.s64 	%rd94, %rd88, 8192;
	// begin inline asm
	ld.global.nc.v2.u64 {%rd92, %rd93}, [%rd94];
	// end inline asm
	mov.b64 	{%r258, %r259}, %rd93;
	mov.b64 	{%r260, %r261}, %rd92;
	mov.b32 	%f276, %r261;
	mov.b32 	%f277, %r260;
	mov.b32 	%f278, %r259;
	mov.b32 	%f279, %r258;
	add.s64 	%rd97, %rd88, 12288;
	// begin inline asm
	ld.global.nc.v2.u64 {%rd95, %rd96}, [%rd97];
	// end inline asm
	mov.b64 	{%r262, %r263}, %rd96;
	mov.b64 	{%r264, %r265}, %rd95;
	mov.b32 	%f280, %r265;
	mov.b32 	%f281, %r264;
	mov.b32 	%f282, %r263;
	mov.b32 	%f283, %r262;
	setp.lt.f32 	%p143, %f430, %f269;
	selp.f32 	%f284, %f269, %f430, %p143;
	setp.lt.f32 	%p144, %f268, %f271;
	selp.f32 	%f285, %f271, %f268, %p144;
	setp.lt.f32 	%p145, %f270, %f273;
	selp.f32 	%f286, %f273, %f270, %p145;
	setp.lt.f32 	%p146, %f272, %f275;
	selp.f32 	%f287, %f275, %f272, %p146;
	setp.lt.f32 	%p147, %f274, %f277;
	selp.f32 	%f288, %f277, %f274, %p147;
	setp.lt.f32 	%p148, %f276, %f279;
	selp.f32 	%f289, %f279, %f276, %p148;
	setp.lt.f32 	%p149, %f278, %f281;
	selp.f32 	%f290, %f281, %f278, %p149;
	setp.lt.f32 	%p150, %f280, %f283;
	selp.f32 	%f291, %f283, %f280, %p150;
	setp.lt.f32 	%p151, %f284, %f285;
	selp.f32 	%f292, %f285, %f284, %p151;
	setp.lt.f32 	%p152, %f286, %f287;
	selp.f32 	%f293, %f287, %f286, %p152;
	setp.lt.f32 	%p153, %f288, %f289;
	selp.f32 	%f294, %f289, %f288, %p153;
	setp.lt.f32 	%p154, %f290, %f291;
	selp.f32 	%f295, %f291, %f290, %p154;
	setp.lt.f32 	%p155, %f292, %f293;
	selp.f32 	%f296, %f293, %f292, %p155;
	setp.lt.f32 	%p156, %f294, %f295;
	selp.f32 	%f297, %f295, %f294, %p156;
	setp.lt.f32 	%p157, %f296, %f297;
	selp.f32 	%f298, %f297, %f296, %p157;
	setp.lt.f32 	%p158, %f298, %f282;
	selp.f32 	%f430, %f282, %f298, %p158;
	sub.s32 	%r266, %r70, %r399;
	setp.lt.u32 	%p159, %r266, 4096;
	@%p159 bra 	$L__BB3_35;
	add.s32 	%r399, %r399, 4096;
	setp.le.u32 	%p160, %r399, %r15;
	@%p160 bra 	$L__BB3_25;
$L__BB3_27:
	setp.le.u32 	%p161, %r70, %r399;
	@%p161 bra 	$L__BB3_35;
	sub.s32 	%r19, %r70, %r399;
	setp.ge.s32 	%p162, %r13, %r19;
	@%p162 bra 	$L__BB3_35;
	not.b32 	%r267, %r13;
	add.s32 	%r268, %r70, %r267;
	sub.s32 	%r20, %r268, %r399;
	and.b32  	%r269, %r20, 768;
	setp.eq.s32 	%p163, %r269, 768;
	mov.u32 	%r403, %r13;
	@%p163 bra 	$L__BB3_32;
	add.s32 	%r401, %r13, %r399;
	shr.u32 	%r270, %r20, 8;
	add.s32 	%r271, %r270, 1;
	and.b32  	%r272, %r271, 3;
	neg.s32 	%r400, %r272;
	mov.u32 	%r403, %r13;
$L__BB3_31:
	.pragma "nounroll";
	mul.wide.u32 	%rd100, %r401, 4;
	add.s64 	%rd99, %rd15, %rd100;
	// begin inline asm
	ld.global.nc.u32 %r273, [%rd99];
	// end inline asm
	mov.b32 	%f300, %r273;
	setp.lt.f32 	%p164, %f430, %f300;
	selp.f32 	%f430, %f300, %f430, %p164;
	add.s32 	%r403, %r403, 256;
	add.s32 	%r401, %r401, 256;
	add.s32 	%r400, %r400, 1;
	setp.ne.s32 	%p165, %r400, 0;
	@%p165 bra 	$L__BB3_31;
$L__BB3_32:
	setp.lt.u32 	%p166, %r20, 768;
	@%p166 bra 	$L__BB3_35;
	add.s32 	%r405, %r403, 512;
	add.s32 	%r404, %r403, %r399;
$L__BB3_34:
	mul.wide.u32 	%rd105, %r404, 4;
	add.s64 	%rd101, %rd15, %rd105;
	// begin inline asm
	ld.global.nc.u32 %r274, [%rd101];
	// end inline asm
	mov.b32 	%f301, %r274;
	setp.lt.f32 	%p167, %f430, %f301;
	selp.f32 	%f302, %f301, %f430, %p167;
	add.s32 	%r278, %r404, 256;
	mul.wide.u32 	%rd106, %r278, 4;
	add.s64 	%rd102, %rd15, %rd106;
	// begin inline asm
	ld.global.nc.u32 %r275, [%rd102];
	// end inline asm
	mov.b32 	%f303, %r275;
	setp.lt.f32 	%p168, %f302, %f303;
	selp.f32 	%f304, %f303, %f302, %p168;
	add.s32 	%r279, %r404, 512;
	mul.wide.u32 	%rd107, %r279, 4;
	add.s64 	%rd103, %rd15, %rd107;
	// begin inline asm
	ld.global.nc.u32 %r276, [%rd103];
	// end inline asm
	mov.b32 	%f305, %r276;
	setp.lt.f32 	%p169, %f304, %f305;
	selp.f32 	%f306, %f305, %f304, %p169;
	add.s32 	%r280, %r404, 768;
	mul.wide.u32 	%rd108, %r280, 4;
	add.s64 	%rd104, %rd15, %rd108;
	// begin inline asm
	ld.global.nc.u32 %r277, [%rd104];
	// end inline asm
	mov.b32 	%f307, %r277;
	setp.lt.f32 	%p170, %f306, %f307;
	selp.f32 	%f430, %f307, %f306, %p170;
	add.s32 	%r34, %r405, 1024;
	add.s32 	%r281, %r405, 512;
	add.s32 	%r404, %r404, 1024;
	setp.lt.s32 	%p171, %r281, %r19;
	mov.u32 	%r405, %r34;
	@%p171 bra 	$L__BB3_34;
$L__BB3_35:
	// begin inline asm
	mov.u32 %r282, %laneid;
	// end inline asm
	mov.b32 	%r284, %f430;
	mov.b32 	%r285, 1;
	mov.b32 	%r306, 31;
	mov.b32 	%r307, -1;
	// begin inline asm
	shfl.sync.down.b32 %r283, %r284, %r285, %r306, %r307;
	// end inline asm
	mov.b32 	%f308, %r283;
	setp.gt.s32 	%p172, %r282, 30;
	setp.lt.f32 	%p173, %f430, %f308;
	selp.f32 	%f309, %f308, %f430, %p173;
	selp.f32 	%f310, %f430, %f309, %p172;
	mov.b32 	%r289, %f310;
	mov.b32 	%r290, 2;
	// begin inline asm
	shfl.sync.down.b32 %r288, %r289, %r290, %r306, %r307;
	// end inline asm
	mov.b32 	%f311, %r288;
	setp.gt.s32 	%p174, %r282, 29;
	setp.lt.f32 	%p175, %f310, %f311;
	selp.f32 	%f312, %f311, %f310, %p175;
	selp.f32 	%f313, %f310, %f312, %p174;
	mov.b32 	%r294, %f313;
	mov.b32 	%r295, 4;
	// begin inline asm
	shfl.sync.down.b32 %r293, %r294, %r295, %r306, %r307;
	// end inline asm
	mov.b32 	%f314, %r293;
	setp.gt.s32 	%p176, %r282, 27;
	setp.lt.f32 	%p177, %f313, %f314;
	selp.f32 	%f315, %f314, %f313, %p177;
	selp.f32 	%f316, %f313, %f315, %p176;
	mov.b32 	%r299, %f316;
	mov.b32 	%r300, 8;
	// begin inline asm
	shfl.sync.down.b32 %r298, %r299, %r300, %r306, %r307;
	// end inline asm
	mov.b32 	%f317, %r298;
	setp.gt.s32 	%p178, %r282, 23;
	setp.lt.f32 	%p179, %f316, %f317;
	selp.f32 	%f318, %f317, %f316, %p179;
	selp.f32 	%f319, %f316, %f318, %p178;
	mov.b32 	%r304, %f319;
	mov.b32 	%r305, 16;
	// begin inline asm
	shfl.sync.down.b32 %r303, %r304, %r305, %r306, %r307;
	// end inline asm
	mov.b32 	%f320, %r303;
	setp.gt.s32 	%p180, %r282, 15;
	setp.lt.f32 	%p181, %f319, %f320;
	selp.f32 	%f26, %f320, %f319, %p181;
	selp.f32 	%f444, %f319, %f26, %p180;
	setp.ne.s32 	%p182, %r282, 0;
	@%p182 bra 	$L__BB3_37;
	shr.u32 	%r308, %r13, 3;
	and.b32  	%r309, %r308, 124;
	mov.u32 	%r310, _ZZN3cub18CUB_300001_SM_10006detail6reduce28DeviceReduceSingleTileKernelINS2_10policy_hubIfjN4cuda3__47maximumIvEEE10Policy1000EPfSB_jS8_ffNS5_3std3__410__identityEEEvT0_T1_T2_T3_T4_T6_E12temp_storage;
	add.s32 	%r311, %r310, %r309;
	st.shared.f32 	[%r311+8], %f26;
$L__BB3_37:
	bar.sync 	0;
	setp.ne.s32 	%p183, %r13, 0;
	@%p183 bra 	$L__BB3_74;
	ld.shared.f32 	%f321, [_ZZN3cub18CUB_300001_SM_10006detail6reduce28DeviceReduceSingleTileKernelINS2_10policy_hubIfjN4cuda3__47maximumIvEEE10Policy1000EPfSB_jS8_ffNS5_3std3__410__identityEEEvT0_T1_T2_T3_T4_T6_E12temp_storage+12];
	setp.lt.f32 	%p184, %f444, %f321;
	selp.f32 	%f322, %f321, %f444, %p184;
	ld.shared.f32 	%f323, [_ZZN3cub18CUB_300001_SM_10006detail6reduce28DeviceReduceSingleTileKernelINS2_10policy_hubIfjN4cuda3__47maximumIvEEE10Policy1000EPfSB_jS8_ffNS5_3std3__410__identityEEEvT0_T1_T2_T3_T4_T6_E12temp_storage+16];
	setp.lt.f32 	%p185, %f322, %f323;
	selp.f32 	%f324, %f323, %f322, %p185;
	ld.shared.f32 	%f325, [_ZZN3cub18CUB_300001_SM_10006detail6reduce28DeviceReduceSingleTileKernelINS2_10policy_hubIfjN4cuda3__47maximumIvEEE10Policy1000EPfSB_jS8_ffNS5_3std3__410__identityEEEvT0_T1_T2_T3_T4_T6_E12temp_storage+20];
	setp.lt.f32 	%p186, %f324, %f325;
	selp.f32 	%f326, %f325, %f324, %p186;
	ld.shared.f32 	%f327, [_ZZN3cub18CUB_300001_SM_10006detail6reduce28DeviceReduceSingleTileKernelINS2_10policy_hubIfjN4cuda3__47maximumIvEEE10Policy1000EPfSB_jS8_ffNS5_3std3__410__identityEEEvT0_T1_T2_T3_T4_T6_E12temp_storage+24];
	setp.lt.f32 	%p187, %f326, %f327;
	selp.f32 	%f328, %f327, %f326, %p187;
	ld.shared.f32 	%f329, [_ZZN3cub18CUB_300001_SM_10006detail6reduce28DeviceReduceSingleTileKernelINS2_10policy_hubIfjN4cuda3__47maximumIvEEE10Policy1000EPfSB_jS8_ffNS5_3std3__410__identityEEEvT0_T1_T2_T3_T4_T6_E12temp_storage+28];
	setp.lt.f32 	%p188, %f328, %f329;
	selp.f32 	%f330, %f329, %f328, %p188;
	ld.shared.f32 	%f331, [_ZZN3cub18CUB_300001_SM_10006detail6reduce28DeviceReduceSingleTileKernelINS2_10policy_hubIfjN4cuda3__47maximumIvEEE10Policy1000EPfSB_jS8_ffNS5_3std3__410__identityEEEvT0_T1_T2_T3_T4_T6_E12temp_storage+32];
	setp.lt.f32 	%p189, %f330, %f331;
	selp.f32 	%f332, %f331, %f330, %p189;
	ld.shared.f32 	%f333, [_ZZN3cub18CUB_300001_SM_10006detail6reduce28DeviceReduceSingleTileKernelINS2_10policy_hubIfjN4cuda3__47maximumIvEEE10Policy1000EPfSB_jS8_ffNS5_3std3__410__identityEEEvT0_T1_T2_T3_T4_T6_E12temp_storage+36];
	setp.lt.f32 	%p190, %f332, %f333;
	selp.f32 	%f444, %f333, %f332, %p190;
	bra.uni 	$L__BB3_74;
$L__BB3_39:
	setp.gt.u32 	%p3, %r70, 4095;
	@%p3 bra 	$L__BB3_58;
	mov.u32 	%r36, %tid.x;
	setp.ge.u32 	%p68, %r36, %r70;
	mov.f32 	%f436, 0f00000000;
	mov.u32 	%r409, %r36;
	@%p68 bra 	$L__BB3_42;
	mul.wide.u32 	%rd65, %r36, 4;
	add.s64 	%rd64, %rd15, %rd65;
	// begin inline asm
	ld.global.nc.u32 %r152, [%rd64];
	// end inline asm
	mov.b32 	%f436, %r152;
	add.s32 	%r409, %r36, 256;
$L__BB3_42:
	setp.ge.u32 	%p69, %r409, %r70;
	@%p69 bra 	$L__BB3_49;
	not.b32 	%r153, %r409;
	add.s32 	%r39, %r70, %r153;
	and.b32  	%r154, %r39, 768;
	setp.eq.s32 	%p70, %r154, 768;
	@%p70 bra 	$L__BB3_46;
	mul.wide.u32 	%rd66, %r409, 4;
	add.s64 	%rd120, %rd15, %rd66;
	shr.u32 	%r155, %r39, 8;
	add.s32 	%r156, %r155, 1;
	and.b32  	%r157, %r156, 3;
	neg.s32 	%r407, %r157;
$L__BB3_45:
	.pragma "nounroll";
	// begin inline asm
	ld.global.nc.u32 %r158, [%rd120];
	// end inline asm
	mov.b32 	%f157, %r158;
	setp.lt.f32 	%p71, %f436, %f157;
	selp.f32 	%f436, %f157, %f436, %p71;
	add.s32 	%r409, %r409, 256;
	add.s64 	%rd120, %rd120, 1024;
	add.s32 	%r407, %r407, 1;
	setp.ne.s32 	%p72, %r407, 0;
	@%p72 bra 	$L__BB3_45;
$L__BB3_46:
	setp.lt.u32 	%p73, %r39, 768;
	@%p73 bra 	$L__BB3_49;
	mul.wide.u32 	%rd68, %r409, 4;
	add.s64 	%rd121, %rd15, %rd68;
$L__BB3_48:
	// begin inline asm
	ld.global.nc.u32 %r159, [%rd121];
	// end inline asm
	mov.b32 	%f158, %r159;
	setp.lt.f32 	%p74, %f436, %f158;
	selp.f32 	%f159, %f158, %f436, %p74;
	add.s64 	%rd70, %rd121, 1024;
	// begin inline asm
	ld.global.nc.u32 %r160, [%rd70];
	// end inline asm
	mov.b32 	%f160, %r160;
	setp.lt.f32 	%p75, %f159, %f160;
	selp.f32 	%f161, %f160, %f159, %p75;
	add.s64 	%rd71, %rd121, 2048;
	// begin inline asm
	ld.global.nc.u32 %r161, [%rd71];
	// end inline asm
	mov.b32 	%f162, %r161;
	setp.lt.f32 	%p76, %f161, %f162;
	selp.f32 	%f163, %f162, %f161, %p76;
	add.s64 	%rd72, %rd121, 3072;
	// begin inline asm
	ld.global.nc.u32 %r162, [%rd72];
	// end inline asm
	mov.b32 	%f164, %r162;
	setp.lt.f32 	%p77, %f163, %f164;
	selp.f32 	%f436, %f164, %f163, %p77;
	add.s32 	%r409, %r409, 1024;
	add.s64 	%rd121, %rd121, 4096;
	setp.lt.s32 	%p78, %r409, %r70;
	@%p78 bra 	$L__BB3_48;
$L__BB3_49:
	setp.lt.u32 	%p79, %r70, 256;
	@%p79 bra 	$L__BB3_54;
	// begin inline asm
	mov.u32 %r201, %laneid;
	// end inline asm
	mov.b32 	%r203, %f436;
	mov.b32 	%r204, 1;
	mov.b32 	%r225, 31;
	mov.b32 	%r226, -1;
	// begin inline asm
	shfl.sync.down.b32 %r202, %r203, %r204, %r225, %r226;
	// end inline asm
	mov.b32 	%f212, %r202;
	setp.gt.s32 	%p107, %r201, 30;
	setp.lt.f32 	%p108, %f436, %f212;
	selp.f32 	%f213, %f212, %f436, %p108;
	selp.f32 	%f214, %f436, %f213, %p107;
	mov.b32 	%r208, %f214;
	mov.b32 	%r209, 2;
	// begin inline asm
	shfl.sync.down.b32 %r207, %r208, %r209, %r225, %r226;
	// end inline asm
	mov.b32 	%f215, %r207;
	setp.gt.s32 	%p109, %r201, 29;
	setp.lt.f32 	%p110, %f214, %f215;
	selp.f32 	%f216, %f215, %f214, %p110;
	selp.f32 	%f217, %f214, %f216, %p109;
	mov.b32 	%r213, %f217;
	mov.b32 	%r214, 4;
	// begin inline asm
	shfl.sync.down.b32 %r212, %r213, %r214, %r225, %r226;
	// end inline asm
	mov.b32 	%f218, %r212;
	setp.gt.s32 	%p111, %r201, 27;
	setp.lt.f32 	%p112, %f217, %f218;
	selp.f32 	%f219, %f218, %f217, %p112;
	selp.f32 	%f220, %f217, %f219, %p111;
	mov.b32 	%r218, %f220;
	mov.b32 	%r219, 8;
	// begin inline asm
	shfl.sync.down.b32 %r217, %r218, %r219, %r225, %r226;
	// end inline asm
	mov.b32 	%f221, %r217;
	setp.gt.s32 	%p113, %r201, 23;
	setp.lt.f32 	%p114, %f220, %f221;
	selp.f32 	%f222, %f221, %f220, %p114;
	selp.f32 	%f223, %f220, %f222, %p113;
	mov.b32 	%r223, %f223;
	mov.b32 	%r224, 16;
	// begin inline asm
	shfl.sync.down.b32 %r222, %r223, %r224, %r225, %r226;
	// end inline asm
	mov.b32 	%f224, %r222;
	setp.gt.s32 	%p115, %r201, 15;
	setp.lt.f32 	%p116, %f223, %f224;
	selp.f32 	%f38, %f224, %f223, %p116;
	selp.f32 	%f444, %f223, %f38, %p115;
	setp.ne.s32 	%p117, %r201, 0;
	@%p117 bra 	$L__BB3_52;
	shr.u32 	%r227, %r36, 3;
	and.b32  	%r228, %r227, 124;
	mov.u32 	%r229, _ZZN3cub18CUB_300001_SM_10006detail6reduce28DeviceReduceSingleTileKernelINS2_10policy_hubIfjN4cuda3__47maximumIvEEE10Policy1000EPfSB_jS8_ffNS5_3std3__410__identityEEEvT0_T1_T2_T3_T4_T6_E12temp_storage;
	add.s32 	%r230, %r229, %r228;
	st.shared.f32 	[%r230+8], %f38;
$L__BB3_52:
	bar.sync 	0;
	setp.ne.s32 	%p118, %r36, 0;
	@%p118 bra 	$L__BB3_74;
	ld.shared.f32 	%f225, [_ZZN3cub18CUB_300001_SM_10006detail6reduce28DeviceReduceSingleTileKernelINS2_10policy_hubIfjN4cuda3__47maximumIvEEE10Policy1000EPfSB_jS8_ffNS5_3std3__410__identityEEEvT0_T1_T2_T3_T4_T6_E12temp_storage+12];
	setp.lt.f32 	%p119, %f444, %f225;
	selp.f32 	%f226, %f225, %f444, %p119;
	ld.shared.f32 	%f227, [_ZZN3cub18CUB_300001_SM_10006detail6reduce28DeviceReduceSingleTileKernelINS2_10policy_hubIfjN4cuda3__47maximumIvEEE10Policy1000EPfSB_jS8_ffNS5_3std3__410__identityEEEvT0_T1_T2_T3_T4_T6_E12temp_storage+16];
	setp.lt.f32 	%p120, %f226, %f227;
	selp.f32 	%f228, %f227, %f226, %p120;
	ld.shared.f32 	%f229, [_ZZN3cub18CUB_300001_SM_10006detail6reduce28DeviceReduceSingleTileKernelINS2_10policy_hubIfjN4cuda3__47maximumIvEEE10Policy1000EPfSB_jS8_ffNS5_3std3__410__identityEEEvT0_T1_T2_T3_T4_T6_E12temp_storage+20];
	setp.lt.f32 	%p121, %f228, %f229;
	selp.f32 	%f230, %f229, %f228, %p121;
	ld.shared.f32 	%f231, [_ZZN3cub18CUB_300001_SM_10006detail6reduce28DeviceReduceSingleTileKernelINS2_10policy_hubIfjN4cuda3__47maximumIvEEE10Policy1000EPfSB_jS8_ffNS5_3std3__410__identityEEEvT0_T1_T2_T3_T4_T6_E12temp_storage+24];
	setp.lt.f32 	%p122, %f230, %f231;
	selp.f32 	%f232, %f231, %f230, %p122;
	ld.shared.f32 	%f233, [_ZZN3cub18CUB_300001_SM_10006detail6reduce28DeviceReduceSingleTileKernelINS2_10policy_hubIfjN4cuda3__47maximumIvEEE10Policy1000EPfSB_jS8_ffNS5_3std3__410__identityEEEvT0_T1_T2_T3_T4_T6_E12temp_storage+28];
	setp.lt.f32 	%p123, %f232, %f233;
	selp.f32 	%f234, %f233, %f232, %p123;
	ld.shared.f32 	%f235, [_ZZN3cub18CUB_300001_SM_10006detail6reduce28DeviceReduceSingleTileKernelINS2_10policy_hubIfjN4cuda3__47maximumIvEEE10Policy1000EPfSB_jS8_ffNS5_3std3__410__identityEEEvT0_T1_T2_T3_T4_T6_E12temp_storage+32];
	setp.lt.f32 	%p124, %f234, %f235;
	selp.f32 	%f236, %f235, %f234, %p124;
	ld.shared.f32 	%f237, [_ZZN3cub18CUB_300001_SM_10006detail6reduce28DeviceReduceSingleTileKernelINS2_10policy_hubIfjN4cuda3__47maximumIvEEE10Policy1000EPfSB_jS8_ffNS5_3std3__410__identityEEEvT0_T1_T2_T3_T4_T6_E12temp_storage+36];
	setp.lt.f32 	%p125, %f236, %f237;
	selp.f32 	%f444, %f237, %f236, %p125;
	bra.uni 	$L__BB3_74;
$L__BB3_54:
	// begin inline asm
	mov.u32 %r163, %laneid;
	// end inline asm
	and.b32  	%r189, %r36, 992;
	add.s32 	%r190, %r189, 32;
	setp.gt.u32 	%p80, %r190, %r70;
	not.b32 	%r191, %r189;
	add.s32 	%r192, %r70, %r191;
	selp.b32 	%r187, %r192, 31, %p80;
	mov.b32 	%r165, %f436;
	mov.b32 	%r166, 1;
	mov.b32 	%r188, -1;
	// begin inline asm
	shfl.sync.down.b32 %r164, %r165, %r166, %r187, %r188;
	// end inline asm
	mov.b32 	%f165, %r164;
	setp.lt.s32 	%p81, %r163, %r187;
	setp.lt.f32 	%p82, %f436, %f165;
	selp.f32 	%f166, %f165, %f436, %p82;
	selp.f32 	%f167, %f166, %f436, %p81;
	mov.b32 	%r170, %f167;
	mov.b32 	%r171, 2;
	// begin inline asm
	shfl.sync.down.b32 %r169, %r170, %r171, %r187, %r188;
	// end inline asm
	mov.b32 	%f168, %r169;
	add.s32 	%r193, %r163, 2;
	setp.gt.s32 	%p83, %r193, %r187;
	setp.lt.f32 	%p84, %f167, %f168;
	selp.f32 	%f169, %f168, %f167, %p84;
	selp.f32 	%f170, %f167, %f169, %p83;
	mov.b32 	%r175, %f170;
	mov.b32 	%r176, 4;
	// begin inline asm
	shfl.sync.down.b32 %r174, %r175, %r176, %r187, %r188;
	// end inline asm
	mov.b32 	%f171, %r174;
	add.s32 	%r194, %r163, 4;
	setp.gt.s32 	%p85, %r194, %r187;
	setp.lt.f32 	%p86, %f170, %f171;
	selp.f32 	%f172, %f171, %f170, %p86;
	selp.f32 	%f173, %f170, %f172, %p85;
	mov.b32 	%r180, %f173;
	mov.b32 	%r181, 8;
	// begin inline asm
	shfl.sync.down.b32 %r179, %r180, %r181, %r187, %r188;
	// end inline asm
	mov.b32 	%f174, %r179;
	add.s32 	%r195, %r163, 8;
	setp.gt.s32 	%p87, %r195, %r187;
	setp.lt.f32 	%p88, %f173, %f174;
	selp.f32 	%f175, %f174, %f173, %p88;
	selp.f32 	%f176, %f173, %f175, %p87;
	mov.b32 	%r185, %f176;
	mov.b32 	%r186, 16;
	// begin inline asm
	shfl.sync.down.b32 %r184, %r185, %r186, %r187, %r188;
	// end inline asm
	mov.b32 	%f177, %r184;
	add.s32 	%r196, %r163, 16;
	setp.gt.s32 	%p89, %r196, %r187;
	setp.lt.f32 	%p90, %f176, %f177;
	selp.f32 	%f178, %f177, %f176, %p90;
	selp.f32 	%f444, %f176, %f178, %p89;
	setp.ne.s32 	%p91, %r163, 0;
	@%p91 bra 	$L__BB3_56;
	shr.u32 	%r197, %r36, 3;
	and.b32  	%r198, %r197, 124;
	mov.u32 	%r199, _ZZN3cub18CUB_300001_SM_10006detail6reduce28DeviceReduceSingleTileKernelINS2_10policy_hubIfjN4cuda3__47maximumIvEEE10Policy1000EPfSB_jS8_ffNS5_3std3__410__identityEEEvT0_T1_T2_T3_T4_T6_E12temp_storage;
	add.s32 	%r200, %r199, %r198;
	st.shared.f32 	[%r200+8], %f444;
$L__BB3_56:
	bar.sync 	0;
	setp.ne.s32 	%p92, %r36, 0;
	@%p92 bra 	$L__BB3_74;
	setp.gt.u32 	%p93, %r70, 32;
	ld.shared.f32 	%f179, [_ZZN3cub18CUB_300001_SM_10006detail6reduce28DeviceReduceSingleTileKernelINS2_10policy_hubIfjN4cuda3__47maximumIvEEE10Policy1000EPfSB_jS8_ffNS5_3std3__410__identityEEEvT0_T1_T2_T3_T4_T6_E12temp_storage+12];
	setp.lt.f32 	%p94, %f444, %f179;
	selp.f32 	%f181, %f179, %f444, %p94;
	selp.f32 	%f182, %f181, %f444, %p93;
	setp.gt.u32 	%p95, %r70, 64;
	ld.shared.f32 	%f184, [_ZZN3cub18CUB_300001_SM_10006detail6reduce28DeviceReduceSingleTileKernelINS2_10policy_hubIfjN4cuda3__47maximumIvEEE10Policy1000EPfSB_jS8_ffNS5_3std3__410__identityEEEvT0_T1_T2_T3_T4_T6_E12temp_storage+16];
	setp.lt.f32 	%p96, %f182, %f184;
	selp.f32 	%f186, %f184, %f182, %p96;
	selp.f32 	%f187, %f186, %f182, %p95;
	setp.gt.u32 	%p97, %r70, 96;
	ld.shared.f32 	%f189, [_ZZN3cub18CUB_300001_SM_10006detail6reduce28DeviceReduceSingleTileKernelINS2_10policy_hubIfjN4cuda3__47maximumIvEEE10Policy1000EPfSB_jS8_ffNS5_3std3__410__identityEEEvT0_T1_T2_T3_T4_T6_E12temp_storage+20];
	setp.lt.f32 	%p98, %f187, %f189;
	selp.f32 	%f191, %f189, %f187, %p98;
	selp.f32 	%f192, %f191, %f187, %p97;
	setp.gt.u32 	%p99, %r70, 128;
	ld.shared.f32 	%f194, [_ZZN3cub18CUB_300001_SM_10006detail6reduce28DeviceReduceSingleTileKernelINS2_10policy_hubIfjN4cuda3__47maximumIvEEE10Policy1000EPfSB_jS8_ffNS5_3std3__410__identityEEEvT0_T1_T2_T3_T4_T6_E12temp_storage+24];
	setp.lt.f32 	%p100, %f192, %f194;
	selp.f32 	%f196, %f194, %f192, %p100;
	selp.f32 	%f197, %f196, %f192, %p99;
	setp.gt.u32 	%p101, %r70, 160;
	ld.shared.f32 	%f199, [_ZZN3cub18CUB_300001_SM_10006detail6reduce28DeviceReduceSingleTileKernelINS2_10policy_hubIfjN4cuda3__47maximumIvEEE10Policy1000EPfSB_jS8_ffNS5_3std3__410__identityEEEvT0_T1_T2_T3_T4_T6_E12temp_storage+28];
	setp.lt.f32 	%p102, %f197, %f199;
	selp.f32 	%f201, %f199, %f197, %p102;
	selp.f32 	%f202, %f201, %f197, %p101;
	setp.gt.u32 	%p103, %r70, 192;
	ld.shared.f32 	%f204, [_ZZN3cub18CUB_300001_SM_10006detail6reduce28DeviceReduceSingleTileKernelINS2_10policy_hubIfjN4cuda3__47maximumIvEEE10Policy1000EPfSB_jS8_ffNS5_3std3__410__identityEEEvT0_T1_T2_T3_T4_T6_E12temp_storage+32];
	setp.lt.f32 	%p104, %f202, %f204;
	selp.f32 	%f206, %f204, %f202, %p104;
	selp.f32 	%f207, %f206, %f202, %p103;
	setp.gt.u32 	%p105, %r70, 224;
	ld.shared.f32 	%f209, [_ZZN3cub18CUB_300001_SM_10006detail6reduce28DeviceReduceSingleTileKernelINS2_10policy_hubIfjN4cuda3__47maximumIvEEE10Policy1000EPfSB_jS8_ffNS5_3std3__410__identityEEEvT0_T1_T2_T3_T4_T6_E12temp_storage+36];
	setp.lt.f32 	%p106, %f207, %f209;
	selp.f32 	%f211, %f209, %f207, %p106;
	selp.f32 	%f444, %f211, %f207, %p105;
	bra.uni 	$L__BB3_74;
$L__BB3_58:
	mov.u32 	%r48, %tid.x;
	mul.wide.u32 	%rd34, %r48, 4;
	add.s64 	%rd18, %rd15, %rd34;
	// begin inline asm
	ld.global.nc.u32 %r71, [%rd18];
	// end inline asm
	mov.b32 	%f59, %r71;
	add.s64 	%rd19, %rd18, 1024;
	// begin inline asm
	ld.global.nc.u32 %r72, [%rd19];
	// end inline asm
	mov.b32 	%f60, %r72;
	add.s64 	%rd20, %rd18, 2048;
	// begin inline asm
	ld.global.nc.u32 %r73, [%rd20];
	// end inline asm
	mov.b32 	%f61, %r73;
	add.s64 	%rd21, %rd18, 3072;
	// begin inline asm
	ld.global.nc.u32 %r74, [%rd21];
	// end inline asm
	mov.b32 	%f62, %r74;
	add.s64 	%rd22, %rd18, 4096;
	// begin inline asm
	ld.global.nc.u32 %r75, [%rd22];
	// end inline asm
	mov.b32 	%f63, %r75;
	add.s64 	%rd23, %rd18, 5120;
	// begin inline asm
	ld.global.nc.u32 %r76, [%rd23];
	// end inline asm
	mov.b32 	%f64, %r76;
	add.s64 	%rd24, %rd18, 6144;
	// begin inline asm
	ld.global.nc.u32 %r77, [%rd24];
	// end inline asm
	mov.b32 	%f65, %r77;
	add.s64 	%rd25, %rd18, 7168;
	// begin inline asm
	ld.global.nc.u32 %r78, [%rd25];
	// end inline asm
	mov.b32 	%f66, %r78;
	add.s64 	%rd26, %rd18, 8192;
	// begin inline asm
	ld.global.nc.u32 %r79, [%rd26];
	// end inline asm
	mov.b32 	%f67, %r79;
	add.s64 	%rd27, %rd18, 9216;
	// begin inline asm
	ld.global.nc.u32 %r80, [%rd27];
	// end inline asm
	mov.b32 	%f68, %r80;
	add.s64 	%rd28, %rd18, 10240;
	// begin inline asm
	ld.global.nc.u32 %r81, [%rd28];
	// end inline asm
	mov.b32 	%f69, %r81;
	add.s64 	%rd29, %rd18, 11264;
	// begin inline asm
	ld.global.nc.u32 %r82, [%rd29];
	// end inline asm
	mov.b32 	%f70, %r82;
	add.s64 	%rd30, %rd18, 12288;
	// begin inline asm
	ld.global.nc.u32 %r83, [%rd30];
	// end inline asm
	mov.b32 	%f71, %r83;
	add.s64 	%rd31, %rd18, 13312;
	// begin inline asm
	ld.global.nc.u32 %r84, [%rd31];
	// end inline asm
	mov.b32 	%f72, %r84;
	add.s64 	%rd32, %rd18, 14336;
	// begin inline asm
	ld.global.nc.u32 %r85, [%rd32];
	// end inline asm
	mov.b32 	%f73, %r85;
	add.s64 	%rd33, %rd18, 15360;
	// begin inline asm
	ld.global.nc.u32 %r86, [%rd33];
	// end inline asm
	mov.b32 	%f74, %r86;
	setp.lt.f32 	%p4, %f59, %f60;
	selp.f32 	%f75, %f60, %f59, %p4;
	setp.lt.f32 	%p5, %f61, %f62;
	selp.f32 	%f76, %f62, %f61, %p5;
	setp.lt.f32 	%p6, %f63, %f64;
	selp.f32 	%f77, %f64, %f63, %p6;
	setp.lt.f32 	%p7, %f65, %f66;
	selp.f32 	%f78, %f66, %f65, %p7;
	setp.lt.f32 	%p8, %f67, %f68;
	selp.f32 	%f79, %f68, %f67, %p8;
	setp.lt.f32 	%p9, %f69, %f70;
	selp.f32 	%f80, %f70, %f69, %p9;
	setp.lt.f32 	%p10, %f71, %f72;
	selp.f32 	%f81, %f72, %f71, %p10;
	setp.lt.f32 	%p11, %f73, %f74;
	selp.f32 	%f82, %f74, %f73, %p11;
	setp.lt.f32 	%p12, %f75, %f76;
	selp.f32 	%f83, %f76, %f75, %p12;
	setp.lt.f32 	%p13, %f77, %f78;
	selp.f32 	%f84, %f78, %f77, %p13;
	setp.lt.f32 	%p14, %f79, %f80;
	selp.f32 	%f85, %f80, %f79, %p14;
	setp.lt.f32 	%p15, %f81, %f82;
	selp.f32 	%f86, %f82, %f81, %p15;
	setp.lt.f32 	%p16, %f83, %f84;
	selp.f32 	%f87, %f84, %f83, %p16;
	setp.lt.f32 	%p17, %f85, %f86;
	selp.f32 	%f88, %f86, %f85, %p17;
	setp.lt.f32 	%p18, %f87, %f88;
	selp.f32 	%f443, %f88, %f87, %p18;
	add.s32 	%r49, %r70, -4096;
	setp.lt.u32 	%p19, %r49, 4096;
	mov.b32 	%r412, 4096;
	@%p19 bra 	$L__BB3_62;
	mov.b32 	%r412, 4096;
$L__BB3_60:
	add.s32 	%r105, %r48, %r412;
	mul.wide.u32 	%rd51, %r105, 4;
	add.s64 	%rd35, %rd15, %rd51;
	// begin inline asm
	ld.global.nc.u32 %r89, [%rd35];
	// end inline asm
	mov.b32 	%f89, %r89;
	mul.wide.u32 	%rd52, %r412, 4;
	add.s64 	%rd53, %rd18, %rd52;
	add.s64 	%rd36, %rd53, 1024;
	// begin inline asm
	ld.global.nc.u32 %r90, [%rd36];
	// end inline asm
	mov.b32 	%f90, %r90;
	add.s64 	%rd37, %rd53, 2048;
	// begin inline asm
	ld.global.nc.u32 %r91, [%rd37];
	// end inline asm
	mov.b32 	%f91, %r91;
	add.s64 	%rd38, %rd53, 3072;
	// begin inline asm
	ld.global.nc.u32 %r92, [%rd38];
	// end inline asm
	mov.b32 	%f92, %r92;
	add.s64 	%rd39, %rd53, 4096;
	// begin inline asm
	ld.global.nc.u32 %r93, [%rd39];
	// end inline asm
	mov.b32 	%f93, %r93;
	add.s64 	%rd40, %rd53, 5120;
	// begin inline asm
	ld.global.nc.u32 %r94, [%rd40];
	// end inline asm
	mov.b32 	%f94, %r94;
	add.s64 	%rd41, %rd53, 6144;
	// begin inline asm
	ld.global.nc.u32 %r95, [%rd41];
	// end inline asm
	mov.b32 	%f95, %r95;
	add.s64 	%rd42, %rd53, 7168;
	// begin inline asm
	ld.global.nc.u32 %r96, [%rd42];
	// end inline asm
	mov.b32 	%f96, %r96;
	add.s64 	%rd43, %rd53, 8192;
	// begin inline asm
	ld.global.nc.u32 %r97, [%rd43];
	// end inline asm
	mov.b32 	%f97, %r97;
	add.s64 	%rd44, %rd53, 9216;
	// begin inline asm
	ld.global.nc.u32 %r98, [%rd44];
	// end inline asm
	mov.b32 	%f98, %r98;
	add.s64 	%rd45, %rd53, 10240;
	// begin inline asm
	ld.global.nc.u32 %r99, [%rd45];
	// end inline asm
	mov.b32 	%f99, %r99;
	add.s64 	%rd46, %rd53, 11264;
	// begin inline asm
	ld.global.nc.u32 %r100, [%rd46];
	// end inline asm
	mov.b32 	%f100, %r100;
	add.s64 	%rd47, %rd53, 12288;
	// begin inline asm
	ld.global.nc.u32 %r101, [%rd47];
	// end inline asm
	mov.b32 	%f101, %r101;
	add.s64 	%rd48, %rd53, 13312;
	// begin inline asm
	ld.global.nc.u32 %r102, [%rd48];
	// end inline asm
	mov.b32 	%f102, %r102;
	add.s64 	%rd49, %rd53, 14336;
	// begin inline asm
	ld.global.nc.u32 %r103, [%rd49];
	// end inline asm
	mov.b32 	%f103, %r103;
	add.s64 	%rd50, %rd53, 15360;
	// begin inline asm
	ld.global.nc.u32 %r104, [%rd50];
	// end inline asm
	mov.b32 	%f104, %r104;
	setp.lt.f32 	%p20, %f443, %f89;
	selp.f32 	%f105, %f89, %f443, %p20;
	setp.lt.f32 	%p21, %f90, %f91;
	selp.f32 	%f106, %f91, %f90, %p21;
	setp.lt.f32 	%p22, %f92, %f93;
	selp.f32 	%f107, %f93, %f92, %p22;
	setp.lt.f32 	%p23, %f94, %f95;
	selp.f32 	%f108, %f95, %f94, %p23;
	setp.lt.f32 	%p24, %f96, %f97;
	selp.f32 	%f109, %f97, %f96, %p24;
	setp.lt.f32 	%p25, %f98, %f99;
	selp.f32 	%f110, %f99, %f98, %p25;
	setp.lt.f32 	%p26, %f100, %f101;
	selp.f32 	%f111, %f101, %f100, %p26;
	setp.lt.f32 	%p27, %f102, %f103;
	selp.f32 	%f112, %f103, %f102, %p27;
	setp.lt.f32 	%p28, %f105, %f106;
	selp.f32 	%f113, %f106, %f105, %p28;
	setp.lt.f32 	%p29, %f107, %f108;
	selp.f32 	%f114, %f108, %f107, %p29;
	setp.lt.f32 	%p30, %f109, %f110;
	selp.f32 	%f115, %f110, %f109, %p30;
	setp.lt.f32 	%p31, %f111, %f112;
	selp.f32 	%f116, %f112, %f111, %p31;
	setp.lt.f32 	%p32, %f113, %f114;
	selp.f32 	%f117, %f114, %f113, %p32;
	setp.lt.f32 	%p33, %f115, %f116;
	selp.f32 	%f118, %f116, %f115, %p33;
	setp.lt.f32 	%p34, %f117, %f118;
	selp.f32 	%f119, %f118, %f117, %p34;
	setp.lt.f32 	%p35, %f119, %f104;
	selp.f32 	%f443, %f104, %f119, %p35;
	sub.s32 	%r106, %r70, %r412;
	setp.lt.u32 	%p36, %r106, 4096;
	@%p36 bra 	$L__BB3_70;
	add.s32 	%r412, %r412, 4096;
	setp.le.u32 	%p37, %r412, %r49;
	@%p37 bra 	$L__BB3_60;
$L__BB3_62:
	setp.le.u32 	%p38, %r70, %r412;
	@%p38 bra 	$L__BB3_70;
	sub.s32 	%r53, %r70, %r412;
	setp.ge.s32 	%p39, %r48, %r53;
	@%p39 bra 	$L__BB3_70;
	not.b32 	%r107, %r48;
	add.s32 	%r108, %r70, %r107;
	sub.s32 	%r54, %r108, %r412;
	and.b32  	%r109, %r54, 768;
	setp.eq.s32 	%p40, %r109, 768;
	mov.u32 	%r416, %r48;
	@%p40 bra 	$L__BB3_67;
	add.s32 	%r414, %r48, %r412;
	shr.u32 	%r110, %r54, 8;
	add.s32 	%r111, %r110, 1;
	and.b32  	%r112, %r111, 3;
	neg.s32 	%r413, %r112;
	mov.u32 	%r416, %r48;
$L__BB3_66:
	.pragma "nounroll";
	mul.wide.u32 	%rd55, %r414, 4;
	add.s64 	%rd54, %rd15, %rd55;
	// begin inline asm
	ld.global.nc.u32 %r113, [%rd54];
	// end inline asm
	mov.b32 	%f121, %r113;
	setp.lt.f32 	%p41, %f443, %f121;
	selp.f32 	%f443, %f121, %f443, %p41;
	add.s32 	%r416, %r416, 256;
	add.s32 	%r414, %r414, 256;
	add.s32 	%r413, %r413, 1;
	setp.ne.s32 	%p42, %r413, 0;
	@%p42 bra 	$L__BB3_66;
$L__BB3_67:
	setp.lt.u32 	%p43, %r54, 768;
	@%p43 bra 	$L__BB3_70;
	add.s32 	%r418, %r416, 512;
	add.s32 	%r417, %r416, %r412;
$L__BB3_69:
	mul.wide.u32 	%rd60, %r417, 4;
	add.s64 	%rd56, %rd15, %rd60;
	// begin inline asm
	ld.global.nc.u32 %r114, [%rd56];
	// end inline asm
	mov.b32 	%f122, %r114;
	setp.lt.f32 	%p44, %f443, %f122;
	selp.f32 	%f123, %f122, %f443, %p44;
	add.s32 	%r118, %r417, 256;
	mul.wide.u32 	%rd61, %r118, 4;
	add.s64 	%rd57, %rd15, %rd61;
	// begin inline asm
	ld.global.nc.u32 %r115, [%rd57];
	// end inline asm
	mov.b32 	%f124, %r115;
	setp.lt.f32 	%p45, %f123, %f124;
	selp.f32 	%f125, %f124, %f123, %p45;
	add.s32 	%r119, %r417, 512;
	mul.wide.u32 	%rd62, %r119, 4;
	add.s64 	%rd58, %rd15, %rd62;
	// begin inline asm
	ld.global.nc.u32 %r116, [%rd58];
	// end inline asm
	mov.b32 	%f126, %r116;
	setp.lt.f32 	%p46, %f125, %f126;
	selp.f32 	%f127, %f126, %f125, %p46;
	add.s32 	%r120, %r417, 768;
	mul.wide.u32 	%rd63, %r120, 4;
	add.s64 	%rd59, %rd15, %rd63;
	// begin inline asm
	ld.global.nc.u32 %r117, [%rd59];
	// end inline asm
	mov.b32 	%f128, %r117;
	setp.lt.f32 	%p47, %f127, %f128;
	selp.f32 	%f443, %f128, %f127, %p47;
	add.s32 	%r68, %r418, 1024;
	add.s32 	%r121, %r418, 512;
	add.s32 	%r417, %r417, 1024;
	setp.lt.s32 	%p48, %r121, %r53;
	mov.u32 	%r418, %r68;
	@%p48 bra 	$L__BB3_69;
$L__BB3_70:
	// begin inline asm
	mov.u32 %r122, %laneid;
	// end inline asm
	mov.b32 	%r124, %f443;
	mov.b32 	%r125, 1;
	mov.b32 	%r146, 31;
	mov.b32 	%r147, -1;
	// begin inline asm
	shfl.sync.down.b32 %r123, %r124, %r125, %r146, %r147;
	// end inline asm
	mov.b32 	%f129, %r123;
	setp.gt.s32 	%p49, %r122, 30;
	setp.lt.f32 	%p50, %f443, %f129;
	selp.f32 	%f130, %f129, %f443, %p50;
	selp.f32 	%f131, %f443, %f130, %p49;
	mov.b32 	%r129, %f131;
	mov.b32 	%r130, 2;
	// begin inline asm
	shfl.sync.down.b32 %r128, %r129, %r130, %r146, %r147;
	// end inline asm
	mov.b32 	%f132, %r128;
	setp.gt.s32 	%p51, %r122, 29;
	setp.lt.f32 	%p52, %f131, %f132;
	selp.f32 	%f133, %f132, %f131, %p52;
	selp.f32 	%f134, %f131, %f133, %p51;
	mov.b32 	%r134, %f134;
	mov.b32 	%r135, 4;
	// begin inline asm
	shfl.sync.down.b32 %r133, %r134, %r135, %r146, %r147;
	// end inline asm
	mov.b32 	%f135, %r133;
	setp.gt.s32 	%p53, %r122, 27;
	setp.lt.f32 	%p54, %f134, %f135;
	selp.f32 	%f136, %f135, %f134, %p54;
	selp.f32 	%f137, %f134, %f136, %p53;
	mov.b32 	%r139, %f137;
	mov.b32 	%r140, 8;
	// begin inline asm
	shfl.sync.down.b32 %r138, %r139, %r140, %r146, %r147;
	// end inline asm
	mov.b32 	%f138, %r138;
	setp.gt.s32 	%p55, %r122, 23;
	setp.lt.f32 	%p56, %f137, %f138;
	selp.f32 	%f139, %f138, %f137, %p56;
	selp.f32 	%f140, %f137, %f139, %p55;
	mov.b32 	%r144, %f140;
	mov.b32 	%r145, 16;
	// begin inline asm
	shfl.sync.down.b32 %r143, %r144, %r145, %r146, %r147;
	// end inline asm
	mov.b32 	%f141, %r143;
	setp.gt.s32 	%p57, %r122, 15;
	setp.lt.f32 	%p58, %f140, %f141;
	selp.f32 	%f54, %f141, %f140, %p58;
	selp.f32 	%f444, %f140, %f54, %p57;
	setp.ne.s32 	%p59, %r122, 0;
	@%p59 bra 	$L__BB3_72;
	shr.u32 	%r148, %r48, 3;
	and.b32  	%r149, %r148, 124;
	mov.u32 	%r150, _ZZN3cub18CUB_300001_SM_10006detail6reduce28DeviceReduceSingleTileKernelINS2_10policy_hubIfjN4cuda3__47maximumIvEEE10Policy1000EPfSB_jS8_ffNS5_3std3__410__identityEEEvT0_T1_T2_T3_T4_T6_E12temp_storage;
	add.s32 	%r151, %r150, %r149;
	st.shared.f32 	[%r151+8], %f54;
$L__BB3_72:
	bar.sync 	0;
	setp.ne.s32 	%p60, %r48, 0;
	@%p60 bra 	$L__BB3_74;
	ld.shared.f32 	%f142, [_ZZN3cub18CUB_300001_SM_10006detail6reduce28DeviceReduceSingleTileKernelINS2_10policy_hubIfjN4cuda3__47maximumIvEEE10Policy1000EPfSB_jS8_ffNS5_3std3__410__identityEEEvT0_T1_T2_T3_T4_T6_E12temp_storage+12];
	setp.lt.f32 	%p61, %f444, %f142;
	selp.f32 	%f143, %f142, %f444, %p61;
	ld.shared.f32 	%f144, [_ZZN3cub18CUB_300001_SM_10006detail6reduce28DeviceReduceSingleTileKernelINS2_10policy_hubIfjN4cuda3__47maximumIvEEE10Policy1000EPfSB_jS8_ffNS5_3std3__410__identityEEEvT0_T1_T2_T3_T4_T6_E12temp_storage+16];
	setp.lt.f32 	%p62, %f143, %f144;
	selp.f32 	%f145, %f144, %f143, %p62;
	ld.shared.f32 	%f146, [_ZZN3cub18CUB_300001_SM_10006detail6reduce28DeviceReduceSingleTileKernelINS2_10policy_hubIfjN4cuda3__47maximumIvEEE10Policy1000EPfSB_jS8_ffNS5_3std3__410__identityEEEvT0_T1_T2_T3_T4_T6_E12temp_storage+20];
	setp.lt.f32 	%p63, %f145, %f146;
	selp.f32 	%f147, %f146, %f145, %p63;
	ld.shared.f32 	%f148, [_ZZN3cub18CUB_300001_SM_10006detail6reduce28DeviceReduceSingleTileKernelINS2_10policy_hubIfjN4cuda3__47maximumIvEEE10Policy1000EPfSB_jS8_ffNS5_3std3__410__identityEEEvT0_T1_T2_T3_T4_T6_E12temp_storage+24];
	setp.lt.f32 	%p64, %f147, %f148;
	selp.f32 	%f149, %f148, %f147, %p64;
	ld.shared.f32 	%f150, [_ZZN3cub18CUB_300001_SM_10006detail6reduce28DeviceReduceSingleTileKernelINS2_10policy_hubIfjN4cuda3__47maximumIvEEE10Policy1000EPfSB_jS8_ffNS5_3std3__410__identityEEEvT0_T1_T2_T3_T4_T6_E12temp_storage+28];
	setp.lt.f32 	%p65, %f149, %f150;
	selp.f32 	%f151, %f150, %f149, %p65;
	ld.shared.f32 	%f152, [_ZZN3cub18CUB_300001_SM_10006detail6reduce28DeviceReduceSingleTileKernelINS2_10policy_hubIfjN4cuda3__47maximumIvEEE10Policy1000EPfSB_jS8_ffNS5_3std3__410__identityEEEvT0_T1_T2_T3_T4_T6_E12temp_storage+32];
	setp.lt.f32 	%p66, %f151, %f152;
	selp.f32 	%f153, %f152, %f151, %p66;
	ld.shared.f32 	%f154, [_ZZN3cub18CUB_300001_SM_10006detail6reduce28DeviceReduceSingleTileKernelINS2_10policy_hubIfjN4cuda3__47maximumIvEEE10Policy1000EPfSB_jS8_ffNS5_3std3__410__identityEEEvT0_T1_T2_T3_T4_T6_E12temp_storage+36];
	setp.lt.f32 	%p67, %f153, %f154;
	selp.f32 	%f444, %f154, %f153, %p67;
$L__BB3_74:
	mov.u32 	%r391, %tid.x;
	setp.ne.s32 	%p249, %r391, 0;
	@%p249 bra 	$L__BB3_76;
	setp.lt.f32 	%p250, %f58, %f444;
	selp.f32 	%f417, %f444, %f58, %p250;
	st.global.f32 	[%rd1], %f417;
$L__BB3_76:
	ret;

}
	// .globl	_ZN3cub18CUB_300001_SM_10006detail6reduce18DeviceReduceKernelINS2_10policy_hubIfjN4cuda3__47maximumIvEEE10Policy1000EPfjS8_fNS5_3std3__410__identityEEEvT0_PT3_T1_NS0_13GridEvenShareISI_EET2_T4_
.visible .entry _ZN3cub18CUB_300001_SM_10006detail6reduce18DeviceReduceKernelINS2_10policy_hubIfjN4cuda3__47maximumIvEEE10Policy1000EPfjS8_fNS5_3std3__410__identityEEEvT0_PT3_T1_NS0_13GridEvenShareISI_EET2_T4_(
	.param .u64 .ptr .align 1 _ZN3cub18CUB_300001_SM_10006detail6reduce18DeviceReduceKernelINS2_10policy_hubIfjN4cuda3__47maximumIvEEE10Policy1000EPfjS8_fNS5_3std3__410__identityEEEvT0_PT3_T1_NS0_13GridEvenShareISI_EET2_T4__param_0,
	.param .u64 .ptr .align 1 _ZN3cub18CUB_300001_SM_10006detail6reduce18DeviceReduceKernelINS2_10policy_hubIfjN4cuda3__47maximumIvEEE10Policy1000EPfjS8_fNS5_3std3__410__identityEEEvT0_PT3_T1_NS0_13GridEvenShareISI_EET2_T4__param_1,
	.param .u32 _ZN3cub18CUB_300001_SM_10006detail6reduce18DeviceReduceKernelINS2_10policy_hubIfjN4cuda3__47maximumIvEEE10Policy1000EPfjS8_fNS5_3std3__410__identityEEEvT0_PT3_T1_NS0_13GridEvenShareISI_EET2_T4__param_2,
	.param .align 4 .b8 _ZN3cub18CUB_300001_SM_10006detail6reduce18DeviceReduceKernelINS2_10policy_hubIfjN4cuda3__47maximumIvEEE10Policy1000EPfjS8_fNS5_3std3__410__identityEEEvT0_PT3_T1_NS0_13GridEvenShareISI_EET2_T4__param_3[40],
	.param .align 1 .b8 _ZN3cub18CUB_300001_SM_10006detail6reduce18DeviceReduceKernelINS2_10policy_hubIfjN4cuda3__47maximumIvEEE10Policy1000EPfjS8_fNS5_3std3__410__identityEEEvT0_PT3_T1_NS0_13GridEvenShareISI_EET2_T4__param_4[1],
	.param .align 1 .b8 _ZN3cub18CUB_300001_SM_10006detail6reduce18DeviceReduceKernelINS2_10policy_hubIfjN4cuda3__47maximumIvEEE10Policy1000EPfjS8_fNS5_3std3__410__identityEEEvT0_PT3_T1_NS0_13GridEvenShareISI_EET2_T4__param_5[1]
)
.maxntid 256
{
	.reg .pred 	%p<249>;
	.reg .b32 	%r<478>;
	.reg .b32 	%f<439>;
	.reg .b64 	%rd<112>;
	// demoted variable
	.shared .align 4 .b8 _ZZN3cub18CUB_300001_SM_10006detail6reduce18DeviceReduceKernelINS2_10policy_hubIfjN4cuda3__47maximumIvEEE10Policy1000EPfjS8_fNS5_3std3__410__identityEEEvT0_PT3_T1_NS0_13GridEvenShareISI_EET2_T4_E12temp_storage[44];
	ld.param.u32 	%r1, [_ZN3cub18CUB_300001_SM_10006detail6reduce18DeviceReduceKernelINS2_10policy_hubIfjN4cuda3__47maximumIvEEE10Policy1000EPfjS8_fNS5_3std3__410__identityEEEvT0_PT3_T1_NS0_13GridEvenShareISI_EET2_T4__param_3+20];
	ld.param.u64 	%rd1, [_ZN3cub18CUB_300001_SM_10006detail6reduce18DeviceReduceKernelINS2_10policy_hubIfjN4cuda3__47maximumIvEEE10Policy1000EPfjS8_fNS5_3std3__410__identityEEEvT0_PT3_T1_NS0_13GridEvenShareISI_EET2_T4__param_0];
	ld.param.u32 	%r2, [_ZN3cub18CUB_300001_SM_10006detail6reduce18DeviceReduceKernelINS2_10policy_hubIfjN4cuda3__47maximumIvEEE10Policy1000EPfjS8_fNS5_3std3__410__identityEEEvT0_PT3_T1_NS0_13GridEvenShareISI_EET2_T4__param_3+24];
	mov.u32 	%r3, %ctaid.x;
	shl.b32 	%r4, %r2, 12;
	shl.b32 	%r5, %r3, 12;
	and.b64  	%rd3, %rd1, 15;
	setp.ne.s64 	%p1, %rd3, 0;
	@%p1 bra 	$L__BB4_36;
	sub.s32 	%r6, %r1, %r5;
	setp.gt.u32 	%p125, %r6, 4095;
	@%p125 bra 	$L__BB4_20;
	mov.u32 	%r7, %tid.x;
	setp.ge.u32 	%p190, %r7, %r6;
	mov.f32 	%f419, 0f00000000;
	mov.u32 	%r448, %r7;
	@%p190 bra 	$L__BB4_4;
	add.s32 	%r359, %r5, %r7;
	mul.wide.u32 	%rd97, %r359, 4;
	add.s64 	%rd96, %rd1, %rd97;
	// begin inline asm
	ld.global.nc.u32 %r358, [%rd96];
	// end inline asm
	mov.b32 	%f419, %r358;
	add.s32 	%r448, %r7, 256;
$L__BB4_4:
	setp.ge.u32 	%p191, %r448, %r6;
	@%p191 bra 	$L__BB4_11;
	not.b32 	%r360, %r448;
	add.s32 	%r10, %r1, %r360;
	and.b32  	%r361, %r10, 768;
	setp.eq.s32 	%p192, %r361, 768;
	@%p192 bra 	$L__BB4_8;
	add.s32 	%r446, %r448, %r5;
	shr.u32 	%r362, %r10, 8;
	add.s32 	%r363, %r362, 1;
	and.b32  	%r364, %r363, 3;
	neg.s32 	%r445, %r364;
$L__BB4_7:
	.pragma "nounroll";
	mul.wide.u32 	%rd99, %r446, 4;
	add.s64 	%rd98, %rd1, %rd99;
	// begin inline asm
	ld.global.nc.u32 %r365, [%rd98];
	// end inline asm
	mov.b32 	%f333, %r365;
	setp.lt.f32 	%p193, %f419, %f333;
	selp.f32 	%f419, %f333, %f419, %p193;
	add.s32 	%r448, %r448, 256;
	add.s32 	%r446, %r446, 256;
	add.s32 	%r445, %r445, 1;
	setp.ne.s32 	%p194, %r445, 0;
	@%p194 bra 	$L__BB4_7;
$L__BB4_8:
	sub.s32 	%r366, %r10, %r5;
	setp.lt.u32 	%p195, %r366, 768;
	@%p195 bra 	$L__BB4_11;
	add.s32 	%r450, %r448, 512;
	add.s32 	%r449, %r448, %r5;
$L__BB4_10:
	mul.wide.u32 	%rd104, %r449, 4;
	add.s64 	%rd100, %rd1, %rd104;
	// begin inline asm
	ld.global.nc.u32 %r367, [%rd100];
	// end inline asm
	mov.b32 	%f334, %r367;
	setp.lt.f32 	%p196, %f419, %f334;
	selp.f32 	%f335, %f334, %f419, %p196;
	add.s32 	%r371, %r449, 256;
	mul.wide.u32 	%rd105, %r371, 4;
	add.s64 	%rd101, %rd1, %rd105;
	// begin inline asm
	ld.global.nc.u32 %r368, [%rd101];
	// end inline asm
	mov.b32 	%f336, %r368;
	setp.lt.f32 	%p197, %f335, %f336;
	selp.f32 	%f337, %f336, %f335, %p197;
	add.s32 	%r372, %r449, 512;
	mul.wide.u32 	%rd106, %r372, 4;
	add.s64 	%rd102, %rd1, %rd106;
	// begin inline asm
	ld.global.nc.u32 %r369, [%rd102];
	// end inline asm
	mov.b32 	%f338, %r369;
	setp.lt.f32 	%p198, %f337, %f338;
	selp.f32 	%f339, %f338, %f337, %p198;
	add.s32 	%r373, %r449, 768;
	mul.wide.u32 	%rd107, %r373, 4;
	add.s64 	%rd103, %rd1, %rd107;
	// begin inline asm
	ld.global.nc.u32 %r370, [%rd103];
	// end inline asm
	mov.b32 	%f340, %r370;
	setp.lt.f32 	%p199, %f339, %f340;
	selp.f32 	%f419, %f340, %f339, %p199;
	add.s32 	%r24, %r450, 1024;
	add.s32 	%r374, %r450, 512;
	add.s32 	%r449, %r449, 1024;
	setp.lt.s32 	%p200, %r374, %r6;
	mov.u32 	%r450, %r24;
	@%p200 bra 	$L__BB4_10;
$L__BB4_11:
	setp.lt.u32 	%p201, %r6, 256;
	@%p201 bra 	$L__BB4_16;
	// begin inline asm
	mov.u32 %r413, %laneid;
	// end inline asm
	mov.b32 	%r415, %f419;
	mov.b32 	%r416, 1;
	mov.b32 	%r437, 31;
	mov.b32 	%r438, -1;
	// begin inline asm
	shfl.sync.down.b32 %r414, %r415, %r416, %r437, %r438;
	// end inline asm
	mov.b32 	%f388, %r414;
	setp.gt.s32 	%p229, %r413, 30;
	setp.lt.f32 	%p230, %f419, %f388;
	selp.f32 	%f389, %f388, %f419, %p230;
	selp.f32 	%f390, %f419, %f389, %p229;
	mov.b32 	%r420, %f390;
	mov.b32 	%r421, 2;
	// begin inline asm
	shfl.sync.down.b32 %r419, %r420, %r421, %r437, %r438;
	// end inline asm
	mov.b32 	%f391, %r419;
	setp.gt.s32 	%p231, %r413, 29;
	setp.lt.f32 	%p232, %f390, %f391;
	selp.f32 	%f392, %f391, %f390, %p232;
	selp.f32 	%f393, %f390, %f392, %p231;
	mov.b32 	%r425, %f393;
	mov.b32 	%r426, 4;
	// begin inline asm
	shfl.sync.down.b32 %r424, %r425, %r426, %r437, %r438;
	// end inline asm
	mov.b32 	%f394, %r424;
	setp.gt.s32 	%p233, %r413, 27;
	setp.lt.f32 	%p234, %f393, %f394;
	selp.f32 	%f395, %f394, %f393, %p234;
	selp.f32 	%f396, %f393, %f395, %p233;
	mov.b32 	%r430, %f396;
	mov.b32 	%r431, 8;
	// begin inline asm
	shfl.sync.down.b32 %r429, %r430, %r431, %r437, %r438;
	// end inline asm
	mov.b32 	%f397, %r429;
	setp.gt.s32 	%p235, %r413, 23;
	setp.lt.f32 	%p236, %f396, %f397;
	selp.f32 	%f398, %f397, %f396, %p236;
	selp.f32 	%f399, %f396, %f398, %p235;
	mov.b32 	%r435, %f399;
	mov.b32 	%r436, 16;
	// begin inline asm
	shfl.sync.down.b32 %r434, %r435, %r436, %r437, %r438;
	// end inline asm
	mov.b32 	%f400, %r434;
	setp.gt.s32 	%p237, %r413, 15;
	setp.lt.f32 	%p238, %f399, %f400;
	selp.f32 	%f10, %f400, %f399, %p238;
	selp.f32 	%f438, %f399, %f10, %p237;
	setp.ne.s32 	%p239, %r413, 0;
	@%p239 bra 	$L__BB4_14;
	shr.u32 	%r439, %r7, 3;
	and.b32  	%r440, %r439, 124;
	mov.u32 	%r441, _ZZN3cub18CUB_300001_SM_10006detail6reduce18DeviceReduceKernelINS2_10policy_hubIfjN4cuda3__47maximumIvEEE10Policy1000EPfjS8_fNS5_3std3__410__identityEEEvT0_PT3_T1_NS0_13GridEvenShareISI_EET2_T4_E12temp_storage;
	add.s32 	%r442, %r441, %r440;
	st.shared.f32 	[%r442+8], %f10;
$L__BB4_14:
	bar.sync 	0;
	setp.ne.s32 	%p240, %r7, 0;
	@%p240 bra 	$L__BB4_71;
	ld.shared.f32 	%f401, [_ZZN3cub18CUB_300001_SM_10006detail6reduce18DeviceReduceKernelINS2_10policy_hubIfjN4cuda3__47maximumIvEEE10Policy1000EPfjS8_fNS5_3std3__410__identityEEEvT0_PT3_T1_NS0_13GridEvenShareISI_EET2_T4_E12temp_storage+12];
	setp.lt.f32 	%p241, %f438, %f401;
	selp.f32 	%f402, %f401, %f438, %p241;
	ld.shared.f32 	%f403, [_ZZN3cub18CUB_300001_SM_10006detail6reduce18DeviceReduceKernelINS2_10policy_hubIfjN4cuda3__47maximumIvEEE10Policy1000EPfjS8_fNS5_3std3__410__identityEEEvT0_PT3_T1_NS0_13GridEvenShareISI_EET2_T4_E12temp_storage+16];
	setp.lt.f32 	%p242, %f402, %f403;
	selp.f32 	%f404, %f403, %f402, %p242;
	ld.shared.f32 	%f405, [_ZZN3cub18CUB_300001_SM_10006detail6reduce18DeviceReduceKernelINS2_10policy_hubIfjN4cuda3__47maximumIvEEE10Policy1000EPfjS8_fNS5_3std3__410__identityEEEvT0_PT3_T1_NS0_13GridEvenShareISI_EET2_T4_E12temp_storage+20];
	setp.lt.f32 	%p243, %f404, %f405;
	selp.f32 	%f406, %f405, %f404, %p243;
	ld.shared.f32 	%f407, [_ZZN3cub18CUB_300001_SM_10006detail6reduce18DeviceReduceKernelINS2_10policy_hubIfjN4cuda3__47maximumIvEEE10Policy1000EPfjS8_fNS5_3std3__410__identityEEEvT0_PT3_T1_NS0_13GridEvenShareISI_EET2_T4_E12temp_storage+24];
	setp.lt.f32 	%p244, %f406, %f407;
	selp.f32 	%f408, %f407, %f406, %p244;
	ld.shared.f32 	%f409, [_ZZN3cub18CUB_300001_SM_10006detail6reduce18DeviceReduceKernelINS2_10policy_hubIfjN4cuda3__47maximumIvEEE10Policy1000EPfjS8_fNS5_3std3__410__identityEEEvT0_PT3_T1_NS0_13GridEvenShareISI_EET2_T4_E12temp_storage+28];
	setp.lt.f32 	%p245, %f408, %f409;
	selp.f32 	%f410, %f409, %f408, %p245;
	ld.shared.f32 	%f411, [_ZZN3cub18CUB_300001_SM_10006detail6reduce18DeviceReduceKernelINS2_10policy_hubIfjN4cuda3__47maximumIvEEE10Policy1000EPfjS8_fNS5_3std3__410__identityEEEvT0_PT3_T1_NS0_13GridEvenShareISI_EET2_T4_E12temp_storage+32];
	setp.lt.f32 	%p246, %f410, %f411;
	selp.f32 	%f412, %f411, %f410, %p246;
	ld.shared.f32 	%f413, [_ZZN3cub18CUB_300001_SM_10006detail6reduce18DeviceReduceKernelINS2_10policy_hubIfjN4cuda3__47maximumIvEEE10Policy1000EPfjS8_fNS5_3std3__410__identityEEEvT0_PT3_T1_NS0_13GridEvenShareISI_EET2_T4_E12temp_storage+36];
	setp.lt.f32 	%p247, %f412, %f413;
	selp.f32 	%f438, %f413, %f412, %p247;
	bra.uni 	$L__BB4_71;
$L__BB4_16:
	// begin inline asm
	mov.u32 %r375, %laneid;
	// end inline asm
	and.b32  	%r401, %r7, 992;
	add.s32 	%r402, %r401, 32;
	setp.gt.u32 	%p202, %r402, %r6;
	not.b32 	%r403, %r401;
	add.s32 	%r404, %r6, %r403;
	selp.b32 	%r399, %r404, 31, %p202;
	mov.b32 	%r377, %f419;
	mov.b32 	%r378, 1;
	mov.b32 	%r400, -1;
	// begin inline asm
	shfl.sync.down.b32 %r376, %r377, %r378, %r399, %r400;
	// end inline asm
	mov.b32 	%f341, %r376;
	setp.lt.s32 	%p203, %r375, %r399;
	setp.lt.f32 	%p204, %f419, %f341;
	selp.f32 	%f342, %f341, %f419, %p204;
	selp.f32 	%f343, %f342, %f419, %p203;
	mov.b32 	%r382, %f343;
	mov.b32 	%r383, 2;
	// begin inline asm
	shfl.sync.down.b32 %r381, %r382, %r383, %r399, %r400;
	// end inline asm
	mov.b32 	%f344, %r381;
	add.s32 	%r405, %r375, 2;
	setp.gt.s32 	%p205, %r405, %r399;
	setp.lt.f32 	%p206, %f343, %f344;
	selp.f32 	%f345, %f344, %f343, %p206;
	selp.f32 	%f346, %f343, %f345, %p205;
	mov.b32 	%r387, %f346;
	mov.b32 	%r388, 4;
	// begin inline asm
	shfl.sync.down.b32 %r386, %r387, %r388, %r399, %r400;
	// end inline asm
	mov.b32 	%f347, %r386;
	add.s32 	%r406, %r375, 4;
	setp.gt.s32 	%p207, %r406, %r399;
	setp.lt.f32 	%p208, %f346, %f347;
	selp.f32 	%f348, %f347, %f346, %p208;
	selp.f32 	%f349, %f346, %f348, %p207;
	mov.b32 	%r392, %f349;
	mov.b32 	%r393, 8;
	// begin inline asm
	shfl.sync.down.b32 %r391, %r392, %r393, %r399, %r400;
	// end inline asm
	mov.b32 	%f350, %r391;
	add.s32 	%r407, %r375, 8;
	setp.gt.s32 	%p209, %r407, %r399;
	setp.lt.f32 	%p210, %f349, %f350;
	selp.f32 	%f351, %f350, %f349, %p210;
	selp.f32 	%f352, %f349, %f351, %p209;
	mov.b32 	%r397, %f352;
	mov.b32 	%r398, 16;
	// begin inline asm
	shfl.sync.down.b32 %r396, %r397, %r398, %r399, %r400;
	// end inline asm
	mov.b32 	%f353, %r396;
	add.s32 	%r408, %r375, 16;
	setp.gt.s32 	%p211, %r408, %r399;
	setp.lt.f32 	%p212, %f352, %f353;
	selp.f32 	%f354, %f353, %f352, %p212;
	selp.f32 	%f438, %f352, %f354, %p211;
	setp.ne.s32 	%p213, %r375, 0;
	@%p213 bra 	$L__BB4_18;
	shr.u32 	%r409, %r7, 3;
	and.b32  	%r410, %r409, 124;
	mov.u32 	%r411, _ZZN3cub18CUB_300001_SM_10006detail6reduce18DeviceReduceKernelINS2_10policy_hubIfjN4cuda3__47maximumIvEEE10Policy1000EPfjS8_fNS5_3std3__410__identityEEEvT0_PT3_T1_NS0_13GridEvenShareISI_EET2_T4_E12temp_storage;
	add.s32 	%r412, %r411, %r410;
	st.shared.f32 	[%r412+8], %f438;
$L__BB4_18:
	bar.sync 	0;
	setp.ne.s32 	%p214, %r7, 0;
	@%p214 bra 	$L__BB4_71;
	setp.gt.u32 	%p215, %r6, 32;
	ld.shared.f32 	%f355, [_ZZN3cub18CUB_300001_SM_10006detail6reduce18DeviceReduceKernelINS2_10policy_hubIfjN4cuda3__47maximumIvEEE10Policy1000EPfjS8_fNS5_3std3__410__identityEEEvT0_PT3_T1_NS0_13GridEvenShareISI_EET2_T4_E12temp_storage+12];
	setp.lt.f32 	%p216, %f438, %f355;
	selp.f32 	%f357, %f355, %f438, %p216;
	selp.f32 	%f358, %f357, %f438, %p215;
	setp.gt.u32 	%p217, %r6, 64;
	ld.shared.f32 	%f360, [_ZZN3cub18CUB_300001_SM_10006detail6reduce18DeviceReduceKernelINS2_10policy_hubIfjN4cuda3__47maximumIvEEE10Policy1000EPfjS8_fNS5_3std3__410__identityEEEvT0_PT3_T1_NS0_13GridEvenShareISI_EET2_T4_E12temp_storage+16];
	setp.lt.f32 	%p218, %f358, %f360;
	selp.f32 	%f362, %f360, %f358, %p218;
	selp.f32 	%f363, %f362, %f358, %p217;
	setp.gt.u32 	%p219, %r6, 96;
	ld.shared.f32 	%f365, [_ZZN3cub18CUB_300001_SM_10006detail6reduce18DeviceReduceKernelINS2_10policy_hubIfjN4cuda3__47maximumIvEEE10Policy1000EPfjS8_fNS5_3std3__410__identityEEEvT0_PT3_T1_NS0_13GridEvenShareISI_EET2_T4_E12temp_storage+20];
	setp.lt.f32 	%p220, %f363, %f365;
	selp.f32 	%f367, %f365, %f363, %p220;
	selp.f32 	%f368, %f367, %f363, %p219;
	setp.gt.u32 	%p221, %r6, 128;
	ld.shared.f32 	%f370, [_ZZN3cub18CUB_300001_SM_10006detail6reduce18DeviceReduceKernelINS2_10policy_hubIfjN4cuda3__47maximumIvEEE10Policy1000EPfjS8_fNS5_3std3__410__identityEEEvT0_PT3_T1_NS0_13GridEvenShareISI_EET2_T4_E12temp_storage+24];
	setp.lt.f32 	%p222, %f368, %f370;
	selp.f32 	%f372, %f370, %f368, %p222;
	selp.f32 	%f373, %f372, %f368, %p221;
	setp.gt.u32 	%p223, %r6, 160;
	ld.shared.f32 	%f375, [_ZZN3cub18CUB_300001_SM_10006detail6reduce18DeviceReduceKernelINS2_10policy_hubIfjN4cuda3__47maximumIvEEE10Policy1000EPfjS8_fNS5_3std3__410__identityEEEvT0_PT3_T1_NS0_13GridEvenShareISI_EET2_T4_E12temp_storage+28];
	setp.lt.f32 	%p224, %f373, %f375;
	selp.f32 	%f377, %f375, %f373, %p224;
	selp.f32 	%f378, %f377, %f373, %p223;
	setp.gt.u32 	%p225, %r6, 192;
	ld.shared.f32 	%f380, [_ZZN3cub18CUB_300001_SM_10006detail6reduce18DeviceReduceKernelINS2_10policy_hubIfjN4cuda3__47maximumIvEEE10Policy1000EPfjS8_fNS5_3std3__410__identityEEEvT0_PT3_T1_NS0_13GridEvenShareISI_EET2_T4_E12temp_storage+32];
	setp.lt.f32 	%p226, %f378, %f380;
	selp.f32 	%f382, %f380, %f378, %p226;
	selp.f32 	%f383, %f382, %f378, %p225;
	setp.gt.u32 	%p227, %r6, 224;
	ld.shared.f32 	%f385, [_ZZN3cub18CUB_300001_SM_10006detail6reduce18DeviceReduceKernelINS2_10policy_hubIfjN4cuda3__47maximumIvEEE10Policy1000EPfjS8_fNS5_3std3__410__identityEEEvT0_PT3_T1_NS0_13GridEvenShareISI_EET2_T4_E12temp_storage+36];
	setp.lt.f32 	%p228, %f383, %f385;
	selp.f32 	%f387, %f385, %f383, %p228;
	selp.f32 	%f438, %f387, %f383, %p227;
	bra.uni 	$L__BB4_71;
$L__BB4_20:
	mov.u32 	%r26, %tid.x;
	shl.b32 	%r27, %r26, 2;
	add.s32 	%r274, %r5, %r27;
	mul.wide.u32 	%rd72, %r274, 4;
	add.s64 	%rd62, %rd1, %rd72;
	// begin inline asm
	ld.global.nc.v2.u64 {%rd60, %rd61}, [%rd62];
	// end inline asm
	mov.b64 	{%r275, %r276}, %rd61;
	mov.b64 	{%r277, %r278}, %rd60;
	mov.b32 	%f235, %r278;
	mov.b32 	%f236, %r277;
	mov.b32 	%f237, %r276;
	mov.b32 	%f238, %r275;
	add.s64 	%rd65, %rd62, 4096;
	// begin inline asm
	ld.global.nc.v2.u64 {%rd63, %rd64}, [%rd65];
	// end inline asm
	mov.b64 	{%r279, %r280}, %rd64;
	mov.b64 	{%r281, %r282}, %rd63;
	mov.b32 	%f239, %r282;
	mov.b32 	%f240, %r281;
	mov.b32 	%f241, %r280;
	mov.b32 	%f242, %r279;
	add.s64 	%rd68, %rd62, 8192;
	// begin inline asm
	ld.global.nc.v2.u64 {%rd66, %rd67}, [%rd68];
	// end inline asm
	mov.b64 	{%r283, %r284}, %rd67;
	mov.b64 	{%r285, %r286}, %rd66;
	mov.b32 	%f243, %r286;
	mov.b32 	%f244, %r285;
	mov.b32 	%f245, %r284;
	mov.b32 	%f246, %r283;
	add.s64 	%rd71, %rd62, 12288;
	// begin inline asm
	ld.global.nc.v2.u64 {%rd69, %rd70}, [%rd71];
	// end inline asm
	mov.b64 	{%r287, %r288}, %rd70;
	mov.b64 	{%r289, %r290}, %rd69;
	mov.b32 	%f247, %r290;
	mov.b32 	%f248, %r289;
	mov.b32 	%f249, %r288;
	mov.b32 	%f250, %r287;
	setp.lt.f32 	%p126, %f236, %f235;
	selp.f32 	%f251, %f235, %f236, %p126;
	setp.lt.f32 	%p127, %f238, %f237;
	selp.f32 	%f252, %f237, %f238, %p127;
	setp.lt.f32 	%p128, %f240, %f239;
	selp.f32 	%f253, %f239, %f240, %p128;
	setp.lt.f32 	%p129, %f242, %f241;
	selp.f32 	%f254, %f241, %f242, %p129;
	setp.lt.f32 	%p130, %f244, %f243;
	selp.f32 	%f255, %f243, %f244, %p130;
	setp.lt.f32 	%p131, %f246, %f245;
	selp.f32 	%f256, %f245, %f246, %p131;
	setp.lt.f32 	%p132, %f248, %f247;
	selp.f32 	%f257, %f247, %f248, %p132;
	setp.lt.f32 	%p133, %f250, %f249;
	selp.f32 	%f258, %f249, %f250, %p133;
	setp.lt.f32 	%p134, %f251, %f252;
	selp.f32 	%f259, %f252, %f251, %p134;
	setp.lt.f32 	%p135, %f253, %f254;
	selp.f32 	%f260, %f254, %f253, %p135;
	setp.lt.f32 	%p136, %f255, %f256;
	selp.f32 	%f261, %f256, %f255, %p136;
	setp.lt.f32 	%p137, %f257, %f258;
	selp.f32 	%f262, %f258, %f257, %p137;
	setp.lt.f32 	%p138, %f259, %f260;
	selp.f32 	%f263, %f260, %f259, %p138;
	setp.lt.f32 	%p139, %f261, %f262;
	selp.f32 	%f264, %f262, %f261, %p139;
	setp.lt.f32 	%p140, %f263, %f264;
	selp.f32 	%f425, %f264, %f263, %p140;
	setp.lt.u32 	%p141, %r6, %r4;
	@%p141 bra 	$L__BB4_32;
	add.s32 	%r28, %r4, %r5;
	add.s32 	%r452, %r28, 256;
	add.s32 	%r451, %r28, %r26;
	mov.b32 	%r453, 0;
$L__BB4_22:
	add.s32 	%r5, %r5, %r4;
	add.s32 	%r292, %r1, -4096;
	setp.gt.u32 	%p142, %r5, %r292;
	@%p142 bra 	$L__BB4_24;
	add.s32 	%r293, %r5, %r27;
	mul.wide.u32 	%rd85, %r293, 4;
	add.s64 	%rd75, %rd1, %rd85;
	// begin inline asm
	ld.global.nc.v2.u64 {%rd73, %rd74}, [%rd75];
	// end inline asm
	mov.b64 	{%r294, %r295}, %rd74;
	mov.b64 	{%r296, %r297}, %rd73;
	mov.b32 	%f265, %r297;
	mov.b32 	%f266, %r296;
	mov.b32 	%f267, %r295;
	mov.b32 	%f268, %r294;
	add.s64 	%rd78, %rd75, 4096;
	// begin inline asm
	ld.global.nc.v2.u64 {%rd76, %rd77}, [%rd78];
	// end inline asm
	mov.b64 	{%r298, %r299}, %rd77;
	mov.b64 	{%r300, %r301}, %rd76;
	mov.b32 	%f269, %r301;
	mov.b32 	%f270, %r300;
	mov.b32 	%f271, %r299;
	mov.b32 	%f272, %r298;
	add.s64 	%rd81, %rd75, 8192;
	// begin inline asm
	ld.global.nc.v2.u64 {%rd79, %rd80}, [%rd81];
	// end inline asm
	mov.b64 	{%r302, %r303}, %rd80;
	mov.b64 	{%r304, %r305}, %rd79;
	mov.b32 	%f273, %r305;
	mov.b32 	%f274, %r304;
	mov.b32 	%f275, %r303;
	mov.b32 	%f276, %r302;
	add.s64 	%rd84, %rd75, 12288;
	// begin inline asm
	ld.global.nc.v2.u64 {%rd82, %rd83}, [%rd84];
	// end inline asm
	mov.b64 	{%r306, %r307}, %rd83;
	mov.b64 	{%r308, %r309}, %rd82;
	mov.b32 	%f277, %r309;
	mov.b32 	%f278, %r308;
	mov.b32 	%f279, %r307;
	mov.b32 	%f280, %r306;
	setp.lt.f32 	%p143, %f425, %f266;
	selp.f32 	%f281, %f266, %f425, %p143;
	setp.lt.f32 	%p144, %f265, %f268;
	selp.f32 	%f282, %f268, %f265, %p144;
	setp.lt.f32 	%p145, %f267, %f270;
	selp.f32 	%f283, %f270, %f267, %p145;
	setp.lt.f32 	%p146, %f269, %f272;
	selp.f32 	%f284, %f272, %f269, %p146;
	setp.lt.f32 	%p147, %f271, %f274;
	selp.f32 	%f285, %f274, %f271, %p147;
	setp.lt.f32 	%p148, %f273, %f276;
	selp.f32 	%f286, %f276, %f273, %p148;
	setp.lt.f32 	%p149, %f275, %f278;
	selp.f32 	%f287, %f278, %f275, %p149;
	setp.lt.f32 	%p150, %f277, %f280;
	selp.f32 	%f288, %f280, %f277, %p150;
	setp.lt.f32 	%p151, %f281, %f282;
	selp.f32 	%f289, %f282, %f281, %p151;
	setp.lt.f32 	%p152, %f283, %f284;
	selp.f32 	%f290, %f284, %f283, %p152;
	setp.lt.f32 	%p153, %f285, %f286;
	selp.f32 	%f291, %f286, %f285, %p153;
	setp.lt.f32 	%p154, %f287, %f288;
	selp.f32 	%f292, %f288, %f287, %p154;
	setp.lt.f32 	%p155, %f289, %f290;
	selp.f32 	%f293, %f290, %f289, %p155;
	setp.lt.f32 	%p156, %f291, %f292;
	selp.f32 	%f294, %f292, %f291, %p156;
	setp.lt.f32 	%p157, %f293, %f294;
	selp.f32 	%f295, %f294, %f293, %p157;
	setp.lt.f32 	%p158, %f295, %f279;
	selp.f32 	%f425, %f279, %f295, %p158;
	sub.s32 	%r310, %r1, %r5;
	setp.lt.u32 	%p159, %r310, %r4;
	add.s32 	%r453, %r453, 1;
	add.s32 	%r452, %r452, %r4;
	add.s32 	%r451, %r451, %r4;
	@%p159 bra 	$L__BB4_32;
	bra.uni 	$L__BB4_22;
$L__BB4_24:
	setp.le.u32 	%p160, %r1, %r5;
	@%p160 bra 	$L__BB4_32;
	sub.s32 	%r39, %r1, %r5;
	setp.ge.s32 	%p161, %r26, %r39;
	@%p161 bra 	$L__BB4_32;
	not.b32 	%r311, %r26;
	add.s32 	%r312, %r1, %r311;
	sub.s32 	%r313, %r312, %r28;
	mul.lo.s32 	%r314, %r2, %r453;
	shl.b32 	%r315, %r314, 12;
	sub.s32 	%r40, %r313, %r315;
	shr.u32 	%r316, %r312, 8;
	add.s32 	%r41, %r316, 1;
	and.b32  	%r317, %r312, 768;
	setp.eq.s32 	%p162, %r317, 768;
	mov.u32 	%r458, %r26;
	@%p162 bra 	$L__BB4_29;
	and.b32  	%r318, %r41, 3;
	neg.s32 	%r455, %r318;
	mov.u32 	%r458, %r26;
$L__BB4_28:
	.pragma "nounroll";
	mul.wide.u32 	%rd87, %r451, 4;
	add.s64 	%rd86, %rd1, %rd87;
	// begin inline asm
	ld.global.nc.u32 %r319, [%rd86];
	// end inline asm
	mov.b32 	%f297, %r319;
	setp.lt.f32 	%p163, %f425, %f297;
	selp.f32 	%f425, %f297, %f425, %p163;
	add.s32 	%r458, %r458, 256;
	add.s32 	%r451, %r451, 256;
	add.s32 	%r455, %r455, 1;
	setp.ne.s32 	%p164, %r455, 0;
	@%p164 bra 	$L__BB4_28;
$L__BB4_29:
	setp.lt.u32 	%p165, %r40, 768;
	@%p165 bra 	$L__BB4_32;
	add.s32 	%r460, %r458, 512;
	add.s32 	%r459, %r458, %r452;
$L__BB4_31:
	add.s32 	%r324, %r459, -256;
	mul.wide.u32 	%rd92, %r324, 4;
	add.s64 	%rd88, %rd1, %rd92;
	// begin inline asm
	ld.global.nc.u32 %r320, [%rd88];
	// end inline asm
	mov.b32 	%f298, %r320;
	setp.lt.f32 	%p166, %f425, %f298;
	selp.f32 	%f299, %f298, %f425, %p166;
	mul.wide.u32 	%rd93, %r459, 4;
	add.s64 	%rd89, %rd1, %rd93;
	// begin inline asm
	ld.global.nc.u32 %r321, [%rd89];
	// end inline asm
	mov.b32 	%f300, %r321;
	setp.lt.f32 	%p167, %f299, %f300;
	selp.f32 	%f301, %f300, %f299, %p167;
	add.s32 	%r325, %r459, 256;
	mul.wide.u32 	%rd94, %r325, 4;
	add.s64 	%rd90, %rd1, %rd94;
	// begin inline asm
	ld.global.nc.u32 %r322, [%rd90];
	// end inline asm
	mov.b32 	%f302, %r322;
	setp.lt.f32 	%p168, %f301, %f302;
	selp.f32 	%f303, %f302, %f301, %p168;
	add.s32 	%r326, %r459, 512;
	mul.wide.u32 	%rd95, %r326, 4;
	add.s64 	%rd91, %rd1, %rd95;
	// begin inline asm
	ld.global.nc.u32 %r323, [%rd91];
	// end inline asm
	mov.b32 	%f304, %r323;
	setp.lt.f32 	%p169, %f303, %f304;
	selp.f32 	%f425, %f304, %f303, %p169;
	add.s32 	%r54, %r460, 1024;
	add.s32 	%r327, %r460, 512;
	add.s32 	%r459, %r459, 1024;
	setp.lt.s32 	%p170, %r327, %r39;
	mov.u32 	%r460, %r54;
	@%p170 bra 	$L__BB4_31;
$L__BB4_32:
	// begin inline asm
	mov.u32 %r328, %laneid;
	// end inline asm
	mov.b32 	%r330, %f425;
	mov.b32 	%r331, 1;
	mov.b32 	%r352, 31;
	mov.b32 	%r353, -1;
	// begin inline asm
	shfl.sync.down.b32 %r329, %r330, %r331, %r352, %r353;
	// end inline asm
	mov.b32 	%f305, %r329;
	setp.gt.s32 	%p171, %r328, 30;
	setp.lt.f32 	%p172, %f425, %f305;
	selp.f32 	%f306, %f305, %f425, %p172;
	selp.f32 	%f307, %f425, %f306, %p171;
	mov.b32 	%r335, %f307;
	mov.b32 	%r336, 2;
	// begin inline asm
	shfl.sync.down.b32 %r334, %r335, %r336, %r352, %r353;
	// end inline asm
	mov.b32 	%f308, %r334;
	setp.gt.s32 	%p173, %r328, 29;
	setp.lt.f32 	%p174, %f307, %f308;
	selp.f32 	%f309, %f308, %f307, %p174;
	selp.f32 	%f310, %f307, %f309, %p173;
	mov.b32 	%r340, %f310;
	mov.b32 	%r341, 4;
	// begin inline asm
	shfl.sync.down.b32 %r339, %r340, %r341, %r352, %r353;
	// end inline asm
	mov.b32 	%f311, %r339;
	setp.gt.s32 	%p175, %r328, 27;
	setp.lt.f32 	%p176, %f310, %f311;
	selp.f32 	%f312, %f311, %f310, %p176;
	selp.f32 	%f313, %f310, %f312, %p175;
	mov.b32 	%r345, %f313;
	mov.b32 	%r346, 8;
	// begin inline asm
	shfl.sync.down.b32 %r344, %r345, %r346, %r352, %r353;
	// end inline asm
	mov.b32 	%f314, %r344;
	setp.gt.s32 	%p177, %r328, 23;
	setp.lt.f32 	%p178, %f313, %f314;
	selp.f32 	%f315, %f314, %f313, %p178;
	selp.f32 	%f316, %f313, %f315, %p177;
	mov.b32 	%r350, %f316;
	mov.b32 	%r351, 16;
	// begin inline asm
	shfl.sync.down.b32 %r349, %r350, %r351, %r352, %r353;
	// end inline asm
	mov.b32 	%f317, %r349;
	setp.gt.s32 	%p179, %r328, 15;
	setp.lt.f32 	%p180, %f316, %f317;
	selp.f32 	%f25, %f317, %f316, %p180;
	selp.f32 	%f438, %f316, %f25, %p179;
	setp.ne.s32 	%p181, %r328, 0;
	@%p181 bra 	$L__BB4_34;
	shr.u32 	%r354, %r26, 3;
	and.b32  	%r355, %r354, 124;
	mov.u32 	%r356, _ZZN3cub18CUB_300001_SM_10006detail6reduce18DeviceReduceKernelINS2_10policy_hubIfjN4cuda3__47maximumIvEEE10Policy1000EPfjS8_fNS5_3std3__410__identityEEEvT0_PT3_T1_NS0_13GridEvenShareISI_EET2_T4_E12temp_storage;
	add.s32 	%r357, %r356, %r355;
	st.shared.f32 	[%r357+8], %f25;
$L__BB4_34:
	bar.sync 	0;
	setp.ne.s32 	%p182, %r26, 0;
	@%p182 bra 	$L__BB4_71;
	ld.shared.f32 	%f318, [_ZZN3cub18CUB_300001_SM_10006detail6reduce18DeviceReduceKernelINS2_10policy_hubIfjN4cuda3__47maximumIvEEE10Policy1000EPfjS8_fNS5_3std3__410__identityEEEvT0_PT3_T1_NS0_13GridEvenShareISI_EET2_T4_E12temp_storage+12];
	setp.lt.f32 	%p183, %f438, %f318;
	selp.f32 	%f319, %f318, %f438, %p183;
	ld.shared.f32 	%f320, [_ZZN3cub18CUB_300001_SM_10006detail6reduce18DeviceReduceKernelINS2_10policy_hubIfjN4cuda3__47maximumIvEEE10Policy1000EPfjS8_fNS5_3std3__410__identityEEEvT0_PT3_T1_NS0_13GridEvenShareISI_EET2_T4_E12temp_storage+16];
	setp.lt.f32 	%p184, %f319, %f320;
	selp.f32 	%f321, %f320, %f319, %p184;
	ld.shared.f32 	%f322, [_ZZN3cub18CUB_300001_SM_10006detail6reduce18DeviceReduceKernelINS2_10policy_hubIfjN4cuda3__47maximumIvEEE10Policy1000EPfjS8_fNS5_3std3__410__identityEEEvT0_PT3_T1_NS0_13GridEvenShareISI_EET2_T4_E12temp_storage+20];
	setp.lt.f32 	%p185, %f321, %f322;
	selp.f32 	%f323, %f322, %f321, %p185;
	ld.shared.f32 	%f324, [_ZZN3cub18CUB_300001_SM_10006detail6reduce18DeviceReduceKernelINS2_10policy_hubIfjN4cuda3__47maximumIvEEE10Policy1000EPfjS8_fNS5_3std3__410__identityEEEvT0_PT3_T1_NS0_13GridEvenShareISI_EET2_T4_E12temp_storage+24];
	setp.lt.f32 	%p186, %f323, %f324;
	selp.f32 	%f325, %f324, %f323, %p186;
	ld.shared.f32 	%f326, [_ZZN3cub18CUB_300001_SM_10006detail6reduce18DeviceReduceKernelINS2_10policy_hubIfjN4cuda3__47maximumIvEEE10Policy1000EPfjS8_fNS5_3std3__410__identityEEEvT0_PT3_T1_NS0_13GridEvenShareISI_EET2_T4_E12temp_storage+28];
	setp.lt.f32 	%p187, %f325, %f326;
	selp.f32 	%f327, %f326, %f325, %p187;
	ld.shared.f32 	%f328, [_ZZN3cub18CUB_300001_SM_10006detail6reduce18DeviceReduceKernelINS2_10policy_hubIfjN4cuda3__47maximumIvEEE10Policy1000EPfjS8_fNS5_3std3__410__identityEEEvT0_PT3_T1_NS0_13GridEvenShareISI_EET2_T4_E12temp_storage+32];
	setp.lt.f32 	%p188, %f327, %f328;
	selp.f32 	%f329, %f328, %f327, %p188;
	ld.shared.f32 	%f330, [_ZZN3cub18CUB_300001_SM_10006detail6reduce18DeviceReduceKernelINS2_10policy_hubIfjN4cuda3__47maximumIvEEE10Policy1000EPfjS8_fNS5_3std3__410__identityEEEvT0_PT3_T1_NS0_13GridEvenShareISI_EET2_T4_E12temp_storage+36];
	setp.lt.f32 	%p189, %f329, %f330;
	selp.f32 	%f438, %f330, %f329, %p189;
	bra.uni 	$L__BB4_71;
$L__BB4_36:
	sub.s32 	%r56, %r1, %r5;
	setp.gt.u32 	%p2, %r56, 4095;
	@%p2 bra 	$L__BB4_55;
	mov.u32 	%r57, %tid.x;
	setp.ge.u32 	%p67, %r57, %r56;
	mov.f32 	%f431, 0f00000000;
	mov.u32 	%r465, %r57;
	@%p67 bra 	$L__BB4_39;
	add.s32 	%r190, %r5, %r57;
	mul.wide.u32 	%rd49, %r190, 4;
	add.s64 	%rd48, %rd1, %rd49;
	// begin inline asm
	ld.global.nc.u32 %r189, [%rd48];
	// end inline asm
	mov.b32 	%f431, %r189;
	add.s32 	%r465, %r57, 256;
$L__BB4_39:
	setp.ge.u32 	%p68, %r465, %r56;
	@%p68 bra 	$L__BB4_46;
	not.b32 	%r191, %r465;
	add.s32 	%r60, %r1, %r191;
	and.b32  	%r192, %r60, 768;
	setp.eq.s32 	%p69, %r192, 768;
	@%p69 bra 	$L__BB4_43;
	add.s32 	%r463, %r465, %r5;
	shr.u32 	%r193, %r60, 8;
	add.s32 	%r194, %r193, 1;
	and.b32  	%r195, %r194, 3;
	neg.s32 	%r462, %r195;
$L__BB4_42:
	.pragma "nounroll";
	mul.wide.u32 	%rd51, %r463, 4;
	add.s64 	%rd50, %rd1, %rd51;
	// begin inline asm
	ld.global.nc.u32 %r196, [%rd50];
	// end inline asm
	mov.b32 	%f154, %r196;
	setp.lt.f32 	%p70, %f431, %f154;
	selp.f32 	%f431, %f154, %f431, %p70;
	add.s32 	%r465, %r465, 256;
	add.s32 	%r463, %r463, 256;
	add.s32 	%r462, %r462, 1;
	setp.ne.s32 	%p71, %r462, 0;
	@%p71 bra 	$L__BB4_42;
$L__BB4_43:
	sub.s32 	%r197, %r60, %r5;
	setp.lt.u32 	%p72, %r197, 768;
	@%p72 bra 	$L__BB4_46;
	add.s32 	%r467, %r465, 512;
	add.s32 	%r466, %r465, %r5;
$L__BB4_45:
	mul.wide.u32 	%rd56, %r466, 4;
	add.s64 	%rd52, %rd1, %rd56;
	// begin inline asm
	ld.global.nc.u32 %r198, [%rd52];
	// end inline asm
	mov.b32 	%f155, %r198;
	setp.lt.f32 	%p73, %f431, %f155;
	selp.f32 	%f156, %f155, %f431, %p73;
	add.s32 	%r202, %r466, 256;
	mul.wide.u32 	%rd57, %r202, 4;
	add.s64 	%rd53, %rd1, %rd57;
	// begin inline asm
	ld.global.nc.u32 %r199, [%rd53];
	// end inline asm
	mov.b32 	%f157, %r199;
	setp.lt.f32 	%p74, %f156, %f157;
	selp.f32 	%f158, %f157, %f156, %p74;
	add.s32 	%r203, %r466, 512;
	mul.wide.u32 	%rd58, %r203, 4;
	add.s64 	%rd54, %rd1, %rd58;
	// begin inline asm
	ld.global.nc.u32 %r200, [%rd54];
	// end inline asm
	mov.b32 	%f159, %r200;
	setp.lt.f32 	%p75, %f158, %f159;
	selp.f32 	%f160, %f159, %f158, %p75;
	add.s32 	%r204, %r466, 768;
	mul.wide.u32 	%rd59, %r204, 4;
	add.s64 	%rd55, %rd1, %rd59;
	// begin inline asm
	ld.global.nc.u32 %r201, [%rd55];
	// end inline asm
	mov.b32 	%f161, %r201;
	setp.lt.f32 	%p76, %f160, %f161;
	selp.f32 	%f431, %f161, %f160, %p76;
	add.s32 	%r74, %r467, 1024;
	add.s32 	%r205, %r467, 512;
	add.s32 	%r466, %r466, 1024;
	setp.lt.s32 	%p77, %r205, %r56;
	mov.u32 	%r467, %r74;
	@%p77 bra 	$L__BB4_45;
$L__BB4_46:
	setp.lt.u32 	%p78, %r56, 256;
	@%p78 bra 	$L__BB4_51;
	// begin inline asm
	mov.u32 %r244, %laneid;
	// end inline asm
	mov.b32 	%r246, %f431;
	mov.b32 	%r247, 1;
	mov.b32 	%r268, 31;
	mov.b32 	%r269, -1;
	// begin inline asm
	shfl.sync.down.b32 %r245, %r246, %r247, %r268, %r269;
	// end inline asm
	mov.b32 	%f209, %r245;
	setp.gt.s32 	%p106, %r244, 30;
	setp.lt.f32 	%p107, %f431, %f209;
	selp.f32 	%f210, %f209, %f431, %p107;
	selp.f32 	%f211, %f431, %f210, %p106;
	mov.b32 	%r251, %f211;
	mov.b32 	%r252, 2;
	// begin inline asm
	shfl.sync.down.b32 %r250, %r251, %r252, %r268, %r269;
	// end inline asm
	mov.b32 	%f212, %r250;
	setp.gt.s32 	%p108, %r244, 29;
	setp.lt.f32 	%p109, %f211, %f212;
	selp.f32 	%f213, %f212, %f211, %p109;
	selp.f32 	%f214, %f211, %f213, %p108;
	mov.b32 	%r256, %f214;
	mov.b32 	%r257, 4;
	// begin inline asm
	shfl.sync.down.b32 %r255, %r256, %r257, %r268, %r269;
	// end inline asm
	mov.b32 	%f215, %r255;
	setp.gt.s32 	%p110, %r244, 27;
	setp.lt.f32 	%p111, %f214, %f215;
	selp.f32 	%f216, %f215, %f214, %p111;
	selp.f32 	%f217, %f214, %f216, %p110;
	mov.b32 	%r261, %f217;
	mov.b32 	%r262, 8;
	// begin inline asm
	shfl.sync.down.b32 %r260, %r261, %r262, %r268, %r269;
	// end inline asm
	mov.b32 	%f218, %r260;
	setp.gt.s32 	%p112, %r244, 23;
	setp.lt.f32 	%p113, %f217, %f218;
	selp.f32 	%f219, %f218, %f217, %p113;
	selp.f32 	%f220, %f217, %f219, %p112;
	mov.b32 	%r266, %f220;
	mov.b32 	%r267, 16;
	// begin inline asm
	shfl.sync.down.b32 %r265, %r266, %r267, %r268, %r269;
	// end inline asm
	mov.b32 	%f221, %r265;
	setp.gt.s32 	%p114, %r244, 15;
	setp.lt.f32 	%p115, %f220, %f221;
	selp.f32 	%f37, %f221, %f220, %p115;
	selp.f32 	%f438, %f220, %f37, %p114;
	setp.ne.s32 	%p116, %r244, 0;
	@%p116 bra 	$L__BB4_49;
	shr.u32 	%r270, %r57, 3;
	and.b32  	%r271, %r270, 124;
	mov.u32 	%r272, _ZZN3cub18CUB_300001_SM_10006detail6reduce18DeviceReduceKernelINS2_10policy_hubIfjN4cuda3__47maximumIvEEE10Policy1000EPfjS8_fNS5_3std3__410__identityEEEvT0_PT3_T1_NS0_13GridEvenShareISI_EET2_T4_E12temp_storage;
	add.s32 	%r273, %r272, %r271;
	st.shared.f32 	[%r273+8], %f37;
$L__BB4_49:
	bar.sync 	0;
	setp.ne.s32 	%p117, %r57, 0;
	@%p117 bra 	$L__BB4_71;
	ld.shared.f32 	%f222, [_ZZN3cub18CUB_300001_SM_10006detail6reduce18DeviceReduceKernelINS2_10policy_hubIfjN4cuda3__47maximumIvEEE10Policy1000EPfjS8_fNS5_3std3__410__identityEEEvT0_PT3_T1_NS0_13GridEvenShareISI_EET2_T4_E12temp_storage+12];
	setp.lt.f32 	%p118, %f438, %f222;
	selp.f32 	%f223, %f222, %f438, %p118;
	ld.shared.f32 	%f224, [_ZZN3cub18CUB_300001_SM_10006detail6reduce18DeviceReduceKernelINS2_10policy_hubIfjN4cuda3__47maximumIvEEE10Policy1000EPfjS8_fNS5_3std3__410__identityEEEvT0_PT3_T1_NS0_13GridEvenShareISI_EET2_T4_E12temp_storage+16];
	setp.lt.f32 	%p119, %f223, %f224;
	selp.f32 	%f225, %f224, %f223, %p119;
	ld.shared.f32 	%f226, [_ZZN3cub18CUB_300001_SM_10006detail6reduce18DeviceReduceKernelINS2_10policy_hubIfjN4cuda3__47maximumIvEEE10Policy1000EPfjS8_fNS5_3std3__410__identityEEEvT0_PT3_T1_NS0_13GridEvenShareISI_EET2_T4_E12temp_storage+20];
	setp.lt.f32 	%p120, %f225, %f226;
	selp.f32 	%f227, %f226, %f225, %p120;
	ld.shared.f32 	%f228, [_ZZN3cub18CUB_300001_SM_10006detail6reduce18DeviceReduceKernelINS2_10policy_hubIfjN4cuda3__47maximumIvEEE10Policy1000EPfjS8_fNS5_3std3__410__identityEEEvT0_PT3_T1_NS0_13GridEvenShareISI_EET2_T4_E12temp_storage+24];
	setp.lt.f32 	%p121, %f227, %f228;
	selp.f32 	%f229, %f228, %f227, %p121;
	ld.shared.f32 	%f230, [_ZZN3cub18CUB_300001_SM_10006detail6reduce18DeviceReduceKernelINS2_10policy_hubIfjN4cuda3__47maximumIvEEE10Policy1000EPfjS8_fNS5_3std3__410__identityEEEvT0_PT3_T1_NS0_13GridEvenShareISI_EET2_T4_E12temp_storage+28];
	setp.lt.f32 	%p122, %f229, %f230;
	selp.f32 	%f231, %f230, %f229, %p122;
	ld.shared.f32 	%f232, [_ZZN3cub18CUB_300001_SM_10006detail6reduce18DeviceReduceKernelINS2_10policy_hubIfjN4cuda3__47maximumIvEEE10Policy1000EPfjS8_fNS5_3std3__410__identityEEEvT0_PT3_T1_NS0_13GridEvenShareISI_EET2_T4_E12temp_storage+32];
	setp.lt.f32 	%p123, %f231, %f232;
	selp.f32 	%f233, %f232, %f231, %p123;
	ld.shared.f32 	%f234, [_ZZN3cub18CUB_300001_SM_10006detail6reduce18DeviceReduceKernelINS2_10policy_hubIfjN4cuda3__47maximumIvEEE10Policy1000EPfjS8_fNS5_3std3__410__identityEEEvT0_PT3_T1_NS0_13GridEvenShareISI_EET2_T4_E12temp_storage+36];
	setp.lt.f32 	%p124, %f233, %f234;
	selp.f32 	%f438, %f234, %f233, %p124;
	bra.uni 	$L__BB4_71;
$L__BB4_51:
	// begin inline asm
	mov.u32 %r206, %laneid;
	// end inline asm
	and.b32  	%r232, %r57, 992;
	add.s32 	%r233, %r232, 32;
	setp.gt.u32 	%p79, %r233, %r56;
	not.b32 	%r234, %r232;
	add.s32 	%r235, %r56, %r234;
	selp.b32 	%r230, %r235, 31, %p79;
	mov.b32 	%r208, %f431;
	mov.b32 	%r209, 1;
	mov.b32 	%r231, -1;
	// begin inline asm
	shfl.sync.down.b32 %r207, %r208, %r209, %r230, %r231;
	// end inline asm
	mov.b32 	%f162, %r207;
	setp.lt.s32 	%p80, %r206, %r230;
	setp.lt.f32 	%p81, %f431, %f162;
	selp.f32 	%f163, %f162, %f431, %p81;
	selp.f32 	%f164, %f163, %f431, %p80;
	mov.b32 	%r213, %f164;
	mov.b32 	%r214, 2;
	// begin inline asm
	shfl.sync.down.b32 %r212, %r213, %r214, %r230, %r231;
	// end inline asm
	mov.b32 	%f165, %r212;
	add.s32 	%r236, %r206, 2;
	setp.gt.s32 	%p82, %r236, %r230;
	setp.lt.f32 	%p83, %f164, %f165;
	selp.f32 	%f166, %f165, %f164, %p83;
	selp.f32 	%f167, %f164, %f166, %p82;
	mov.b32 	%r218, %f167;
	mov.b32 	%r219, 4;
	// begin inline asm
	shfl.sync.down.b32 %r217, %r218, %r219, %r230, %r231;
	// end inline asm
	mov.b32 	%f168, %r217;
	add.s32 	%r237, %r206, 4;
	setp.gt.s32 	%p84, %r237, %r230;
	setp.lt.f32 	%p85, %f167, %f168;
	selp.f32 	%f169, %f168, %f167, %p85;
	selp.f32 	%f170, %f167, %f169, %p84;
	mov.b32 	%r223, %f170;
	mov.b32 	%r224, 8;
	// begin inline asm
	shfl.sync.down.b32 %r222, %r223, %r224, %r230, %r231;
	// end inline asm
	mov.b32 	%f171, %r222;
	add.s32 	%r238, %r206, 8;
	setp.gt.s32 	%p86, %r238, %r230;
	setp.lt.f32 	%p87, %f170, %f171;
	selp.f32 	%f172, %f171, %f170, %p87;
	selp.f32 	%f173, %f170, %f172, %p86;
	mov.b32 	%r228, %f173;
	mov.b32 	%r229, 16;
	// begin inline asm
	shfl.sync.down.b32 %r227, %r228, %r229, %r230, %r231;
	// end inline asm
	mov.b32 	%f174, %r227;
	add.s32 	%r239, %r206, 16;
	setp.gt.s32 	%p88, %r239, %r230;
	setp.lt.f32 	%p89, %f173, %f174;
	selp.f32 	%f175, %f174, %f173, %p89;
	selp.f32 	%f438, %f173, %f175, %p88;
	setp.ne.s32 	%p90, %r206, 0;
	@%p90 bra 	$L__BB4_53;
	shr.u32 	%r240, %r57, 3;
	and.b32  	%r241, %r240, 124;
	mov.u32 	%r242, _ZZN3cub18CUB_300001_SM_10006detail6reduce18DeviceReduceKernelINS2_10policy_hubIfjN4cuda3__47maximumIvEEE10Policy1000EPfjS8_fNS5_3std3__410__identityEEEvT0_PT3_T1_NS0_13GridEvenShareISI_EET2_T4_E12temp_storage;
	add.s32 	%r243, %r242, %r241;
	st.shared.f32 	[%r243+8], %f438;
$L__BB4_53:
	bar.sync 	0;
	setp.ne.s32 	%p91, %r57, 0;
	@%p91 bra 	$L__BB4_71;
	setp.gt.u32 	%p92, %r56, 32;
	ld.shared.f32 	%f176, [_ZZN3cub18CUB_300001_SM_10006detail6reduce18DeviceReduceKernelINS2_10policy_hubIfjN4cuda3__47maximumIvEEE10Policy1000EPfjS8_fNS5_3std3__410__identityEEEvT0_PT3_T1_NS0_13GridEvenShareISI_EET2_T4_E12temp_storage+12];
	setp.lt.f32 	%p93, %f438, %f176;
	selp.f32 	%f178, %f176, %f438, %p93;
	selp.f32 	%f179, %f178, %f438, %p92;
	setp.gt.u32 	%p94, %r56, 64;
	ld.shared.f32 	%f181, [_ZZN3cub18CUB_300001_SM_10006detail6reduce18DeviceReduceKernelINS2_10policy_hubIfjN4cuda3__47maximumIvEEE10Policy1000EPfjS8_fNS5_3std3__410__identityEEEvT0_PT3_T1_NS0_13GridEvenShareISI_EET2_T4_E12temp_storage+16];
	setp.lt.f32 	%p95, %f179, %f181;
	selp.f32 	%f183, %f181, %f179, %p95;
	selp.f32 	%f184, %f183, %f179, %p94;
	setp.gt.u32 	%p96, %r56, 96;
	ld.shared.f32 	%f186, [_ZZN3cub18CUB_300001_SM_10006detail6reduce18DeviceReduceKernelINS2_10policy_hubIfjN4cuda3__47maximumIvEEE10Policy1000EPfjS8_fNS5_3std3__410__identityEEEvT0_PT3_T1_NS0_13GridEvenShareISI_EET2_T4_E12temp_storage+20];
	setp.lt.f32 	%p97, %f184, %f186;
	selp.f32 	%f188, %f186, %f184, %p97;
	selp.f32 	%f189, %f188, %f184, %p96;
	setp.gt.u32 	%p98, %r56, 128;
	ld.shared.f32 	%f191, [_ZZN3cub18CUB_300001_SM_10006detail6reduce18DeviceReduceKernelINS2_10policy_hubIfjN4cuda3__47maximumIvEEE10Policy1000EPfjS8_fNS5_3std3__410__identityEEEvT0_PT3_T1_NS0_13GridEvenShareISI_EET2_T4_E12temp_storage+24];
	setp.lt.f32 	%p99, %f189, %f191;
	selp.f32 	%f193, %f191, %f189, %p99;
	selp.f32 	%f194, %f193, %f189, %p98;
	setp.gt.u32 	%p100, %r56, 160;
	ld.shared.f32 	%f196, [_ZZN3cub18CUB_300001_SM_10006detail6reduce18DeviceReduceKernelINS2_10policy_hubIfjN4cuda3__47maximumIvEEE10Policy1000EPfjS8_fNS5_3std3__410__identityEEEvT0_PT3_T1_NS0_13GridEvenShareISI_EET2_T4_E12temp_storage+28];
	setp.lt.f32 	%p101, %f194, %f196;
	selp.f32 	%f198, %f196, %f194, %p101;
	selp.f32 	%f199, %f198, %f194, %p100;
	setp.gt.u32 	%p102, %r56, 192;
	ld.shared.f32 	%f201, [_ZZN3cub18CUB_300001_SM_10006detail6reduce18DeviceReduceKernelINS2_10policy_hubIfjN4cuda3__47maximumIvEEE10Policy1000EPfjS8_fNS5_3std3__410__identityEEEvT0_PT3_T1_NS0_13GridEvenShareISI_EET2_T4_E12temp_storage+32];
	setp.lt.f32 	%p103, %f199, %f201;
	selp.f32 	%f203, %f201, %f199, %p103;
	selp.f32 	%f204, %f203, %f199, %p102;
	setp.gt.u32 	%p104, %r56, 224;
	ld.shared.f32 	%f206, [_ZZN3cub18CUB_300001_SM_10006detail6reduce18DeviceReduceKernelINS2_10policy_hubIfjN4cuda3__47maximumIvEEE10Policy1000EPfjS8_fNS5_3std3__410__identityEEEvT0_PT3_T1_NS0_13GridEvenShareISI_EET2_T4_E12temp_storage+36];
	setp.lt.f32 	%p105, %f204, %f206;
	selp.f32 	%f208, %f206, %f204, %p105;
	selp.f32 	%f438, %f208, %f204, %p104;
	bra.uni 	$L__BB4_71;
$L__BB4_55:
	mov.u32 	%r76, %tid.x;
	add.s32 	%r121, %r76, %r5;
	mul.wide.u32 	%rd20, %r121, 4;
	add.s64 	%rd4, %rd1, %rd20;
	// begin inline asm
	ld.global.nc.u32 %r105, [%rd4];
	// end inline asm
	mov.b32 	%f56, %r105;
	add.s64 	%rd5, %rd4, 1024;
	// begin inline asm
	ld.global.nc.u32 %r106, [%rd5];
	// end inline asm
	mov.b32 	%f57, %r106;
	add.s64 	%rd6, %rd4, 2048;
	// begin inline asm
	ld.global.nc.u32 %r107, [%rd6];
	// end inline asm
	mov.b32 	%f58, %r107;
	add.s64 	%rd7, %rd4, 3072;
	// begin inline asm
	ld.global.nc.u32 %r108, [%rd7];
	// end inline asm
	mov.b32 	%f59, %r108;
	add.s64 	%rd8, %rd4, 4096;
	// begin inline asm
	ld.global.nc.u32 %r109, [%rd8];
	// end inline asm
	mov.b32 	%f60, %r109;
	add.s64 	%rd9, %rd4, 5120;
	// begin inline asm
	ld.global.nc.u32 %r110, [%rd9];
	// end inline asm
	mov.b32 	%f61, %r110;
	add.s64 	%rd10, %rd4, 6144;
	// begin inline asm
	ld.global.nc.u32 %r111, [%rd10];
	// end inline asm
	mov.b32 	%f62, %r111;
	add.s64 	%rd11, %rd4, 7168;
	// begin inline asm
	ld.global.nc.u32 %r112, [%rd11];
	// end inline asm
	mov.b32 	%f63, %r112;
	add.s64 	%rd12, %rd4, 8192;
	// begin inline asm
	ld.global.nc.u32 %r113, [%rd12];
	// end inline asm
	mov.b32 	%f64, %r113;
	add.s64 	%rd13, %rd4, 9216;
	// begin inline asm
	ld.global.nc.u32 %r114, [%rd13];
	// end inline asm
	mov.b32 	%f65, %r114;
	add.s64 	%rd14, %rd4, 10240;
	// begin inline asm
	ld.global.nc.u32 %r115, [%rd14];
	// end inline asm
	mov.b32 	%f66, %r115;
	add.s64 	%rd15, %rd4, 11264;
	// begin inline asm
	ld.global.nc.u32 %r116, [%rd15];
	// end inline asm
	mov.b32 	%f67, %r116;
	add.s64 	%rd16, %rd4, 12288;
	// begin inline asm
	ld.global.nc.u32 %r117, [%rd16];
	// end inline asm
	mov.b32 	%f68, %r117;
	add.s64 	%rd17, %rd4, 13312;
	// begin inline asm
	ld.global.nc.u32 %r118, [%rd17];
	// end inline asm
	mov.b32 	%f69, %r118;
	add.s64 	%rd18, %rd4, 14336;
	// begin inline asm
	ld.global.nc.u32 %r119, [%rd18];
	// end inline asm
	mov.b32 	%f70, %r119;
	add.s64 	%rd19, %rd4, 15360;
	// begin inline asm
	ld.global.nc.u32 %r120, [%rd19];
	// end inline asm
	mov.b32 	%f71, %r120;
	setp.lt.f32 	%p3, %f56, %f57;
	selp.f32 	%f72, %f57, %f56, %p3;
	setp.lt.f32 	%p4, %f58, %f59;
	selp.f32 	%f73, %f59, %f58, %p4;
	setp.lt.f32 	%p5, %f60, %f61;
	selp.f32 	%f74, %f61, %f60, %p5;
	setp.lt.f32 	%p6, %f62, %f63;
	selp.f32 	%f75, %f63, %f62, %p6;
	setp.lt.f32 	%p7, %f64, %f65;
	selp.f32 	%f76, %f65, %f64, %p7;
	setp.lt.f32 	%p8, %f66, %f67;
	selp.f32 	%f77, %f67, %f66, %p8;
	setp.lt.f32 	%p9, %f68, %f69;
	selp.f32 	%f78, %f69, %f68, %p9;
	setp.lt.f32 	%p10, %f70, %f71;
	selp.f32 	%f79, %f71, %f70, %p10;
	setp.lt.f32 	%p11, %f72, %f73;
	selp.f32 	%f80, %f73, %f72, %p11;
	setp.lt.f32 	%p12, %f74, %f75;
	selp.f32 	%f81, %f75, %f74, %p12;
	setp.lt.f32 	%p13, %f76, %f77;
	selp.f32 	%f82, %f77, %f76, %p13;
	setp.lt.f32 	%p14, %f78, %f79;
	selp.f32 	%f83, %f79, %f78, %p14;
	setp.lt.f32 	%p15, %f80, %f81;
	selp.f32 	%f84, %f81, %f80, %p15;
	setp.lt.f32 	%p16, %f82, %f83;
	selp.f32 	%f85, %f83, %f82, %p16;
	setp.lt.f32 	%p17, %f84, %f85;
	selp.f32 	%f437, %f85, %f84, %p17;
	setp.lt.u32 	%p18, %r56, %r4;
	@%p18 bra 	$L__BB4_67;
	add.s32 	%r77, %r4, %r5;
	add.s32 	%r469, %r77, 256;
	add.s32 	%r468, %r77, %r76;
	mov.b32 	%r470, 0;
$L__BB4_57:
	add.s32 	%r5, %r5, %r4;
	add.s32 	%r123, %r1, -4096;
	setp.gt.u32 	%p19, %r5, %r123;
	@%p19 bra 	$L__BB4_59;
	add.s32 	%r140, %r76, %r5;
	mul.wide.u32 	%rd37, %r140, 4;
	add.s64 	%rd21, %rd1, %rd37;
	// begin inline asm
	ld.global.nc.u32 %r124, [%rd21];
	// end inline asm
	mov.b32 	%f86, %r124;
	add.s64 	%rd22, %rd21, 1024;
	// begin inline asm
	ld.global.nc.u32 %r125, [%rd22];
	// end inline asm
	mov.b32 	%f87, %r125;
	add.s64 	%rd23, %rd21, 2048;
	// begin inline asm
	ld.global.nc.u32 %r126, [%rd23];
	// end inline asm
	mov.b32 	%f88, %r126;
	add.s64 	%rd24, %rd21, 3072;
	// begin inline asm
	ld.global.nc.u32 %r127, [%rd24];
	// end inline asm
	mov.b32 	%f89, %r127;
	add.s64 	%rd25, %rd21, 4096;
	// begin inline asm
	ld.global.nc.u32 %r128, [%rd25];
	// end inline asm
	mov.b32 	%f90, %r128;
	add.s64 	%rd26, %rd21, 5120;
	// begin inline asm
	ld.global.nc.u32 %r129, [%rd26];
	// end inline asm
	mov.b32 	%f91, %r129;
	add.s64 	%rd27, %rd21, 6144;
	// begin inline asm
	ld.global.nc.u32 %r130, [%rd27];
	// end inline asm
	mov.b32 	%f92, %r130;
	add.s64 	%rd28, %rd21, 7168;
	// begin inline asm
	ld.global.nc.u32 %r131, [%rd28];
	// end inline asm
	mov.b32 	%f93, %r131;
	add.s64 	%rd29, %rd21, 8192;
	// begin inline asm
	ld.global.nc.u32 %r132, [%rd29];
	// end inline asm
	mov.b32 	%f94, %r132;
	add.s64 	%rd30, %rd21, 9216;
	// begin inline asm
	ld.global.nc.u32 %r133, [%rd30];
	// end inline asm
	mov.b32 	%f95, %r133;
	add.s64 	%rd31, %rd21, 10240;
	// begin inline asm
	ld.global.nc.u32 %r134, [%rd31];
	// end inline asm
	mov.b32 	%f96, %r134;
	add.s64 	%rd32, %rd21, 11264;
	// begin inline asm
	ld.global.nc.u32 %r135, [%rd32];
	// end inline asm
	mov.b32 	%f97, %r135;
	add.s64 	%rd33, %rd21, 12288;
	// begin inline asm
	ld.global.nc.u32 %r136, [%rd33];
	// end inline asm
	mov.b32 	%f98, %r136;
	add.s64 	%rd34, %rd21, 13312;
	// begin inline asm
	ld.global.nc.u32 %r137, [%rd34];
	// end inline asm
	mov.b32 	%f99, %r137;
	add.s64 	%rd35, %rd21, 14336;
	// begin inline asm
	ld.global.nc.u32 %r138, [%rd35];
	// end inline asm
	mov.b32 	%f100, %r138;
	add.s64 	%rd36, %rd21, 15360;
	// begin inline asm
	ld.global.nc.u32 %r139, [%rd36];
	// end inline asm
	mov.b32 	%f101, %r139;
	setp.lt.f32 	%p20, %f437, %f86;
	selp.f32 	%f102, %f86, %f437, %p20;
	setp.lt.f32 	%p21, %f87, %f88;
	selp.f32 	%f103, %f88, %f87, %p21;
	setp.lt.f32 	%p22, %f89, %f90;
	selp.f32 	%f104, %f90, %f89, %p22;
	setp.lt.f32 	%p23, %f91, %f92;
	selp.f32 	%f105, %f92, %f91, %p23;
	setp.lt.f32 	%p24, %f93, %f94;
	selp.f32 	%f106, %f94, %f93, %p24;
	setp.lt.f32 	%p25, %f95, %f96;
	selp.f32 	%f107, %f96, %f95, %p25;
	setp.lt.f32 	%p26, %f97, %f98;
	selp.f32 	%f108, %f98, %f97, %p26;
	setp.lt.f32 	%p27, %f99, %f100;
	selp.f32 	%f109, %f100, %f99, %p27;
	setp.lt.f32 	%p28, %f102, %f103;
	selp.f32 	%f110, %f103, %f102, %p28;
	setp.lt.f32 	%p29, %f104, %f105;
	selp.f32 	%f111, %f105, %f104, %p29;
	setp.lt.f32 	%p30, %f106, %f107;
	selp.f32 	%f112, %f107, %f106, %p30;
	setp.lt.f32 	%p31, %f108, %f109;
	selp.f32 	%f113, %f109, %f108, %p31;
	setp.lt.f32 	%p32, %f110, %f111;
	selp.f32 	%f114, %f111, %f110, %p32;
	setp.lt.f32 	%p33, %f112, %f113;
	selp.f32 	%f115, %f113, %f112, %p33;
	setp.lt.f32 	%p34, %f114, %f115;
	selp.f32 	%f116, %f115, %f114, %p34;
	setp.lt.f32 	%p35, %f116, %f101;
	selp.f32 	%f437, %f101, %f116, %p35;
	sub.s32 	%r141, %r1, %r5;
	setp.lt.u32 	%p36, %r141, %r4;
	add.s32 	%r470, %r470, 1;
	add.s32 	%r469, %r469, %r4;
	add.s32 	%r468, %r468, %r4;
	@%p36 bra 	$L__BB4_67;
	bra.uni 	$L__BB4_57;
$L__BB4_59:
	setp.le.u32 	%p37, %r1, %r5;
	@%p37 bra 	$L__BB4_67;
	sub.s32 	%r88, %r1, %r5;
	setp.ge.s32 	%p38, %r76, %r88;
	@%p38 bra 	$L__BB4_67;
	not.b32 	%r142, %r76;
	add.s32 	%r143, %r1, %r142;
	sub.s32 	%r144, %r143, %r77;
	mul.lo.s32 	%r145, %r2, %r470;
	shl.b32 	%r146, %r145, 12;
	sub.s32 	%r89, %r144, %r146;
	shr.u32 	%r147, %r143, 8;
	add.s32 	%r90, %r147, 1;
	and.b32  	%r148, %r143, 768;
	setp.eq.s32 	%p39, %r148, 768;
	mov.u32 	%r475, %r76;
	@%p39 bra 	$L__BB4_64;
	and.b32  	%r149, %r90, 3;
	neg.s32 	%r472, %r149;
	mov.u32 	%r475, %r76;
$L__BB4_63:
	.pragma "nounroll";
	mul.wide.u32 	%rd39, %r468, 4;
	add.s64 	%rd38, %rd1, %rd39;
	// begin inline asm
	ld.global.nc.u32 %r150, [%rd38];
	// end inline asm
	mov.b32 	%f118, %r150;
	setp.lt.f32 	%p40, %f437, %f118;
	selp.f32 	%f437, %f118, %f437, %p40;
	add.s32 	%r475, %r475, 256;
	add.s32 	%r468, %r468, 256;
	add.s32 	%r472, %r472, 1;
	setp.ne.s32 	%p41, %r472, 0;
	@%p41 bra 	$L__BB4_63;
$L__BB4_64:
	setp.lt.u32 	%p42, %r89, 768;
	@%p42 bra 	$L__BB4_67;
	add.s32 	%r477, %r475, 512;
	add.s32 	%r476, %r475, %r469;
$L__BB4_66:
	add.s32 	%r155, %r476, -256;
	mul.wide.u32 	%rd44, %r155, 4;
	add.s64 	%rd40, %rd1, %rd44;
	// begin inline asm
	ld.global.nc.u32 %r151, [%rd40];
	// end inline asm
	mov.b32 	%f119, %r151;
	setp.lt.f32 	%p43, %f437, %f119;
	selp.f32 	%f120, %f119, %f437, %p43;
	mul.wide.u32 	%rd45, %r476, 4;
	add.s64 	%rd41, %rd1, %rd45;
	// begin inline asm
	ld.global.nc.u32 %r152, [%rd41];
	// end inline asm
	mov.b32 	%f121, %r152;
	setp.lt.f32 	%p44, %f120, %f121;
	selp.f32 	%f122, %f121, %f120, %p44;
	add.s32 	%r156, %r476, 256;
	mul.wide.u32 	%rd46, %r156, 4;
	add.s64 	%rd42, %rd1, %rd46;
	// begin inline asm
	ld.global.nc.u32 %r153, [%rd42];
	// end inline asm
	mov.b32 	%f123, %r153;
	setp.lt.f32 	%p45, %f122, %f123;
	selp.f32 	%f124, %f123, %f122, %p45;
	add.s32 	%r157, %r476, 512;
	mul.wide.u32 	%rd47, %r157, 4;
	add.s64 	%rd43, %rd1, %rd47;
	// begin inline asm
	ld.global.nc.u32 %r154, [%rd43];
	// end inline asm
	mov.b32 	%f125, %r154;
	setp.lt.f32 	%p46, %f124, %f125;
	selp.f32 	%f437, %f125, %f124, %p46;
	add.s32 	%r103, %r477, 1024;
	add.s32 	%r158, %r477, 512;
	add.s32 	%r476, %r476, 1024;
	setp.lt.s32 	%p47, %r158, %r88;
	mov.u32 	%r477, %r103;
	@%p47 bra 	$L__BB4_66;
$L__BB4_67:
	// begin inline asm
	mov.u32 %r159, %laneid;
	// end inline asm
	mov.b32 	%r161, %f437;
	mov.b32 	%r162, 1;
	mov.b32 	%r183, 31;
	mov.b32 	%r184, -1;
	// begin inline asm
	shfl.sync.down.b32 %r160, %r161, %r162, %r183, %r184;
	// end inline asm
	mov.b32 	%f126, %r160;
	setp.gt.s32 	%p48, %r159, 30;
	setp.lt.f32 	%p49, %f437, %f126;
	selp.f32 	%f127, %f126, %f437, %p49;
	selp.f32 	%f128, %f437, %f127, %p48;
	mov.b32 	%r166, %f128;
	mov.b32 	%r167, 2;
	// begin inline asm
	shfl.sync.down.b32 %r165, %r166, %r167, %r183, %r184;
	// end inline asm
	mov.b32 	%f129, %r165;
	setp.gt.s32 	%p50, %r159, 29;
	setp.lt.f32 	%p51, %f128, %f129;
	selp.f32 	%f130, %f129, %f128, %p51;
	selp.f32 	%f131, %f128, %f130, %p50;
	mov.b32 	%r171, %f131;
	mov.b32 	%r172, 4;
	// begin inline asm
	shfl.sync.down.b32 %r170, %r171, %r172, %r183, %r184;
	// end inline asm
	mov.b32 	%f132, %r170;
	setp.gt.s32 	%p52, %r159, 27;
	setp.lt.f32 	%p53, %f131, %f132;
	selp.f32 	%f133, %f132, %f131, %p53;
	selp.f32 	%f134, %f131, %f133, %p52;
	mov.b32 	%r176, %f134;
	mov.b32 	%r177, 8;
	// begin inline asm
	shfl.sync.down.b32 %r175, %r176, %r177, %r183, %r184;
	// end inline asm
	mov.b32 	%f135, %r175;
	setp.gt.s32 	%p54, %r159, 23;
	setp.lt.f32 	%p55, %f134, %f135;
	selp.f32 	%f136, %f135, %f134, %p55;
	selp.f32 	%f137, %f134, %f136, %p54;
	mov.b32 	%r181, %f137;
	mov.b32 	%r182, 16;
	// begin inline asm
	shfl.sync.down.b32 %r180, %r181, %r182, %r183, %r184;
	// end inline asm
	mov.b32 	%f138, %r180;
	setp.gt.s32 	%p56, %r159, 15;
	setp.lt.f32 	%p57, %f137, %f138;
	selp.f32 	%f52, %f138, %f137, %p57;
	selp.f32 	%f438, %f137, %f52, %p56;
	setp.ne.s32 	%p58, %r159, 0;
	@%p58 bra 	$L__BB4_69;
	shr.u32 	%r185, %r76, 3;
	and.b32  	%r186, %r185, 124;
	mov.u32 	%r187, _ZZN3cub18CUB_300001_SM_10006detail6reduce18DeviceReduceKernelINS2_10policy_hubIfjN4cuda3__47maximumIvEEE10Policy1000EPfjS8_fNS5_3std3__410__identityEEEvT0_PT3_T1_NS0_13GridEvenShareISI_EET2_T4_E12temp_storage;
	add.s32 	%r188, %r187, %r186;
	st.shared.f32 	[%r188+8], %f52;
$L__BB4_69:
	bar.sync 	0;
	setp.ne.s32 	%p59, %r76, 0;
	@%p59 bra 	$L__BB4_71;
	ld.shared.f32 	%f139, [_ZZN3cub18CUB_300001_SM_10006detail6reduce18DeviceReduceKernelINS2_10policy_hubIfjN4cuda3__47maximumIvEEE10Policy1000EPfjS8_fNS5_3std3__410__identityEEEvT0_PT3_T1_NS0_13GridEvenShareISI_EET2_T4_E12temp_storage+12];
	setp.lt.f32 	%p60, %f438, %f139;
	selp.f32 	%f140, %f139, %f438, %p60;
	ld.shared.f32 	%f141, [_ZZN3cub18CUB_300001_SM_10006detail6reduce18DeviceReduceKernelINS2_10policy_hubIfjN4cuda3__47maximumIvEEE10Policy1000EPfjS8_fNS5_3std3__410__identityEEEvT0_PT3_T1_NS0_13GridEvenShareISI_EET2_T4_E12temp_storage+16];
	setp.lt.f32 	%p61, %f140, %f141;
	selp.f32 	%f142, %f141, %f140, %p61;
	ld.shared.f32 	%f143, [_ZZN3cub18CUB_300001_SM_10006detail6reduce18DeviceReduceKernelINS2_10policy_hubIfjN4cuda3__47maximumIvEEE10Policy1000EPfjS8_fNS5_3std3__410__identityEEEvT0_PT3_T1_NS0_13GridEvenShareISI_EET2_T4_E12temp_storage+20];
	setp.lt.f32 	%p62, %f142, %f143;
	selp.f32 	%f144, %f143, %f142, %p62;
	ld.shared.f32 	%f145, [_ZZN3cub18CUB_300001_SM_10006detail6reduce18DeviceReduceKernelINS2_10policy_hubIfjN4cuda3__47maximumIvEEE10Policy1000EPfjS8_fNS5_3std3__410__identityEEEvT0_PT3_T1_NS0_13GridEvenShareISI_EET2_T4_E12temp_storage+24];
	setp.lt.f32 	%p63, %f144, %f145;
	selp.f32 	%f146, %f145, %f144, %p63;
	ld.shared.f32 	%f147, [_ZZN3cub18CUB_300001_SM_10006detail6reduce18DeviceReduceKernelINS2_10policy_hubIfjN4cuda3__47maximumIvEEE10Policy1000EPfjS8_fNS5_3std3__410__identityEEEvT0_PT3_T1_NS0_13GridEvenShareISI_EET2_T4_E12temp_storage+28];
	setp.lt.f32 	%p64, %f146, %f147;
	selp.f32 	%f148, %f147, %f146, %p64;
	ld.shared.f32 	%f149, [_ZZN3cub18CUB_300001_SM_10006detail6reduce18DeviceReduceKernelINS2_10policy_hubIfjN4cuda3__47maximumIvEEE10Policy1000EPfjS8_fNS5_3std3__410__identityEEEvT0_PT3_T1_NS0_13GridEvenShareISI_EET2_T4_E12temp_storage+32];
	setp.lt.f32 	%p65, %f148, %f149;
	selp.f32 	%f150, %f149, %f148, %p65;
	ld.shared.f32 	%f151, [_ZZN3cub18CUB_300001_SM_10006detail6reduce18DeviceReduceKernelINS2_10policy_hubIfjN4cuda3__47maximumIvEEE10Policy1000EPfjS8_fNS5_3std3__410__identityEEEvT0_PT3_T1_NS0_13GridEvenShareISI_EET2_T4_E12temp_storage+36];
	setp.lt.f32 	%p66, %f150, %f151;
	selp.f32 	%f438, %f151, %f150, %p66;
$L__BB4_71:
	mov.u32 	%r443, %tid.x;
	setp.ne.s32 	%p248, %r443, 0;
	@%p248 bra 	$L__BB4_73;
	ld.param.u64 	%rd111, [_ZN3cub18CUB_300001_SM_10006detail6reduce18DeviceReduceKernelINS2_10policy_hubIfjN4cuda3__47maximumIvEEE10Policy1000EPfjS8_fNS5_3std3__410__identityEEEvT0_PT3_T1_NS0_13GridEvenShareISI_EET2_T4__param_1];
	cvta.to.global.u64 	%rd108, %rd111;
	mul.wide.u32 	%rd109, %r3, 4;
	add.s64 	%rd110, %rd108, %rd109;
	st.global.f32 	[%rd110], %f438;
$L__BB4_73:
	ret;

}
	// .globl	_ZN3cub18CUB_300001_SM_10006detail6reduce28DeviceReduceSingleTileKernelINS2_10policy_hubIfjN4cuda3__47maximumIvEEE10Policy1000EPfSB_iS8_ffNS5_3std3__410__identityEEEvT0_T1_T2_T3_T4_T6_
.visible .entry _ZN3cub18CUB_300001_SM_10006detail6reduce28DeviceReduceSingleTileKernelINS2_10policy_hubIfjN4cuda3__47maximumIvEEE10Policy1000EPfSB_iS8_ffNS5_3std3__410__identityEEEvT0_T1_T2_T3_T4_T6_(
	.param .u64 .ptr .align 1 _ZN3cub18CUB_300001_SM_10006detail6reduce28DeviceReduceSingleTileKernelINS2_10policy_hubIfjN4cuda3__47maximumIvEEE10Policy1000EPfSB_iS8_ffNS5_3std3__410__identityEEEvT0_T1_T2_T3_T4_T6__param_0,
	.param .u64 .ptr .align 1 _ZN3cub18CUB_300001_SM_10006detail6reduce28DeviceReduceSingleTileKernelINS2_10policy_hubIfjN4cuda3__47maximumIvEEE10Policy1000EPfSB_iS8_ffNS5_3std3__410__identityEEEvT0_T1_T2_T3_T4_T6__param_1,
	.param .u32 _ZN3cub18CUB_300001_SM_10006detail6reduce28DeviceReduceSingleTileKernelINS2_10policy_hubIfjN4cuda3__47maximumIvEEE10Policy1000EPfSB_iS8_ffNS5_3std3__410__identityEEEvT0_T1_T2_T3_T4_T6__param_2,
	.param .align 1 .b8 _ZN3cub18CUB_300001_SM_10006detail6reduce28DeviceReduceSingleTileKernelINS2_10policy_hubIfjN4cuda3__47maximumIvEEE10Policy1000EPfSB_iS8_ffNS5_3std3__410__identityEEEvT0_T1_T2_T3_T4_T6__param_3[1],
	.param .f32 _ZN3cub18CUB_300001_SM_10006detail6reduce28DeviceReduceSingleTileKernelINS2_10policy_hubIfjN4cuda3__47maximumIvEEE10Policy1000EPfSB_iS8_ffNS5_3std3__410__identityEEEvT0_T1_T2_T3_T4_T6__param_4,
	.param .align 1 .b8 _ZN3cub18CUB_300001_SM_10006detail6reduce28DeviceReduceSingleTileKernelINS2_10policy_hubIfjN4cuda3__47maximumIvEEE10Policy1000EPfSB_iS8_ffNS5_3std3__410__identityEEEvT0_T1_T2_T3_T4_T6__param_5[1]
)
.maxntid 256
.minnctapersm 1
{
	.reg .pred 	%p<252>;
	.reg .b32 	%r<407>;
	.reg .b32 	%f<445>;
	.reg .b64 	%rd<125>;
	// demoted variable
	.shared .align 4 .b8 _ZZN3cub18CUB_300001_SM_10006detail6reduce28DeviceReduceSingleTileKernelINS2_10policy_hubIfjN4cuda3__47maximumIvEEE10Policy1000EPfSB_iS8_ffNS5_3std3__410__identityEEEvT0_T1_T2_T3_T4_T6_E12temp_storage[44];
	ld.param.u64 	%rd16, [_ZN3cub18CUB_300001_SM_10006detail6reduce28DeviceReduceSingleTileKernelINS2_10policy_hubIfjN4cuda3__47maximumIvEEE10Policy1000EPfSB_iS8_ffNS5_3std3__410__identityEEEvT0_T1_T2_T3_T4_T6__param_0];
	ld.param.u64 	%rd17, [_ZN3cub18CUB_300001_SM_10006detail6reduce28DeviceReduceSingleTileKernelINS2_10policy_hubIfjN4cuda3__47maximumIvEEE10Policy1000EPfSB_iS8_ffNS5_3std3__410__identityEEEvT0_T1_T2_T3_T4_T6__param_1];
	ld.param.u32 	%r67, [_ZN3cub18CUB_300001_SM_10006detail6reduce28DeviceReduceSingleTileKernelINS2_10policy_hubIfjN4cuda3__47maximumIvEEE10Policy1000EPfSB_iS8_ffNS5_3std3__410__identityEEEvT0_T1_T2_T3_T4_T6__param_2];
	ld.param.f32 	%f58, [_ZN3cub18CUB_300001_SM_10006detail6reduce28DeviceReduceSingleTileKernelINS2_10policy_hubIfjN4cuda3__47maximumIvEEE10Policy1000EPfSB_iS8_ffNS5_3std3__410__identityEEEvT0_T1_T2_T3_T4_T6__param_4];
	cvta.to.global.u64 	%rd1, %rd17;
	setp.ne.s32 	%p1, %r67, 0;
	@%p1 bra 	$L__BB5_3;
	mov.u32 	%r380, %tid.x;
	setp.ne.s32 	%p251, %r380, 0;
	@%p251 bra 	$L__BB5_74;
	st.global.f32 	[%rd1], %f58;
	bra.uni 	$L__BB5_74;
$L__BB5_3:
	and.b64  	%rd18, %rd16, 15;
	setp.ne.s64 	%p2, %rd18, 0;
	@%p2 bra 	$L__BB5_38;
	setp.gt.s32 	%p126, %r67, 4095;
	@%p126 bra 	$L__BB5_22;
	mov.u32 	%r1, %tid.x;
	setp.ge.s32 	%p191, %r1, %r67;
	mov.f32 	%f423, 0f00000000;
	mov.u32 	%r384, %r1;
	@%p191 bra 	$L__BB5_7;
	mul.wide.u32 	%rd113, %r1, 4;
	add.s64 	%rd112, %rd16, %rd113;
	// begin inline asm
	ld.global.nc.u32 %r300, [%rd112];
	// end inline asm
	mov.b32 	%f423, %r300;
	add.s32 	%r384, %r1, 256;
$L__BB5_7:
	setp.ge.s32 	%p192, %r384, %r67;
	@%p192 bra 	$L__BB5_13;
	not.b32 	%r301, %r384;
	add.s32 	%r4, %r67, %r301;
	and.b32  	%r302, %r4, 768;
	setp.eq.s32 	%p193, %r302, 768;
	@%p193 bra 	$L__BB5_11;
	mul.wide.u32 	%rd114, %r384, 4;
	add.s64 	%rd121, %rd16, %rd114;
	shr.u32 	%r303, %r4, 8;
	add.s32 	%r304, %r303, 1;
	and.b32  	%r305, %r304, 3;
	neg.s32 	%r382, %r305;
$L__BB5_10:
	.pragma "nounroll";
	// begin inline asm
	ld.global.nc.u32 %r306, [%rd121];
	// end inline asm
	mov.b32 	%f336, %r306;
	setp.lt.f32 	%p194, %f423, %f336;
	selp.f32 	%f423, %f336, %f423, %p194;
	add.s32 	%r384, %r384, 256;
	add.s64 	%rd121, %rd121, 1024;
	add.s32 	%r382, %r382, 1;
	setp.ne.s32 	%p195, %r382, 0;
	@%p195 bra 	$L__BB5_10;
$L__BB5_11:
	setp.lt.u32 	%p196, %r4, 768;
	@%p196 bra 	$L__BB5_13;
$L__BB5_12:
	mul.wide.s32 	%rd120, %r384, 4;
	add.s64 	%rd116, %rd16, %rd120;
	// begin inline asm
	ld.global.nc.u32 %r307, [%rd116];
	// end inline asm
	mov.b32 	%f337, %r307;
	setp.lt.f32 	%p197, %f423, %f337;
	selp.f32 	%f338, %f337, %f423, %p197;
	add.s64 	%rd117, %rd116, 1024;
	// begin inline asm
	ld.global.nc.u32 %r308, [%rd117];
	// end inline asm
	mov.b32 	%f339, %r308;
	setp.lt.f32 	%p198, %f338, %f339;
	selp.f32 	%f340, %f339, %f338, %p198;
	add.s64 	%rd118, %rd116, 2048;
	// begin inline asm
	ld.global.nc.u32 %r309, [%rd118];
	// end inline asm
	mov.b32 	%f341, %r309;
	setp.lt.f32 	%p199, %f340, %f341;
	selp.f32 	%f342, %f341, %f340, %p199;
	add.s64 	%rd119, %rd116, 3072;
	// begin inline asm
	ld.global.nc.u32 %r310, [%rd119];
	// end inline asm
	mov.b32 	%f343, %r310;
	setp.lt.f32 	%p200, %f342, %f343;
	selp.f32 	%f423, %f343, %f342, %p200;
	add.s32 	%r384, %r384, 1024;
	setp.lt.s32 	%p201, %r384, %r67;
	@%p201 bra 	$L__BB5_12;
$L__BB5_13:
	setp.lt.s32 	%p202, %r67, 256;
	@%p202 bra 	$L__BB5_18;
	// begin inline asm
	mov.u32 %r349, %laneid;
	// end inline asm
	mov.b32 	%r351, %f423;
	mov.b32 	%r352, 1;
	mov.b32 	%r373, 31;
	mov.b32 	%r374, -1;
	// begin inline asm
	shfl.sync.down.b32 %r350, %r351, %r352, %r373, %r374;
	// end inline asm
	mov.b32 	%f391, %r350;
	setp.gt.s32 	%p230, %r349, 30;
	setp.lt.f32 	%p231, %f423, %f391;
	selp.f32 	%f392, %f391, %f423, %p231;
	selp.f32 	%f393, %f423, %f392, %p230;
	mov.b32 	%r356, %f393;
	mov.b32 	%r357, 2;
	// begin inline asm
	shfl.sync.down.b32 %r355, %r356, %r357, %r373, %r374;
	// end inline asm
	mov.b32 	%f394, %r355;
	setp.gt.s32 	%p232, %r349, 29;
	setp.lt.f32 	%p233, %f393, %f394;
	selp.f32 	%f395, %f394, %f393, %p233;
	selp.f32 	%f396, %f393, %f395, %p232;
	mov.b32 	%r361, %f396;
	mov.b32 	%r362, 4;
	// begin inline asm
	shfl.sync.down.b32 %r360, %r361, %r362, %r373, %r374;
	// end inline asm
	mov.b32 	%f397, %r360;
	setp.gt.s32 	%p234, %r349, 27;
	setp.lt.f32 	%p235, %f396, %f397;
	selp.f32 	%f398, %f397, %f396, %p235;
	selp.f32 	%f399, %f396, %f398, %p234;
	mov.b32 	%r366, %f399;
	mov.b32 	%r367, 8;
	// begin inline asm
	shfl.sync.down.b32 %r365, %r366, %r367, %r373, %r374;
	// end inline asm
	mov.b32 	%f400, %r365;
	setp.gt.s32 	%p236, %r349, 23;
	setp.lt.f32 	%p237, %f399, %f400;
	selp.f32 	%f401, %f400, %f399, %p237;
	selp.f32 	%f402, %f399, %f401, %p236;
	mov.b32 	%r371, %f402;
	mov.b32 	%r372, 16;
	// begin inline asm
	shfl.sync.down.b32 %r370, %r371, %r372, %r373, %r374;
	// end inline asm
	mov.b32 	%f403, %r370;
	setp.gt.s32 	%p238, %r349, 15;
	setp.lt.f32 	%p239, %f402, %f403;
	selp.f32 	%f10, %f403, %f402, %p239;
	selp.f32 	%f444, %f402, %f10, %p238;
	setp.ne.s32 	%p240, %r349, 0;
	@%p240 bra 	$L__BB5_16;
	shr.u32 	%r375, %r1, 3;
	and.b32  	%r376, %r375, 124;
	mov.u32 	%r377, _ZZN3cub18CUB_300001_SM_10006detail6reduce28DeviceReduceSingleTileKernelINS2_10policy_hubIfjN4cuda3__47maximumIvEEE10Policy1000EPfSB_iS8_ffNS5_3std3__410__identityEEEvT0_T1_T2_T3_T4_T6_E12temp_storage;
	add.s32 	%r378, %r377, %r376;
	st.shared.f32 	[%r378+8], %f10;
$L__BB5_16:
	bar.sync 	0;
	setp.ne.s32 	%p241, %r1, 0;
	@%p241 bra 	$L__BB5_72;
	ld.shared.f32 	%f404, [_ZZN3cub18CUB_300001_SM_10006detail6reduce28DeviceReduceSingleTileKernelINS2_10policy_hubIfjN4cuda3__47maximumIvEEE10Policy1000EPfSB_iS8_ffNS5_3std3__410__identityEEEvT0_T1_T2_T3_T4_T6_E12temp_storage+12];
	setp.lt.f32 	%p242, %f444, %f404;
	selp.f32 	%f405, %f404, %f444, %p242;
	ld.shared.f32 	%f406, [_ZZN3cub18CUB_300001_SM_10006detail6reduce28DeviceReduceSingleTileKernelINS2_10policy_hubIfjN4cuda3__47maximumIvEEE10Policy1000EPfSB_iS8_ffNS5_3std3__410__identityEEEvT0_T1_T2_T3_T4_T6_E12temp_storage+16];
	setp.lt.f32 	%p243, %f405, %f406;
	selp.f32 	%f407, %f406, %f405, %p243;
	ld.shared.f32 	%f408, [_ZZN3cub18CUB_300001_SM_10006detail6reduce28DeviceReduceSingleTileKernelINS2_10policy_hubIfjN4cuda3__47maximumIvEEE10Policy1000EPfSB_iS8_ffNS5_3std3__410__identityEEEvT0_T1_T2_T3_T4_T6_E12temp_storage+20];
	setp.lt.f32 	%p244, %f407, %f408;
	selp.f32 	%f409, %f408, %f407, %p244;
	ld.shared.f32 	%f410, [_ZZN3cub18CUB_300001_SM_10006detail6reduce28DeviceReduceSingleTileKernelINS2_10policy_hubIfjN4cuda3__47maximumIvEEE10Policy1000EPfSB_iS8_ffNS5_3std3__410__identityEEEvT0_T1_T2_T3_T4_T6_E12temp_storage+24];
	setp.lt.f32 	%p245, %f409, %f410;
	selp.f32 	%f411, %f410, %f409, %p245;
	ld.shared.f32 	%f412, [_ZZN3cub18CUB_300001_SM_10006detail6reduce28DeviceReduceSingleTileKernelINS2_10policy_hubIfjN4cuda3__47maximumIvEEE10Policy1000EPfSB_iS8_ffNS5_3std3__410__identityEEEvT0_T1_T2_T3_T4_T6_E12temp_storage+28];
	setp.lt.f32 	%p246, %f411, %f412;
	selp.f32 	%f413, %f412, %f411, %p246;
	ld.shared.f32 	%f414, [_ZZN3cub18CUB_300001_SM_10006detail6reduce28DeviceReduceSingleTileKernelINS2_10policy_hubIfjN4cuda3__47maximumIvEEE10Policy1000EPfSB_iS8_ffNS5_3std3__410__identityEEEvT0_T1_T2_T3_T4_T6_E12temp_storage+32];
	setp.lt.f32 	%p247, %f413, %f414;
	selp.f32 	%f415, %f414, %f413, %p247;
	ld.shared.f32 	%f416, [_ZZN3cub18CUB_300001_SM_10006detail6reduce28DeviceReduceSingleTileKernelINS2_10policy_hubIfjN4cuda3__47maximumIvEEE10Policy1000EPfSB_iS8_ffNS5_3std3__410__identityEEEvT0_T1_T2_T3_T4_T6_E12temp_storage+36];
	setp.lt.f32 	%p248, %f415, %f416;
	selp.f32 	%f444, %f416, %f415, %p248;
	bra.uni 	$L__BB5_72;
$L__BB5_18:
	// begin inline asm
	mov.u32 %r311, %laneid;
	// end inline asm
	and.b32  	%r337, %r1, 992;
	add.s32 	%r338, %r337, 32;
	setp.gt.s32 	%p203, %r338, %r67;
	not.b32 	%r339, %r337;
	add.s32 	%r340, %r67, %r339;
	selp.b32 	%r335, %r340, 31, %p203;
	mov.b32 	%r313, %f423;
	mov.b32 	%r314, 1;
	mov.b32 	%r336, -1;
	// begin inline asm
	shfl.sync.down.b32 %r312, %r313, %r314, %r335, %r336;
	// end inline asm
	mov.b32 	%f344, %r312;
	setp.lt.s32 	%p204, %r311, %r335;
	setp.lt.f32 	%p205, %f423, %f344;
	selp.f32 	%f345, %f344, %f423, %p205;
	selp.f32 	%f346, %f345, %f423, %p204;
	mov.b32 	%r318, %f346;
	mov.b32 	%r319, 2;
	// begin inline asm
	shfl.sync.down.b32 %r317, %r318, %r319, %r335, %r336;
	// end inline asm
	mov.b32 	%f347, %r317;
	add.s32 	%r341, %r311, 2;
	setp.gt.s32 	%p206, %r341, %r335;
	setp.lt.f32 	%p207, %f346, %f347;
	selp.f32 	%f348, %f347, %f346, %p207;
	selp.f32 	%f349, %f346, %f348, %p206;
	mov.b32 	%r323, %f349;
	mov.b32 	%r324, 4;
	// begin inline asm
	shfl.sync.down.b32 %r322, %r323, %r324, %r335, %r336;
	// end inline asm
	mov.b32 	%f350, %r322;
	add.s32 	%r342, %r311, 4;
	setp.gt.s32 	%p208, %r342, %r335;
	setp.lt.f32 	%p209, %f349, %f350;
	selp.f32 	%f351, %f350, %f349, %p209;
	selp.f32 	%f352, %f349, %f351, %p208;
	mov.b32 	%r328, %f352;
	mov.b32 	%r329, 8;
	// begin inline asm
	shfl.sync.down.b32 %r327, %r328, %r329, %r335, %r336;
	// end inline asm
	mov.b32 	%f353, %r327;
	add.s32 	%r343, %r311, 8;
	setp.gt.s32 	%p210, %r343, %r335;
	setp.lt.f32 	%p211, %f352, %f353;
	selp.f32 	%f354, %f353, %f352, %p211;
	selp.f32 	%f355, %f352, %f354, %p210;
	mov.b32 	%r333, %f355;
	mov.b32 	%r334, 16;
	// begin inline asm
	shfl.sync.down.b32 %r332, %r333, %r334, %r335, %r336;
	// end inline asm
	mov.b32 	%f356, %r332;
	add.s32 	%r344, %r311, 16;
	setp.gt.s32 	%p212, %r344, %r335;
	setp.lt.f32 	%p213, %f355, %f356;
	selp.f32 	%f357, %f356, %f355, %p213;
	selp.f32 	%f444, %f355, %f357, %p212;
	setp.ne.s32 	%p214, %r311, 0;
	@%p214 bra 	$L__BB5_20;
	shr.u32 	%r345, %r1, 3;
	and.b32  	%r346, %r345, 124;
	mov.u32 	%r347, _ZZN3cub18CUB_300001_SM_10006detail6reduce28DeviceReduceSingleTileKernelINS2_10policy_hubIfjN4cuda3__47maximumIvEEE10Policy1000EPfSB_iS8_ffNS5_3std3__410__identityEEEvT0_T1_T2_T3_T4_T6_E12temp_storage;
	add.s32 	%r348, %r347, %r346;
	st.shared.f32 	[%r348+8], %f444;
$L__BB5_20:
	bar.sync 	0;
	setp.ne.s32 	%p215, %r1, 0;
	@%p215 bra 	$L__BB5_72;
	setp.gt.s32 	%p216, %r67, 32;
	ld.shared.f32 	%f358, [_ZZN3cub18CUB_300001_SM_10006detail6reduce28DeviceReduceSingleTileKernelINS2_10policy_hubIfjN4cuda3__47maximumIvEEE10Policy1000EPfSB_iS8_ffNS5_3std3__410__identityEEEvT0_T1_T2_T3_T4_T6_E12temp_storage+12];
	setp.lt.f32 	%p217, %f444, %f358;
	selp.f32 	%f360, %f358, %f444, %p217;
	selp.f32 	%f361, %f360, %f444, %p216;
	setp.gt.s32 	%p218, %r67, 64;
	ld.shared.f32 	%f363, [_ZZN3cub18CUB_300001_SM_10006detail6reduce28DeviceReduceSingleTileKernelINS2_10policy_hubIfjN4cuda3__47maximumIvEEE10Policy1000EPfSB_iS8_ffNS5_3std3__410__identityEEEvT0_T1_T2_T3_T4_T6_E12temp_storage+16];
	setp.lt.f32 	%p219, %f361, %f363;
	selp.f32 	%f365, %f363, %f361, %p219;
	selp.f32 	%f366, %f365, %f361, %p218;
	setp.gt.s32 	%p220, %r67, 96;
	ld.shared.f32 	%f368, [_ZZN3cub18CUB_300001_SM_10006detail6reduce28DeviceReduceSingleTileKernelINS2_10policy_hubIfjN4cuda3__47maximumIvEEE10Policy1000EPfSB_iS8_ffNS5_3std3__410__identityEEEvT0_T1_T2_T3_T4_T6_E12temp_storage+20];
	setp.lt.f32 	%p221, %f366, %f368;
	selp.f32 	%f370, %f368, %f366, %p221;
	selp.f32 	%f371, %f370, %f366, %p220;
	setp.gt.s32 	%p222, %r67, 128;
	ld.shared.f32 	%f373, [_ZZN3cub18CUB_300001_SM_10006detail6reduce28DeviceReduceSingleTileKernelINS2_10policy_hubIfjN4cuda3__47maximumIvEEE10Policy1000EPfSB_iS8_ffNS5_3std3__410__identityEEEvT0_T1_T2_T3_T4_T6_E12temp_storage+24];
	setp.lt.f32 	%p223, %f371, %f373;
	selp.f32 	%f375, %f373, %f371, %p223;
	selp.f32 	%f376, %f375, %f371, %p222;
	setp.gt.s32 	%p224, %r67, 160;
	ld.shared.f32 	%f378, [_ZZN3cub18CUB_300001_SM_10006detail6reduce28DeviceReduceSingleTileKernelINS2_10policy_hubIfjN4cuda3__47maximumIvEEE10Policy1000EPfSB_iS8_ffNS5_3std3__410__identityEEEvT0_T1_T2_T3_T4_T6_E12temp_storage+28];
	setp.lt.f32 	%p225, %f376, %f378;
	selp.f32 	%f380, %f378, %f376, %p225;
	selp.f32 	%f381, %f380, %f376, %p224;
	setp.gt.s32 	%p226, %r67, 192;
	ld.shared.f32 	%f383, [_ZZN3cub18CUB_300001_SM_10006detail6reduce28DeviceReduceSingleTileKernelINS2_10policy_hubIfjN4cuda3__47maximumIvEEE10Policy1000EPfSB_iS8_ffNS5_3std3__410__identityEEEvT0_T1_T2_T3_T4_T6_E12temp_storage+32];
	setp.lt.f32 	%p227, %f381, %f383;
	selp.f32 	%f385, %f383, %f381, %p227;
	selp.f32 	%f386, %f385, %f381, %p226;
	setp.gt.s32 	%p228, %r67, 224;
	ld.shared.f32 	%f388, [_ZZN3cub18CUB_300001_SM_10006detail6reduce28DeviceReduceSingleTileKernelINS2_10policy_hubIfjN4cuda3__47maximumIvEEE10Policy1000EPfSB_iS8_ffNS5_3std3__410__identityEEEvT0_T1_T2_T3_T4_T6_E12temp_storage+36];
	setp.lt.f32 	%p229, %f386, %f388;
	selp.f32 	%f390, %f388, %f386, %p229;
	selp.f32 	%f444, %f390, %f386, %p228;
	bra.uni 	$L__BB5_72;
$L__BB5_22:
	mov.u32 	%r13, %tid.x;
	shl.b32 	%r224, %r13, 2;
	mul.wide.u32 	%rd86, %r224, 4;
	add.s64 	%rd76, %rd16, %rd86;
	// begin inline asm
	ld.global.nc.v2.u64 {%rd74, %rd75}, [%rd76];
	// end inline asm
	mov.b64 	{%r225, %r226}, %rd75;
	mov.b64 	{%r227, %r228}, %rd74;
	mov.b32 	%f238, %r228;
	mov.b32 	%f239, %r227;
	mov.b32 	%f240, %r226;
	mov.b32 	%f241, %r225;
	add.s64 	%rd79, %rd76, 4096;
	// begin inline asm
	ld.global.nc.v2.u64 {%rd77, %rd78}, [%rd79];
	// end inline asm
	mov.b64 	{%r229, %r230}, %rd78;
	mov.b64 	{%r231, %r232}, %rd77;
	mov.b32 	%f242, %r232;
	mov.b32 	%f243, %r231;
	mov.b32 	%f244, %r230;
	mov.b32 	%f245, %r229;
	add.s64 	%rd82, %rd76, 8192;
	// begin inline asm
	ld.global.nc.v2.u64 {%rd80, %rd81}, [%rd82];
	// end inline asm
	mov.b64 	{%r233, %r234}, %rd81;
	mov.b64 	{%r235, %r236}, %rd80;
	mov.b32 	%f246, %r236;
	mov.b32 	%f247, %r235;
	mov.b32 	%f248, %r234;
	mov.b32 	%f249, %r233;
	add.s64 	%rd85, %rd76, 12288;
	// begin inline asm
	ld.global.nc.v2.u64 {%rd83, %rd84}, [%rd85];
	// end inline asm
	mov.b64 	{%r237, %r238}, %rd84;
	mov.b64 	{%r239, %r240}, %rd83;
	mov.b32 	%f250, %r240;
	mov.b32 	%f251, %r239;
	mov.b32 	%f252, %r238;
	mov.b32 	%f253, %r237;
	setp.lt.f32 	%p127, %f239, %f238;
	selp.f32 	%f254, %f238, %f239, %p127;
	setp.lt.f32 	%p128, %f241, %f240;
	selp.f32 	%f255, %f240, %f241, %p128;
	setp.lt.f32 	%p129, %f243, %f242;
	selp.f32 	%f256, %f242, %f243, %p129;
	setp.lt.f32 	%p130, %f245, %f244;
	selp.f32 	%f257, %f244, %f245, %p130;
	setp.lt.f32 	%p131, %f247, %f246;
	selp.f32 	%f258, %f246, %f247, %p131;
	setp.lt.f32 	%p132, %f249, %f248;
	selp.f32 	%f259, %f248, %f249, %p132;
	setp.lt.f32 	%p133, %f251, %f250;
	selp.f32 	%f260, %f250, %f251, %p133;
	setp.lt.f32 	%p134, %f253, %f252;
	selp.f32 	%f261, %f252, %f253, %p134;
	setp.lt.f32 	%p135, %f254, %f255;
	selp.f32 	%f262, %f255, %f254, %p135;
	setp.lt.f32 	%p136, %f256, %f257;
	selp.f32 	%f263, %f257, %f256, %p136;
	setp.lt.f32 	%p137, %f258, %f259;
	selp.f32 	%f264, %f259, %f258, %p137;
	setp.lt.f32 	%p138, %f260, %f261;
	selp.f32 	%f265, %f261, %f260, %p138;
	setp.lt.f32 	%p139, %f262, %f263;
	selp.f32 	%f266, %f263, %f262, %p139;
	setp.lt.f32 	%p140, %f264, %f265;
	selp.f32 	%f267, %f265, %f264, %p140;
	setp.lt.f32 	%p141, %f266, %f267;
	selp.f32 	%f430, %f267, %f266, %p141;
	setp.lt.u32 	%p142, %r67, 8192;
	mov.b32 	%r387, 4096;
	@%p142 bra 	$L__BB5_26;
	add.s32 	%r14, %r67, -4096;
	mov.b32 	%r387, 4096;
$L__BB5_24:
	mul.wide.s32 	%rd99, %r387, 4;
	add.s64 	%rd89, %rd76, %rd99;
	// begin inline asm
	ld.global.nc.v2.u64 {%rd87, %rd88}, [%rd89];
	// end inline asm
	mov.b64 	{%r242, %r243}, %rd88;
	mov.b64 	{%r244, %r245}, %rd87;
	mov.b32 	%f268, %r245;
	mov.b32 	%f269, %r244;
	mov.b32 	%f270, %r243;
	mov.b32 	%f271, %r242;
	add.s64 	%rd92, %rd89, 4096;
	// begin inline asm
	ld.global.nc.v2.u64 {%rd90, %rd91}, [%rd92];
	// end inline asm
	mov.b64 	{%r246, %r247}, %rd91;
	mov.b64 	{%r248, %r249}, %rd90;
	mov.b32 	%f272, %r249;
	mov.b32 	%f273, %r248;
	mov.b32 	%f274, %r247;
	mov.b32 	%f275, %r246;
	add.s64 	%rd95, %rd89, 8192;
	// begin inline asm
	ld.global.nc.v2.u64 {%rd93, %rd94}, [%rd95];
	// end inline asm
	mov.b64 	{%r250, %r251}, %rd94;
	mov.b64 	{%r252, %r253}, %rd93;
	mov.b32 	%f276, %r253;
	mov.b32 	%f277, %r252;
	mov.b32 	%f278, %r251;
	mov.b32 	%f279, %r250;
	add.s64 	%rd98, %rd89, 12288;
	// begin inline asm
	ld.global.nc.v2.u64 {%rd96, %rd97}, [%rd98];
	// end inline asm
	mov.b64 	{%r254, %r255}, %rd97;
	mov.b64 	{%r256, %r257}, %rd96;
	mov.b32 	%f280, %r257;
	mov.b32 	%f281, %r256;
	mov.b32 	%f282, %r255;
	mov.b32 	%f283, %r254;
	setp.lt.f32 	%p143, %f430, %f269;
	selp.f32 	%f284, %f269, %f430, %p143;
	setp.lt.f32 	%p144, %f268, %f271;
	selp.f32 	%f285, %f271, %f268, %p144;
	setp.lt.f32 	%p145, %f270, %f273;
	selp.f32 	%f286, %f273, %f270, %p145;
	setp.lt.f32 	%p146, %f272, %f275;
	selp.f32 	%f287, %f275, %f272, %p146;
	setp.lt.f32 	%p147, %f274, %f277;
	selp.f32 	%f288, %f277, %f274, %p147;
	setp.lt.f32 	%p148, %f276, %f279;
	selp.f32 	%f289, %f279, %f276, %p148;
	setp.lt.f32 	%p149, %f278, %f281;
	selp.f32 	%f290, %f281, %f278, %p149;
	setp.lt.f32 	%p150, %f280, %f283;
	selp.f32 	%f291, %f283, %f280, %p150;
	setp.lt.f32 	%p151, %f284, %f285;
	selp.f32 	%f292, %f285, %f284, %p151;
	setp.lt.f32 	%p152, %f286, %f287;
	selp.f32 	%f293, %f287, %f286, %p152;
	setp.lt.f32 	%p153, %f288, %f289;
	selp.f32 	%f294, %f289, %f288, %p153;
	setp.lt.f32 	%p154, %f290, %f291;
	selp.f32 	%f295, %f291, %f290, %p154;
	setp.lt.f32 	%p155, %f292, %f293;
	selp.f32 	%f296, %f293, %f292, %p155;
	setp.lt.f32 	%p156, %f294, %f295;
	selp.f32 	%f297, %f295, %f294, %p156;
	setp.lt.f32 	%p157, %f296, %f297;
	selp.f32 	%f298, %f297, %f296, %p157;
	setp.lt.f32 	%p158, %f298, %f282;
	selp.f32 	%f430, %f282, %f298, %p158;
	sub.s32 	%r258, %r67, %r387;
	setp.lt.s32 	%p159, %r258, 4096;
	@%p159 bra 	$L__BB5_34;
	add.s32 	%r387, %r387, 4096;
	setp.le.s32 	%p160, %r387, %r14;
	@%p160 bra 	$L__BB5_24;
$L__BB5_26:
	setp.le.s32 	%p161, %r67, %r387;
	@%p161 bra 	$L__BB5_34;
	sub.s32 	%r18, %r67, %r387;
	setp.ge.s32 	%p162, %r13, %r18;
	@%p162 bra 	$L__BB5_34;
	not.b32 	%r259, %r13;
	add.s32 	%r260, %r67, %r259;
	sub.s32 	%r19, %r260, %r387;
	and.b32  	%r261, %r19, 768;
	setp.eq.s32 	%p163, %r261, 768;
	mov.u32 	%r391, %r13;
	@%p163 bra 	$L__BB5_31;
	add.s32 	%r389, %r13, %r387;
	shr.u32 	%r262, %r19, 8;
	add.s32 	%r263, %r262, 1;
	and.b32  	%r264, %r263, 3;
	neg.s32 	%r388, %r264;
	mov.u32 	%r391, %r13;
$L__BB5_30:
	.pragma "nounroll";
	mul.wide.u32 	%rd101, %r389, 4;
	add.s64 	%rd100, %rd16, %rd101;
	// begin inline asm
	ld.global.nc.u32 %r265, [%rd100];
	// end inline asm
	mov.b32 	%f300, %r265;
	setp.lt.f32 	%p164, %f430, %f300;
	selp.f32 	%f430, %f300, %f430, %p164;
	add.s32 	%r391, %r391, 256;
	add.s32 	%r389, %r389, 256;
	add.s32 	%r388, %r388, 1;
	setp.ne.s32 	%p165, %r388, 0;
	@%p165 bra 	$L__BB5_30;
$L__BB5_31:
	setp.lt.u32 	%p166, %r19, 768;
	@%p166 bra 	$L__BB5_34;
	cvt.u64.u32 	%rd102, %r391;
	cvt.u64.u32 	%rd103, %r387;
	add.s64 	%rd104, %rd102, %rd103;
	shl.b64 	%rd105, %rd104, 2;
	add.s64 	%rd106, %rd105, %rd16;
	add.s64 	%rd122, %rd106, 2048;
	add.s32 	%r392, %r391, %r387;
$L__BB5_33:
	mul.wide.u32 	%rd111, %r392, 4;
	add.s64 	%rd107, %rd16, %rd111;
	// begin inline asm
	ld.global.nc.u32 %r266, [%rd107];
	// end inline asm
	mov.b32 	%f301, %r266;
	setp.lt.f32 	%p167, %f430, %f301;
	selp.f32 	%f302, %f301, %f430, %p167;
	add.s64 	%rd108, %rd122, -1024;
	// begin inline asm
	ld.global.nc.u32 %r267, [%rd108];
	// end inline asm
	mov.b32 	%f303, %r267;
	setp.lt.f32 	%p168, %f302, %f303;
	selp.f32 	%f304, %f303, %f302, %p168;
	// begin inline asm
	ld.global.nc.u32 %r268, [%rd122];
	// end inline asm
	mov.b32 	%f305, %r268;
	setp.lt.f32 	%p169, %f304, %f305;
	selp.f32 	%f306, %f305, %f304, %p169;
	add.s64 	%rd110, %rd122, 1024;
	// begin inline asm
	ld.global.nc.u32 %r269, [%rd110];
	// end inline asm
	mov.b32 	%f307, %r269;
	setp.lt.f32 	%p170, %f306, %f307;
	selp.f32 	%f430, %f307, %f306, %p170;
	add.s32 	%r391, %r391, 1024;
	add.s64 	%rd122, %rd122, 4096;
	add.s32 	%r392, %r392, 1024;
	setp.lt.s32 	%p171, %r391, %r18;
	@%p171 bra 	$L__BB5_33;
$L__BB5_34:
	// begin inline asm
	mov.u32 %r270, %laneid;
	// end inline asm
	mov.b32 	%r272, %f430;
	mov.b32 	%r273, 1;
	mov.b32 	%r294, 31;
	mov.b32 	%r295, -1;
	// begin inline asm
	shfl.sync.down.b32 %r271, %r272, %r273, %r294, %r295;
	// end inline asm
	mov.b32 	%f308, %r271;
	setp.gt.s32 	%p172, %r270, 30;
	setp.lt.f32 	%p173, %f430, %f308;
	selp.f32 	%f309, %f308, %f430, %p173;
	selp.f32 	%f310, %f430, %f309, %p172;
	mov.b32 	%r277, %f310;
	mov.b32 	%r278, 2;
	// begin inline asm
	shfl.sync.down.b32 %r276, %r277, %r278, %r294, %r295;
	// end inline asm
	mov.b32 	%f311, %r276;
	setp.gt.s32 	%p174, %r270, 29;
	setp.lt.f32 	%p175, %f310, %f311;
	selp.f32 	%f312, %f311, %f310, %p175;
	selp.f32 	%f313, %f310, %f312, %p174;
	mov.b32 	%r282, %f313;
	mov.b32 	%r283, 4;
	// begin inline asm
	shfl.sync.down.b32 %r281, %r282, %r283, %r294, %r295;
	// end inline asm
	mov.b32 	%f314, %r281;
	setp.gt.s32 	%p176, %r270, 27;
	setp.lt.f32 	%p177, %f313, %f314;
	selp.f32 	%f315, %f314, %f313, %p177;
	selp.f32 	%f316, %f313, %f315, %p176;
	mov.b32 	%r287, %f316;
	mov.b32 	%r288, 8;
	// begin inline asm
	shfl.sync.down.b32 %r286, %r287, %r288, %r294, %r295;
	// end inline asm
	mov.b32 	%f317, %r286;
	setp.gt.s32 	%p178, %r270, 23;
	setp.lt.f32 	%p179, %f316, %f317;
	selp.f32 	%f318, %f317, %f316, %p179;
	selp.f32 	%f319, %f316, %f318, %p178;
	mov.b32 	%r292, %f319;
	mov.b32 	%r293, 16;
	// begin inline asm
	shfl.sync.down.b32 %r291, %r292, %r293, %r294, %r295;
	// end inline asm
	mov.b32 	%f320, %r291;
	setp.gt.s32 	%p180, %r270, 15;
	setp.lt.f32 	%p181, %f319, %f320;
	selp.f32 	%f26, %f320, %f319, %p181;
	selp.f32 	%f444, %f319, %f26, %p180;
	setp.ne.s32 	%p182, %r270, 0;
	@%p182 bra 	$L__BB5_36;
	shr.u32 	%r296, %r13, 3;
	and.b32  	%r297, %r296, 124;
	mov.u32 	%r298, _ZZN3cub18CUB_300001_SM_10006detail6reduce28DeviceReduceSingleTileKernelINS2_10policy_hubIfjN4cuda3__47maximumIvEEE10Policy1000EPfSB_iS8_ffNS5_3std3__410__identityEEEvT0_T1_T2_T3_T4_T6_E12temp_storage;
	add.s32 	%r299, %r298, %r297;
	st.shared.f32 	[%r299+8], %f26;
$L__BB5_36:
	bar.sync 	0;
	setp.ne.s32 	%p183, %r13, 0;
	@%p183 bra 	$L__BB5_72;
	ld.shared.f32 	%f321, [_ZZN3cub18CUB_300001_SM_10006detail6reduce28DeviceReduceSingleTileKernelINS2_10policy_hubIfjN4cuda3__47maximumIvEEE10Policy1000EPfSB_iS8_ffNS5_3std3__410__identityEEEvT0_T1_T2_T3_T4_T6_E12temp_storage+12];
	setp.lt.f32 	%p184, %f444, %f321;
	selp.f32 	%f322, %f321, %f444, %p184;
	ld.shared.f32 	%f323, [_ZZN3cub18CUB_300001_SM_10006detail6reduce28DeviceReduceSingleTileKernelINS2_10policy_hubIfjN4cuda3__47maximumIvEEE10Policy1000EPfSB_iS8_ffNS5_3std3__410__identityEEEvT0_T1_T2_T3_T4_T6_E12temp_storage+16];
	setp.lt.f32 	%p185, %f322, %f323;
	selp.f32 	%f324, %f323, %f322, %p185;
	ld.shared.f32 	%f325, [_ZZN3cub18CUB_300001_SM_10006detail6reduce28DeviceReduceSingleTileKernelINS2_10policy_hubIfjN4cuda3__47maximumIvEEE10Policy1000EPfSB_iS8_ffNS5_3std3__410__identityEEEvT0_T1_T2_T3_T4_T6_E12temp_storage+20];
	setp.lt.f32 	%p186, %f324, %f325;
	selp.f32 	%f326, %f325, %f324, %p186;
	ld.shared.f32 	%f327, [_ZZN3cub18CUB_300001_SM_10006detail6reduce28DeviceReduceSingleTileKernelINS2_10policy_hubIfjN4cuda3__47maximumIvEEE10Policy1000EPfSB_iS8_ffNS5_3std3__410__identityEEEvT0_T1_T2_T3_T4_T6_E12temp_storage+24];
	setp.lt.f32 	%p187, %f326, %f327;
	selp.f32 	%f328, %f327, %f326, %p187;
	ld.shared.f32 	%f329, [_ZZN3cub18CUB_300001_SM_10006detail6reduce28DeviceReduceSingleTileKernelINS2_10policy_hubIfjN4cuda3__47maximumIvEEE10Policy1000EPfSB_iS8_ffNS5_3std3__410__identityEEEvT0_T1_T2_T3_T4_T6_E12temp_storage+28];
	setp.lt.f32 	%p188, %f328, %f329;
	selp.f32 	%f330, %f329, %f328, %p188;
	ld.shared.f32 	%f331, [_ZZN3cub18CUB_300001_SM_10006detail6reduce28DeviceReduceSingleTileKernelINS2_10policy_hubIfjN4cuda3__47maximumIvEEE10Policy1000EPfSB_iS8_ffNS5_3std3__410__identityEEEvT0_T1_T2_T3_T4_T6_E12temp_storage+32];
	setp.lt.f32 	%p189, %f330, %f331;
	selp.f32 	%f332, %f331, %f330, %p189;
	ld.shared.f32 	%f333, [_ZZN3cub18CUB_300001_SM_10006detail6reduce28DeviceReduceSingleTileKernelINS2_10policy_hubIfjN4cuda3__47maximumIvEEE10Policy1000EPfSB_iS8_ffNS5_3std3__410__identityEEEvT0_T1_T2_T3_T4_T6_E12temp_storage+36];
	setp.lt.f32 	%p190, %f332, %f333;
	selp.f32 	%f444, %f333, %f332, %p190;
	bra.uni 	$L__BB5_72;
$L__BB5_38:
	setp.gt.s32 	%p3, %r67, 4095;
	@%p3 bra 	$L__BB5_56;
	mov.u32 	%r34, %tid.x;
	setp.ge.s32 	%p68, %r34, %r67;
	mov.f32 	%f436, 0f00000000;
	mov.u32 	%r397, %r34;
	@%p68 bra 	$L__BB5_41;
	mul.wide.u32 	%rd66, %r34, 4;
	add.s64 	%rd65, %rd16, %rd66;
	// begin inline asm
	ld.global.nc.u32 %r144, [%rd65];
	// end inline asm
	mov.b32 	%f436, %r144;
	add.s32 	%r397, %r34, 256;
$L__BB5_41:
	setp.ge.s32 	%p69, %r397, %r67;
	@%p69 bra 	$L__BB5_47;
	not.b32 	%r145, %r397;
	add.s32 	%r37, %r67, %r145;
	and.b32  	%r146, %r37, 768;
	setp.eq.s32 	%p70, %r146, 768;
	@%p70 bra 	$L__BB5_45;
	mul.wide.u32 	%rd67, %r397, 4;
	add.s64 	%rd123, %rd16, %rd67;
	shr.u32 	%r147, %r37, 8;
	add.s32 	%r148, %r147, 1;
	and.b32  	%r149, %r148, 3;
	neg.s32 	%r395, %r149;
$L__BB5_44:
	.pragma "nounroll";
	// begin inline asm
	ld.global.nc.u32 %r150, [%rd123];
	// end inline asm
	mov.b32 	%f157, %r150;
	setp.lt.f32 	%p71, %f436, %f157;
	selp.f32 	%f436, %f157, %f436, %p71;
	add.s32 	%r397, %r397, 256;
	add.s64 	%rd123, %rd123, 1024;
	add.s32 	%r395, %r395, 1;
	setp.ne.s32 	%p72, %r395, 0;
	@%p72 bra 	$L__BB5_44;
$L__BB5_45:
	setp.lt.u32 	%p73, %r37, 768;
	@%p73 bra 	$L__BB5_47;
$L__BB5_46:
	mul.wide.s32 	%rd73, %r397, 4;
	add.s64 	%rd69, %rd16, %rd73;
	// begin inline asm
	ld.global.nc.u32 %r151, [%rd69];
	// end inline asm
	mov.b32 	%f158, %r151;
	setp.lt.f32 	%p74, %f436, %f158;
	selp.f32 	%f159, %f158, %f436, %p74;
	add.s64 	%rd70, %rd69, 1024;
	// begin inline asm
	ld.global.nc.u32 %r152, [%rd70];
	// end inline asm
	mov.b32 	%f160, %r152;
	setp.lt.f32 	%p75, %f159, %f160;
	selp.f32 	%f161, %f160, %f159, %p75;
	add.s64 	%rd71, %rd69, 2048;
	// begin inline asm
	ld.global.nc.u32 %r153, [%rd71];
	// end inline asm
	mov.b32 	%f162, %r153;
	setp.lt.f32 	%p76, %f161, %f162;
	selp.f32 	%f163, %f162, %f161, %p76;
	add.s64 	%rd72, %rd69, 3072;
	// begin inline asm
	ld.global.nc.u32 %r154, [%rd72];
	// end inline asm
	mov.b32 	%f164, %r154;
	setp.lt.f32 	%p77, %f163, %f164;
	selp.f32 	%f436, %f164, %f163, %p77;
	add.s32 	%r397, %r397, 1024;
	setp.lt.s32 	%p78, %r397, %r67;
	@%p78 bra 	$L__BB5_46;
$L__BB5_47:
	setp.lt.s32 	%p79, %r67, 256;
	@%p79 bra 	$L__BB5_52;
	// begin inline asm
	mov.u32 %r193, %laneid;
	// end inline asm
	mov.b32 	%r195, %f436;
	mov.b32 	%r196, 1;
	mov.b32 	%r217, 31;
	mov.b32 	%r218, -1;
	// begin inline asm
	shfl.sync.down.b32 %r194, %r195, %r196, %r217, %r218;
	// end inline asm
	mov.b32 	%f212, %r194;
	setp.gt.s32 	%p107, %r193, 30;
	setp.lt.f32 	%p108, %f436, %f212;
	selp.f32 	%f213, %f212, %f436, %p108;
	selp.f32 	%f214, %f436, %f213, %p107;
	mov.b32 	%r200, %f214;
	mov.b32 	%r201, 2;
	// begin inline asm
	shfl.sync.down.b32 %r199, %r200, %r201, %r217, %r218;
	// end inline asm
	mov.b32 	%f215, %r199;
	setp.gt.s32 	%p109, %r193, 29;
	setp.lt.f32 	%p110, %f214, %f215;
	selp.f32 	%f216, %f215, %f214, %p110;
	selp.f32 	%f217, %f214, %f216, %p109;
	mov.b32 	%r205, %f217;
	mov.b32 	%r206, 4;
	// begin inline asm
	shfl.sync.down.b32 %r204, %r205, %r206, %r217, %r218;
	// end inline asm
	mov.b32 	%f218, %r204;
	setp.gt.s32 	%p111, %r193, 27;
	setp.lt.f32 	%p112, %f217, %f218;
	selp.f32 	%f219, %f218, %f217, %p112;
	selp.f32 	%f220, %f217, %f219, %p111;
	mov.b32 	%r210, %f220;
	mov.b32 	%r211, 8;
	// begin inline asm
	shfl.sync.down.b32 %r209, %r210, %r211, %r217, %r218;
	// end inline asm
	mov.b32 	%f221, %r209;
	setp.gt.s32 	%p113, %r193, 23;
	setp.lt.f32 	%p114, %f220, %f221;
	selp.f32 	%f222, %f221, %f220, %p114;
	selp.f32 	%f223, %f220, %f222, %p113;
	mov.b32 	%r215, %f223;
	mov.b32 	%r216, 16;
	// begin inline asm
	shfl.sync.down.b32 %r214, %r215, %r216, %r217, %r218;
	// end inline asm
	mov.b32 	%f224, %r214;
	setp.gt.s32 	%p115, %r193, 15;
	setp.lt.f32 	%p116, %f223, %f224;
	selp.f32 	%f38, %f224, %f223, %p116;
	selp.f32 	%f444, %f223, %f38, %p115;
	setp.ne.s32 	%p117, %r193, 0;
	@%p117 bra 	$L__BB5_50;
	shr.u32 	%r219, %r34, 3;
	and.b32  	%r220, %r219, 124;
	mov.u32 	%r221, _ZZN3cub18CUB_300001_SM_10006detail6reduce28DeviceReduceSingleTileKernelINS2_10policy_hubIfjN4cuda3__47maximumIvEEE10Policy1000EPfSB_iS8_ffNS5_3std3__410__identityEEEvT0_T1_T2_T3_T4_T6_E12temp_storage;
	add.s32 	%r222, %r221, %r220;
	st.shared.f32 	[%r222+8], %f38;
$L__BB5_50:
	bar.sync 	0;
	setp.ne.s32 	%p118, %r34, 0;
	@%p118 bra 	$L__BB5_72;
	ld.shared.f32 	%f225, [_ZZN3cub18CUB_300001_SM_10006detail6reduce28DeviceReduceSingleTileKernelINS2_10policy_hubIfjN4cuda3__47maximumIvEEE10Policy1000EPfSB_iS8_ffNS5_3std3__410__identityEEEvT0_T1_T2_T3_T4_T6_E12temp_storage+12];
	setp.lt.f32 	%p119, %f444, %f225;
	selp.f32 	%f226, %f225, %f444, %p119;
	ld.shared.f32 	%f227, [_ZZN3cub18CUB_300001_SM_10006detail6reduce28DeviceReduceSingleTileKernelINS2_10policy_hubIfjN4cuda3__47maximumIvEEE10Policy1000EPfSB_iS8_ffNS5_3std3__410__identityEEEvT0_T1_T2_T3_T4_T6_E12temp_storage+16];
	setp.lt.f32 	%p120, %f226, %f227;
	selp.f32 	%f228, %f227, %f226, %p120;
	ld.shared.f32 	%f229, [_ZZN3cub18CUB_300001_SM_10006detail6reduce28DeviceReduceSingleTileKernelINS2_10policy_hubIfjN4cuda3__47maximumIvEEE10Policy1000EPfSB_iS8_ffNS5_3std3__410__identityEEEvT0_T1_T2_T3_T4_T6_E12temp_storage+20];
	setp.lt.f32 	%p121, %f228, %f229;
	selp.f32 	%f230, %f229, %f228, %p121;
	ld.shared.f32 	%f231, [_ZZN3cub18CUB_300001_SM_10006detail6reduce28DeviceReduceSingleTileKernelINS2_10policy_hubIfjN4cuda3__47maximumIvEEE10Policy1000EPfSB_iS8_ffNS5_3std3__410__identityEEEvT0_T1_T2_T3_T4_T6_E12temp_storage+24];
	setp.lt.f32 	%p122, %f230, %f231;
	selp.f32 	%f232, %f231, %f230, %p122;
	ld.shared.f32 	%f233, [_ZZN3cub18CUB_300001_SM_10006detail6reduce28DeviceReduceSingleTileKernelINS2_10policy_hubIfjN4cuda3__47maximumIvEEE10Policy1000EPfSB_iS8_ffNS5_3std3__410__identityEEEvT0_T1_T2_T3_T4_T6_E12temp_storage+28];
	setp.lt.f32 	%p123, %f232, %f233;
	selp.f32 	%f234, %f233, %f232, %p123;
	ld.shared.f32 	%f235, [_ZZN3cub18CUB_300001_SM_10006detail6reduce28DeviceReduceSingleTileKernelINS2_10policy_hubIfjN4cuda3__47maximumIvEEE10Policy1000EPfSB_iS8_ffNS5_3std3__410__identityEEEvT0_T1_T2_T3_T4_T6_E12temp_storage+32];
	setp.lt.f32 	%p124, %f234, %f235;
	selp.f32 	%f236, %f235, %f234, %p124;
	ld.shared.f32 	%f237, [_ZZN3cub18CUB_300001_SM_10006detail6reduce28DeviceReduceSingleTileKernelINS2_10policy_hubIfjN4cuda3__47maximumIvEEE10Policy1000EPfSB_iS8_ffNS5_3std3__410__identityEEEvT0_T1_T2_T3_T4_T6_E12temp_storage+36];
	setp.lt.f32 	%p125, %f236, %f237;
	selp.f32 	%f444, %f237, %f236, %p125;
	bra.uni 	$L__BB5_72;
$L__BB5_52:
	// begin inline asm
	mov.u32 %r155, %laneid;
	// end inline asm
	and.b32  	%r181, %r34, 992;
	add.s32 	%r182, %r181, 32;
	setp.gt.s32 	%p80, %r182, %r67;
	not.b32 	%r183, %r181;
	add.s32 	%r184, %r67, %r183;
	selp.b32 	%r179, %r184, 31, %p80;
	mov.b32 	%r157, %f436;
	mov.b32 	%r158, 1;
	mov.b32 	%r180, -1;
	// begin inline asm
	shfl.sync.down.b32 %r156, %r157, %r158, %r179, %r180;
	// end inline asm
	mov.b32 	%f165, %r156;
	setp.lt.s32 	%p81, %r155, %r179;
	setp.lt.f32 	%p82, %f436, %f165;
	selp.f32 	%f166, %f165, %f436, %p82;
	selp.f32 	%f167, %f166, %f436, %p81;
	mov.b32 	%r162, %f167;
	mov.b32 	%r163, 2;
	// begin inline asm
	shfl.sync.down.b32 %r161, %r162, %r163, %r179, %r180;
	// end inline asm
	mov.b32 	%f168, %r161;
	add.s32 	%r185, %r155, 2;
	setp.gt.s32 	%p83, %r185, %r179;
	setp.lt.f32 	%p84, %f167, %f168;
	selp.f32 	%f169, %f168, %f167, %p84;
	selp.f32 	%f170, %f167, %f169, %p83;
	mov.b32 	%r167, %f170;
	mov.b32 	%r168, 4;
	// begin inline asm
	shfl.sync.down.b32 %r166, %r167, %r168, %r179, %r180;
	// end inline asm
	mov.b32 	%f171, %r166;
	add.s32 	%r186, %r155, 4;
	setp.gt.s32 	%p85, %r186, %r179;
	setp.lt.f32 	%p86, %f170, %f171;
	selp.f32 	%f172, %f171, %f170, %p86;
	selp.f32 	%f173, %f170, %f172, %p85;
	mov.b32 	%r172, %f173;
	mov.b32 	%r173, 8;
	// begin inline asm
	shfl.sync.down.b32 %r171, %r172, %r173, %r179, %r180;
	// end inline asm
	mov.b32 	%f174, %r171;
	add.s32 	%r187, %r155, 8;
	setp.gt.s32 	%p87, %r187, %r179;
	setp.lt.f32 	%p88, %f173, %f174;
	selp.f32 	%f175, %f174, %f173, %p88;
	selp.f32 	%f176, %f173, %f175, %p87;
	mov.b32 	%r177, %f176;
	mov.b32 	%r178, 16;
	// begin inline asm
	shfl.sync.down.b32 %r176, %r177, %r178, %r179, %r180;
	// end inline asm
	mov.b32 	%f177, %r176;
	add.s32 	%r188, %r155, 16;
	setp.gt.s32 	%p89, %r188, %r179;
	setp.lt.f32 	%p90, %f176, %f177;
	selp.f32 	%f178, %f177, %f176, %p90;
	selp.f32 	%f444, %f176, %f178, %p89;
	setp.ne.s32 	%p91, %r155, 0;
	@%p91 bra 	$L__BB5_54;
	shr.u32 	%r189, %r34, 3;
	and.b32  	%r190, %r189, 124;
	mov.u32 	%r191, _ZZN3cub18CUB_300001_SM_10006detail6reduce28DeviceReduceSingleTileKernelINS2_10policy_hubIfjN4cuda3__47maximumIvEEE10Policy1000EPfSB_iS8_ffNS5_3std3__410__identityEEEvT0_T1_T2_T3_T4_T6_E12temp_storage;
	add.s32 	%r192, %r191, %r190;
	st.shared.f32 	[%r192+8], %f444;
$L__BB5_54:
	bar.sync 	0;
	setp.ne.s32 	%p92, %r34, 0;
	@%p92 bra 	$L__BB5_72;
	setp.gt.s32 	%p93, %r67, 32;
	ld.shared.f32 	%f179, [_ZZN3cub18CUB_300001_SM_10006detail6reduce28DeviceReduceSingleTileKernelINS2_10policy_hubIfjN4cuda3__47maximumIvEEE10Policy1000EPfSB_iS8_ffNS5_3std3__410__identityEEEvT0_T1_T2_T3_T4_T6_E12temp_storage+12];
	setp.lt.f32 	%p94, %f444, %f179;
	selp.f32 	%f181, %f179, %f444, %p94;
	selp.f32 	%f182, %f181, %f444, %p93;
	setp.gt.s32 	%p95, %r67, 64;
	ld.shared.f32 	%f184, [_ZZN3cub18CUB_300001_SM_10006detail6reduce28DeviceReduceSingleTileKernelINS2_10policy_hubIfjN4cuda3__47maximumIvEEE10Policy1000EPfSB_iS8_ffNS5_3std3__410__identityEEEvT0_T1_T2_T3_T4_T6_E12temp_storage+16];
	setp.lt.f32 	%p96, %f182, %f184;
	selp.f32 	%f186, %f184, %f182, %p96;
	selp.f32 	%f187, %f186, %f182, %p95;
	setp.gt.s32 	%p97, %r67, 96;
	ld.shared.f32 	%f189, [_ZZN3cub18CUB_300001_SM_10006detail6reduce28DeviceReduceSingleTileKernelINS2_10policy_hubIfjN4cuda3__47maximumIvEEE10Policy1000EPfSB_iS8_ffNS5_3std3__410__identityEEEvT0_T1_T2_T3_T4_T6_E12temp_storage+20];
	setp.lt.f32 	%p98, %f187, %f189;
	selp.f32 	%f191, %f189, %f187, %p98;
	selp.f32 	%f192, %f191, %f187, %p97;
	setp.gt.s32 	%p99, %r67, 128;
	ld.shared.f32 	%f194, [_ZZN3cub18CUB_300001_SM_10006detail6reduce28DeviceReduceSingleTileKernelINS2_10policy_hubIfjN4cuda3__47maximumIvEEE10Policy1000EPfSB_iS8_ffNS5_3std3__410__identityEEEvT0_T1_T2_T3_T4_T6_E12temp_storage+24];
	setp.lt.f32 	%p100, %f192, %f194;
	selp.f32 	%f196, %f194, %f192, %p100;
	selp.f32 	%f197, %f196, %f192, %p99;
	setp.gt.s32 	%p101, %r67, 160;
	ld.shared.f32 	%f199, [_ZZN3cub18CUB_300001_SM_10006detail6reduce28DeviceReduceSingleTileKernelINS2_10policy_hubIfjN4cuda3__47maximumIvEEE10Policy1000EPfSB_iS8_ffNS5_3std3__410__identityEEEvT0_T1_T2_T3_T4_T6_E12temp_storage+28];
	setp.lt.f32 	%p102, %f197, %f199;
	selp.f32 	%f201, %f199, %f197, %p102;
	selp.f32 	%f202, %f201, %f197, %p101;
	setp.gt.s32 	%p103, %r67, 192;
	ld.shared.f32 	%f204, [_ZZN3cub18CUB_300001_SM_10006detail6reduce28DeviceReduceSingleTileKernelINS2_10policy_hubIfjN4cuda3__47maximumIvEEE10Policy1000EPfSB_iS8_ffNS5_3std3__410__identityEEEvT0_T1_T2_T3_T4_T6_E12temp_storage+32];
	setp.lt.f32 	%p104, %f202, %f204;
	selp.f32 	%f206, %f204, %f202, %p104;
	selp.f32 	%f207, %f206, %f202, %p103;
	setp.gt.s32 	%p105, %r67, 224;
	ld.shared.f32 	%f209, [_ZZN3cub18CUB_300001_SM_10006detail6reduce28DeviceReduceSingleTileKernelINS2_10policy_hubIfjN4cuda3__47maximumIvEEE10Policy1000EPfSB_iS8_ffNS5_3std3__410__identityEEEvT0_T1_T2_T3_T4_T6_E12temp_storage+36];
	setp.lt.f32 	%p106, %f207, %f209;
	selp.f32 	%f211, %f209, %f207, %p106;
	selp.f32 	%f444, %f211, %f207, %p105;
	bra.uni 	$L__BB5_72;
$L__BB5_56:
	mov.u32 	%r46, %tid.x;
	mul.wide.u32 	%rd35, %r46, 4;
	add.s64 	%rd19, %rd16, %rd35;
	// begin inline asm
	ld.global.nc.u32 %r68, [%rd19];
	// end inline asm
	mov.b32 	%f59, %r68;
	add.s64 	%rd20, %rd19, 1024;
	// begin inline asm
	ld.global.nc.u32 %r69, [%rd20];
	// end inline asm
	mov.b32 	%f60, %r69;
	add.s64 	%rd21, %rd19, 2048;
	// begin inline asm
	ld.global.nc.u32 %r70, [%rd21];
	// end inline asm
	mov.b32 	%f61, %r70;
	add.s64 	%rd22, %rd19, 3072;
	// begin inline asm
	ld.global.nc.u32 %r71, [%rd22];
	// end inline asm
	mov.b32 	%f62, %r71;
	add.s64 	%rd23, %rd19, 4096;
	// begin inline asm
	ld.global.nc.u32 %r72, [%rd23];
	// end inline asm
	mov.b32 	%f63, %r72;
	add.s64 	%rd24, %rd19, 5120;
	// begin inline asm
	ld.global.nc.u32 %r73, [%rd24];
	// end inline asm
	mov.b32 	%f64, %r73;
	add.s64 	%rd25, %rd19, 6144;
	// begin inline asm
	ld.global.nc.u32 %r74, [%rd25];
	// end inline asm
	mov.b32 	%f65, %r74;
	add.s64 	%rd26, %rd19, 7168;
	// begin inline asm
	ld.global.nc.u32 %r75, [%rd26];
	// end inline asm
	mov.b32 	%f66, %r75;
	add.s64 	%rd27, %rd19, 8192;
	// begin inline asm
	ld.global.nc.u32 %r76, [%rd27];
	// end inline asm
	mov.b32 	%f67, %r76;
	add.s64 	%rd28, %rd19, 9216;
	// begin inline asm
	ld.global.nc.u32 %r77, [%rd28];
	// end inline asm
	mov.b32 	%f68, %r77;
	add.s64 	%rd29, %rd19, 10240;
	// begin inline asm
	ld.global.nc.u32 %r78, [%rd29];
	// end inline asm
	mov.b32 	%f69, %r78;
	add.s64 	%rd30, %rd19, 11264;
	// begin inline asm
	ld.global.nc.u32 %r79, [%rd30];
	// end inline asm
	mov.b32 	%f70, %r79;
	add.s64 	%rd31, %rd19, 12288;
	// begin inline asm
	ld.global.nc.u32 %r80, [%rd31];
	// end inline asm
	mov.b32 	%f71, %r80;
	add.s64 	%rd32, %rd19, 13312;
	// begin inline asm
	ld.global.nc.u32 %r81, [%rd32];
	// end inline asm
	mov.b32 	%f72, %r81;
	add.s64 	%rd33, %rd19, 14336;
	// begin inline asm
	ld.global.nc.u32 %r82, [%rd33];
	// end inline asm
	mov.b32 	%f73, %r82;
	add.s64 	%rd34, %rd19, 15360;
	// begin inline asm
	ld.global.nc.u32 %r83, [%rd34];
	// end inline asm
	mov.b32 	%f74, %r83;
	setp.lt.f32 	%p4, %f59, %f60;
	selp.f32 	%f75, %f60, %f59, %p4;
	setp.lt.f32 	%p5, %f61, %f62;
	selp.f32 	%f76, %f62, %f61, %p5;
	setp.lt.f32 	%p6, %f63, %f64;
	selp.f32 	%f77, %f64, %f63, %p6;
	setp.lt.f32 	%p7, %f65, %f66;
	selp.f32 	%f78, %f66, %f65, %p7;
	setp.lt.f32 	%p8, %f67, %f68;
	selp.f32 	%f79, %f68, %f67, %p8;
	setp.lt.f32 	%p9, %f69, %f70;
	selp.f32 	%f80, %f70, %f69, %p9;
	setp.lt.f32 	%p10, %f71, %f72;
	selp.f32 	%f81, %f72, %f71, %p10;
	setp.lt.f32 	%p11, %f73, %f74;
	selp.f32 	%f82, %f74, %f73, %p11;
	setp.lt.f32 	%p12, %f75, %f76;
	selp.f32 	%f83, %f76, %f75, %p12;
	setp.lt.f32 	%p13, %f77, %f78;
	selp.f32 	%f84, %f78, %f77, %p13;
	setp.lt.f32 	%p14, %f79, %f80;
	selp.f32 	%f85, %f80, %f79, %p14;
	setp.lt.f32 	%p15, %f81, %f82;
	selp.f32 	%f86, %f82, %f81, %p15;
	setp.lt.f32 	%p16, %f83, %f84;
	selp.f32 	%f87, %f84, %f83, %p16;
	setp.lt.f32 	%p17, %f85, %f86;
	selp.f32 	%f88, %f86, %f85, %p17;
	setp.lt.f32 	%p18, %f87, %f88;
	selp.f32 	%f443, %f88, %f87, %p18;
	setp.lt.u32 	%p19, %r67, 8192;
	mov.b32 	%r400, 4096;
	@%p19 bra 	$L__BB5_60;
	add.s32 	%r47, %r67, -4096;
	mov.b32 	%r400, 4096;
$L__BB5_58:
	mul.wide.s32 	%rd52, %r400, 4;
	add.s64 	%rd36, %rd19, %rd52;
	// begin inline asm
	ld.global.nc.u32 %r86, [%rd36];
	// end inline asm
	mov.b32 	%f89, %r86;
	add.s64 	%rd37, %rd36, 1024;
	// begin inline asm
	ld.global.nc.u32 %r87, [%rd37];
	// end inline asm
	mov.b32 	%f90, %r87;
	add.s64 	%rd38, %rd36, 2048;
	// begin inline asm
	ld.global.nc.u32 %r88, [%rd38];
	// end inline asm
	mov.b32 	%f91, %r88;
	add.s64 	%rd39, %rd36, 3072;
	// begin inline asm
	ld.global.nc.u32 %r89, [%rd39];
	// end inline asm
	mov.b32 	%f92, %r89;
	add.s64 	%rd40, %rd36, 4096;
	// begin inline asm
	ld.global.nc.u32 %r90, [%rd40];
	// end inline asm
	mov.b32 	%f93, %r90;
	add.s64 	%rd41, %rd36, 5120;
	// begin inline asm
	ld.global.nc.u32 %r91, [%rd41];
	// end inline asm
	mov.b32 	%f94, %r91;
	add.s64 	%rd42, %rd36, 6144;
	// begin inline asm
	ld.global.nc.u32 %r92, [%rd42];
	// end inline asm
	mov.b32 	%f95, %r92;
	add.s64 	%rd43, %rd36, 7168;
	// begin inline asm
	ld.global.nc.u32 %r93, [%rd43];
	// end inline asm
	mov.b32 	%f96, %r93;
	add.s64 	%rd44, %rd36, 8192;
	// begin inline asm
	ld.global.nc.u32 %r94, [%rd44];
	// end inline asm
	mov.b32 	%f97, %r94;
	add.s64 	%rd45, %rd36, 9216;
	// begin inline asm
	ld.global.nc.u32 %r95, [%rd45];
	// end inline asm
	mov.b32 	%f98, %r95;
	add.s64 	%rd46, %rd36, 10240;
	// begin inline asm
	ld.global.nc.u32 %r96, [%rd46];
	// end inline asm
	mov.b32 	%f99, %r96;
	add.s64 	%rd47, %rd36, 11264;
	// begin inline asm
	ld.global.nc.u32 %r97, [%rd47];
	// end inline asm
	mov.b32 	%f100, %r97;
	add.s64 	%rd48, %rd36, 12288;
	// begin inline asm
	ld.global.nc.u32 %r98, [%rd48];
	// end inline asm
	mov.b32 	%f101, %r98;
	add.s64 	%rd49, %rd36, 13312;
	// begin inline asm
	ld.global.nc.u32 %r99, [%rd49];
	// end inline asm
	mov.b32 	%f102, %r99;
	add.s64 	%rd50, %rd36, 14336;
	// begin inline asm
	ld.global.nc.u32 %r100, [%rd50];
	// end inline asm
	mov.b32 	%f103, %r100;
	add.s64 	%rd51, %rd36, 15360;
	// begin inline asm
	ld.global.nc.u32 %r101, [%rd51];
	// end inline asm
	mov.b32 	%f104, %r101;
	setp.lt.f32 	%p20, %f443, %f89;
	selp.f32 	%f105, %f89, %f443, %p20;
	setp.lt.f32 	%p21, %f90, %f91;
	selp.f32 	%f106, %f91, %f90, %p21;
	setp.lt.f32 	%p22, %f92, %f93;
	selp.f32 	%f107, %f93, %f92, %p22;
	setp.lt.f32 	%p23, %f94, %f95;
	selp.f32 	%f108, %f95, %f94, %p23;
	setp.lt.f32 	%p24, %f96, %f97;
	selp.f32 	%f109, %f97, %f96, %p24;
	setp.lt.f32 	%p25, %f98, %f99;
	selp.f32 	%f110, %f99, %f98, %p25;
	setp.lt.f32 	%p26, %f100, %f101;
	selp.f32 	%f111, %f101, %f100, %p26;
	setp.lt.f32 	%p27, %f102, %f103;
	selp.f32 	%f112, %f103, %f102, %p27;
	setp.lt.f32 	%p28, %f105, %f106;
	selp.f32 	%f113, %f106, %f105, %p28;
	setp.lt.f32 	%p29, %f107, %f108;
	selp.f32 	%f114, %f108, %f107, %p29;
	setp.lt.f32 	%p30, %f109, %f110;
	selp.f32 	%f115, %f110, %f109, %p30;
	setp.lt.f32 	%p31, %f111, %f112;
	selp.f32 	%f116, %f112, %f111, %p31;
	setp.lt.f32 	%p32, %f113, %f114;
	selp.f32 	%f117, %f114, %f113, %p32;
	setp.lt.f32 	%p33, %f115, %f116;
	selp.f32 	%f118, %f116, %f115, %p33;
	setp.lt.f32 	%p34, %f117, %f118;
	selp.f32 	%f119, %f118, %f117, %p34;
	setp.lt.f32 	%p35, %f119, %f104;
	selp.f32 	%f443, %f104, %f119, %p35;
	sub.s32 	%r102, %r67, %r400;
	setp.lt.s32 	%p36, %r102, 4096;
	@%p36 bra 	$L__BB5_68;
	add.s32 	%r400, %r400, 4096;
	setp.le.s32 	%p37, %r400, %r47;
	@%p37 bra 	$L__BB5_58;
$L__BB5_60:
	setp.le.s32 	%p38, %r67, %r400;
	@%p38 bra 	$L__BB5_68;
	sub.s32 	%r51, %r67, %r400;
	setp.ge.s32 	%p39, %r46, %r51;
	@%p39 bra 	$L__BB5_68;
	not.b32 	%r103, %r46;
	add.s32 	%r104, %r67, %r103;
	sub.s32 	%r52, %r104, %r400;
	and.b32  	%r105, %r52, 768;
	setp.eq.s32 	%p40, %r105, 768;
	mov.u32 	%r404, %r46;
	@%p40 bra 	$L__BB5_65;
	add.s32 	%r402, %r46, %r400;
	shr.u32 	%r106, %r52, 8;
	add.s32 	%r107, %r106, 1;
	and.b32  	%r108, %r107, 3;
	neg.s32 	%r401, %r108;
	mov.u32 	%r404, %r46;
$L__BB5_64:
	.pragma "nounroll";
	mul.wide.u32 	%rd54, %r402, 4;
	add.s64 	%rd53, %rd16, %rd54;
	// begin inline asm
	ld.global.nc.u32 %r109, [%rd53];
	// end inline asm
	mov.b32 	%f121, %r109;
	setp.lt.f32 	%p41, %f443, %f121;
	selp.f32 	%f443, %f121, %f443, %p41;
	add.s32 	%r404, %r404, 256;
	add.s32 	%r402, %r402, 256;
	add.s32 	%r401, %r401, 1;
	setp.ne.s32 	%p42, %r401, 0;
	@%p42 bra 	$L__BB5_64;
$L__BB5_65:
	setp.lt.u32 	%p43, %r52, 768;
	@%p43 bra 	$L__BB5_68;
	cvt.u64.u32 	%rd55, %r404;
	cvt.u64.u32 	%rd56, %r400;
	add.s64 	%rd57, %rd55, %rd56;
	shl.b64 	%rd58, %rd57, 2;
	add.s64 	%rd59, %rd58, %rd16;
	add.s64 	%rd124, %rd59, 2048;
	add.s32 	%r405, %r404, %r400;
$L__BB5_67:
	mul.wide.u32 	%rd64, %r405, 4;
	add.s64 	%rd60, %rd16, %rd64;
	// begin inline asm
	ld.global.nc.u32 %r110, [%rd60];
	// end inline asm
	mov.b32 	%f122, %r110;
	setp.lt.f32 	%p44, %f443, %f122;
	selp.f32 	%f123, %f122, %f443, %p44;
	add.s64 	%rd61, %rd124, -1024;
	// begin inline asm
	ld.global.nc.u32 %r111, [%rd61];
	// end inline asm
	mov.b32 	%f124, %r111;
	setp.lt.f32 	%p45, %f123, %f124;
	selp.f32 	%f125, %f124, %f123, %p45;
	// begin inline asm
	ld.global.nc.u32 %r112, [%rd124];
	// end inline asm
	mov.b32 	%f126, %r112;
	setp.lt.f32 	%p46, %f125, %f126;
	selp.f32 	%f127, %f126, %f125, %p46;
	add.s64 	%rd63, %rd124, 1024;
	// begin inline asm
	ld.global.nc.u32 %r113, [%rd63];
	// end inline asm
	mov.b32 	%f128, %r113;
	setp.lt.f32 	%p47, %f127, %f128;
	selp.f32 	%f443, %f128, %f127, %p47;
	add.s32 	%r404, %r404, 1024;
	add.s64 	%rd124, %rd124, 4096;
	add.s32 	%r405, %r405, 1024;
	setp.lt.s32 	%p48, %r404, %r51;
	@%p48 bra 	$L__BB5_67;
$L__BB5_68:
	// begin inline asm
	mov.u32 %r114, %laneid;
	// end inline asm
	mov.b32 	%r116, %f443;
	mov.b32 	%r117, 1;
	mov.b32 	%r138, 31;
	mov.b32 	%r139, -1;
	// begin inline asm
	shfl.sync.down.b32 %r115, %r116, %r117, %r138, %r139;
	// end inline asm
	mov.b32 	%f129, %r115;
	setp.gt.s32 	%p49, %r114, 30;
	setp.lt.f32 	%p50, %f443, %f129;
	selp.f32 	%f130, %f129, %f443, %p50;
	selp.f32 	%f131, %f443, %f130, %p49;
	mov.b32 	%r121, %f131;
	mov.b32 	%r122, 2;
	// begin inline asm
	shfl.sync.down.b32 %r120, %r121, %r122, %r138, %r139;
	// end inline asm
	mov.b32 	%f132, %r120;
	setp.gt.s32 	%p51, %r114, 29;
	setp.lt.f32 	%p52, %f131, %f132;
	selp.f32 	%f133, %f132, %f131, %p52;
	selp.f32 	%f134, %f131, %f133, %p51;
	mov.b32 	%r126, %f134;
	mov.b32 	%r127, 4;
	// begin inline asm
	shfl.sync.down.b32 %r125, %r126, %r127, %r138, %r139;
	// end inline asm
	mov.b32 	%f135, %r125;
	setp.gt.s32 	%p53, %r114, 27;
	setp.lt.f32 	%p54, %f134, %f135;
	selp.f32 	%f136, %f135, %f134, %p54;
	selp.f32 	%f137, %f134, %f136, %p53;
	mov.b32 	%r131, %f137;
	mov.b32 	%r132, 8;
	// begin inline asm
	shfl.sync.down.b32 %r130, %r131, %r132, %r138, %r139;
	// end inline asm
	mov.b32 	%f138, %r130;
	setp.gt.s32 	%p55, %r114, 23;
	setp.lt.f32 	%p56, %f137, %f138;
	selp.f32 	%f139, %f138, %f137, %p56;
	selp.f32 	%f140, %f137, %f139, %p55;
	mov.b32 	%r136, %f140;
	mov.b32 	%r137, 16;
	// begin inline asm
	shfl.sync.down.b32 %r135, %r136, %r137, %r138, %r139;
	// end inline asm
	mov.b32 	%f141, %r135;
	setp.gt.s32 	%p57, %r114, 15;
	setp.lt.f32 	%p58, %f140, %f141;
	selp.f32 	%f54, %f141, %f140, %p58;
	selp.f32 	%f444, %f140, %f54, %p57;
	setp.ne.s32 	%p59, %r114, 0;
	@%p59 bra 	$L__BB5_70;
	shr.u32 	%r140, %r46, 3;
	and.b32  	%r141, %r140, 124;
	mov.u32 	%r142, _ZZN3cub18CUB_300001_SM_10006detail6reduce28DeviceReduceSingleTileKernelINS2_10policy_hubIfjN4cuda3__47maximumIvEEE10Policy1000EPfSB_iS8_ffNS5_3std3__410__identityEEEvT0_T1_T2_T3_T4_T6_E12temp_storage;
	add.s32 	%r143, %r142, %r141;
	st.shared.f32 	[%r143+8], %f54;
$L__BB5_70:
	bar.sync 	0;
	setp.ne.s32 	%p60, %r46, 0;
	@%p60 bra 	$L__BB5_72;
	ld.shared.f32 	%f142, [_ZZN3cub18CUB_300001_SM_10006detail6reduce28DeviceReduceSingleTileKernelINS2_10policy_hubIfjN4cuda3__47maximumIvEEE10Policy1000EPfSB_iS8_ffNS5_3std3__410__identityEEEvT0_T1_T2_T3_T4_T6_E12temp_storage+12];
	setp.lt.f32 	%p61, %f444, %f142;
	selp.f32 	%f143, %f142, %f444, %p61;
	ld.shared.f32 	%f144, [_ZZN3cub18CUB_300001_SM_10006detail6reduce28DeviceReduceSingleTileKernelINS2_10policy_hubIfjN4cuda3__47maximumIvEEE10Policy1000EPfSB_iS8_ffNS5_3std3__410__identityEEEvT0_T1_T2_T3_T4_T6_E12temp_storage+16];
	setp.lt.f32 	%p62, %f143, %f144;
	selp.f32 	%f145, %f144, %f143, %p62;
	ld.shared.f32 	%f146, [_ZZN3cub18CUB_300001_SM_10006detail6reduce28DeviceReduceSingleTileKernelINS2_10policy_hubIfjN4cuda3__47maximumIvEEE10Policy1000EPfSB_iS8_ffNS5_3std3__410__identityEEEvT0_T1_T2_T3_T4_T6_E12temp_storage+20];
	setp.lt.f32 	%p63, %f145, %f146;
	selp.f32 	%f147, %f146, %f145, %p63;
	ld.shared.f32 	%f148, [_ZZN3cub18CUB_300001_SM_10006detail6reduce28DeviceReduceSingleTileKernelINS2_10policy_hubIfjN4cuda3__47maximumIvEEE10Policy1000EPfSB_iS8_ffNS5_3std3__410__identityEEEvT0_T1_T2_T3_T4_T6_E12temp_storage+24];
	setp.lt.f32 	%p64, %f147, %f148;
	selp.f32 	%f149, %f148, %f147, %p64;
	ld.shared.f32 	%f150, [_ZZN3cub18CUB_300001_SM_10006detail6reduce28DeviceReduceSingleTileKernelINS2_10policy_hubIfjN4cuda3__47maximumIvEEE10Policy1000EPfSB_iS8_ffNS5_3std3__410__identityEEEvT0_T1_T2_T3_T4_T6_E12temp_storage+28];
	setp.lt.f32 	%p65, %f149, %f150;
	selp.f32 	%f151, %f150, %f149, %p65;
	ld.shared.f32 	%f152, [_ZZN3cub18CUB_300001_SM_10006detail6reduce28DeviceReduceSingleTileKernelINS2_10policy_hubIfjN4cuda3__47maximumIvEEE10Policy1000EPfSB_iS8_ffNS5_3std3__410__identityEEEvT0_T1_T2_T3_T4_T6_E12temp_storage+32];
	setp.lt.f32 	%p66, %f151, %f152;
	selp.f32 	%f153, %f152, %f151, %p66;
	ld.shared.f32 	%f154, [_ZZN3cub18CUB_300001_SM_10006detail6reduce28DeviceReduceSingleTileKernelINS2_10policy_hubIfjN4cuda3__47maximumIvEEE10Policy1000EPfSB_iS8_ffNS5_3std3__410__identityEEEvT0_T1_T2_T3_T4_T6_E12temp_storage+36];
	setp.lt.f32 	%p67, %f153, %f154;
	selp.f32 	%f444, %f154, %f153, %p67;
$L__BB5_72:
	mov.u32 	%r379, %tid.x;
	setp.ne.s32 	%p249, %r379, 0;
	@%p249 bra 	$L__BB5_74;
	setp.lt.f32 	%p250, %f58, %f444;
	selp.f32 	%f417, %f444, %f58, %p250;
	st.global.f32 	[%rd1], %f417;
$L__BB5_74:
	ret;

}


// ===== COMPILED SASS (sm_100) =====

	.target	sm_100

	.elftype	@"ET_EXEC"


//--------------------- .note.nv.tkinfo           --------------------------
	.section	.note.nv.tkinfo,"",@"SHT_NOTE"
	.sectionflags	@"SHF_NOTE_NV_TKINFO"
	.tkinfo
        /*0018*/ 	.word	0x00000002
        /*0030*/ 	.string	""
        /*0030*/ 	.string	"ptxas"
        /*0030*/ 	.string	"Cuda compilation tools, release 13.0, V13.0.88"
        /*0030*/ 	.string	"Build cuda_13.0.r13.0/compiler.36424714_0"
        /*0030*/ 	.string	"-arch sm_100 -m 64 "



//--------------------- .note.nv.cuinfo           --------------------------
	.section	.note.nv.cuinfo,"",@"SHT_NOTE"
	.sectionflags	@"SHF_NOTE_NV_CUINFO"
        /*0018*/ 	.short	0x0002
        /*001a*/ 	.short	0x0064
        /*001c*/ 	.short	0x0082
	.zero		2


//--------------------- .nv.info                  --------------------------
	.section	.nv.info,"",@"SHT_CUDA_INFO"
	.align	4


	//----- nvinfo : EIATTR_REGCOUNT
	.align		4
        /*0000*/ 	.byte	0x04, 0x2f
        /*0002*/ 	.short	(.L_41 - .L_40)
	.align		4
.L_40:
        /*0004*/ 	.word	index@(_Z16compute_abs_diffPKfS0_Pfi)
        /*0008*/ 	.word	0x0000000c


	//----- nvinfo : EIATTR_FRAME_SIZE
	.align		4
.L_41:
        /*000c*/ 	.byte	0x04, 0x11
        /*000e*/ 	.short	(.L_43 - .L_42)
	.align		4
.L_42:
        /*0010*/ 	.word	index@(_Z16compute_abs_diffPKfS0_Pfi)
        /*0014*/ 	.word	0x00000000


	//----- nvinfo : EIATTR_REGCOUNT
	.align		4
.L_43:
        /*0018*/ 	.byte	0x04, 0x2f
        /*001a*/ 	.short	(.L_45 - .L_44)
	.align		4
.L_44:
        /*001c*/ 	.word	index@(_Z15matrix_multiplyILi64ELi64ELi8ELi4ELi4EEvPKfS1_Pfiii)
        /*0020*/ 	.word	0x00000042


	//----- nvinfo : EIATTR_FRAME_SIZE
	.align		4
.L_45:
        /*0024*/ 	.byte	0x04, 0x11
        /*0026*/ 	.short	(.L_47 - .L_46)
	.align		4
.L_46:
        /*0028*/ 	.word	index@(_Z15matrix_multiplyILi64ELi64ELi8ELi4ELi4EEvPKfS1_Pfiii)
        /*002c*/ 	.word	0x00000000


	//----- nvinfo : EIATTR_REGCOUNT
	.align		4
.L_47:
        /*0030*/ 	.byte	0x04, 0x2f
        /*0032*/ 	.short	(.L_49 - .L_48)
	.align		4
.L_48:
        /*0034*/ 	.word	index@(_ZN3cub18CUB_300001_SM_10006detail11EmptyKernelIvEEvv)
        /*0038*/ 	.word	0x00000004


	//----- nvinfo : EIATTR_FRAME_SIZE
	.align		4
.L_49:
        /*003c*/ 	.byte	0x04, 0x11
        /*003e*/ 	.short	(.L_51 - .L_50)
	.align		4
.L_50:
        /*0040*/ 	.word	index@(_ZN3cub18CUB_300001_SM_10006detail11EmptyKernelIvEEvv)
        /*0044*/ 	.word	0x00000000


	//----- nvinfo : EIATTR_REGCOUNT
	.align		4
.L_51:
        /*0048*/ 	.byte	0x04, 0x2f
        /*004a*/ 	.short	(.L_53 - .L_52)
	.align		4
.L_52:
        /*004c*/ 	.word	index@(_ZN3cub18CUB_300001_SM_10006detail6reduce28DeviceReduceSingleTileKernelINS2_10policy_hubIfjN4cuda3__47maximumIvEEE10Policy1000EPfSB_jS8_ffNS5_3std3__410__identityEEEvT0_T1_T2_T3_T4_T6_)
        /*0050*/ 	.word	0x00000020


	//----- nvinfo : EIATTR_FRAME_SIZE
	.align		4
.L_53:
        /*0054*/ 	.byte	0x04, 0x11
        /*0056*/ 	.short	(.L_55 - .L_54)
	.align		4
.L_54:
        /*0058*/ 	.word	index@(_ZN3cub18CUB_300001_SM_10006detail6reduce28DeviceReduceSingleTileKernelINS2_10policy_hubIfjN4cuda3__47maximumIvEEE10Policy1000EPfSB_jS8_ffNS5_3std3__410__identityEEEvT0_T1_T2_T3_T4_T6_)
        /*005c*/ 	.word	0x00000000


	//----- nvinfo : EIATTR_REGCOUNT
	.align		4
.L_55:
        /*0060*/ 	.byte	0x04, 0x2f
        /*0062*/ 	.short	(.L_57 - .L_56)
	.align		4
.L_56:
        /*0064*/ 	.word	index@(_ZN3cub18CUB_300001_SM_10006detail6reduce18DeviceReduceKernelINS2_10policy_hubIfjN4cuda3__47maximumIvEEE10Policy1000EPfjS8_fNS5_3std3__410__identityEEEvT0_PT3_T1_NS0_13GridEvenShareISI_EET2_T4_)
        /*0068*/ 	.word	0x00000020


	//----- nvinfo : EIATTR_FRAME_SIZE
	.align		4
.L_57:
        /*006c*/ 	.byte	0x04, 0x11
        /*006e*/ 	.short	(.L_59 - .L_58)
	.align		4
.L_58:
        /*0070*/ 	.word	index@(_ZN3cub18CUB_300001_SM_10006detail6reduce18DeviceReduceKernelINS2_10policy_hubIfjN4cuda3__47maximumIvEEE10Policy1000EPfjS8_fNS5_3std3__410__identityEEEvT0_PT3_T1_NS0_13GridEvenShareISI_EET2_T4_)
        /*0074*/ 	.word	0x00000000


	//----- nvinfo : EIATTR_REGCOUNT
	.align		4
.L_59:
        /*0078*/ 	.byte	0x04, 0x2f
        /*007a*/ 	.short	(.L_61 - .L_60)
	.align		4
.L_60:
        /*007c*/ 	.word	index@(_ZN3cub18CUB_300001_SM_10006detail6reduce28DeviceReduceSingleTileKernelINS2_10policy_hubIfjN4cuda3__47maximumIvEEE10Policy1000EPfSB_iS8_ffNS5_3std3__410__identityEEEvT0_T1_T2_T3_T4_T6_)
        /*0080*/ 	.word	0x0000001e


	//----- nvinfo : EIATTR_FRAME_SIZE
	.align		4
.L_61:
        /*0084*/ 	.byte	0x04, 0x11
        /*0086*/ 	.short	(.L_63 - .L_62)
	.align		4
.L_62:
        /*0088*/ 	.word	index@(_ZN3cub18CUB_300001_SM_10006detail6reduce28DeviceReduceSingleTileKernelINS2_10policy_hubIfjN4cuda3__47maximumIvEEE10Policy1000EPfSB_iS8_ffNS5_3std3__410__identityEEEvT0_T1_T2_T3_T4_T6_)
        /*008c*/ 	.word	0x00000000


	//----- nvinfo : EIATTR_MIN_STACK_SIZE
	.align		4
.L_63:
        /*0090*/ 	.byte	0x04, 0x12
        /*0092*/ 	.short	(.L_65 - .L_64)
	.align		4
.L_64:
        /*0094*/ 	.word	index@(_ZN3cub18CUB_300001_SM_10006detail6reduce28DeviceReduceSingleTileKernelINS2_10policy_hubIfjN4cuda3__47maximumIvEEE10Policy1000EPfSB_iS8_ffNS5_3std3__410__identityEEEvT0_T1_T2_T3_T4_T6_)
        /*0098*/ 	.word	0x00000000


	//----- nvinfo : EIATTR_MIN_STACK_SIZE
	.align		4
.L_65:
        /*009c*/ 	.byte	0x04, 0x12
        /*009e*/ 	.short	(.L_67 - .L_66)
	.align		4
.L_66:
        /*00a0*/ 	.word	index@(_ZN3cub18CUB_300001_SM_10006detail6reduce18DeviceReduceKernelINS2_10policy_hubIfjN4cuda3__47maximumIvEEE10Policy1000EPfjS8_fNS5_3std3__410__identityEEEvT0_PT3_T1_NS0_13GridEvenShareISI_EET2_T4_)
        /*00a4*/ 	.word	0x00000000


	//----- nvinfo : EIATTR_MIN_STACK_SIZE
	.align		4
.L_67:
        /*00a8*/ 	.byte	0x04, 0x12
        /*00aa*/ 	.short	(.L_69 - .L_68)
	.align		4
.L_68:
        /*00ac*/ 	.word	index@(_ZN3cub18CUB_300001_SM_10006detail6reduce28DeviceReduceSingleTileKernelINS2_10policy_hubIfjN4cuda3__47maximumIvEEE10Policy1000EPfSB_jS8_ffNS5_3std3__410__identityEEEvT0_T1_T2_T3_T4_T6_)
        /*00b0*/ 	.word	0x00000000


	//----- nvinfo : EIATTR_MIN_STACK_SIZE
	.align		4
.L_69:
        /*00b4*/ 	.byte	0x04, 0x12
        /*00b6*/ 	.short	(.L_71 - .L_70)
	.align		4
.L_70:
        /*00b8*/ 	.word	index@(_ZN3cub18CUB_300001_SM_10006detail11EmptyKernelIvEEvv)
        /*00bc*/ 	.word	0x00000000


	//----- nvinfo : EIATTR_MIN_STACK_SIZE
	.align		4
.L_71:
        /*00c0*/ 	.byte	0x04, 0x12
        /*00c2*/ 	.short	(.L_73 - .L_72)
	.align		4
.L_72:
        /*00c4*/ 	.word	index@(_Z15matrix_multiplyILi64ELi64ELi8ELi4ELi4EEvPKfS1_Pfiii)
        /*00c8*/ 	.word	0x00000000


	//----- nvinfo : EIATTR_MIN_STACK_SIZE
	.align		4
.L_73:
        /*00cc*/ 	.byte	0x04, 0x12
        /*00ce*/ 	.short	(.L_75 - .L_74)
	.align		4
.L_74:
        /*00d0*/ 	.word	index@(_Z16compute_abs_diffPKfS0_Pfi)
        /*00d4*/ 	.word	0x00000000
.L_75:


//--------------------- .nv.compat                --------------------------
	.section	.nv.compat,"",@"SHT_CUDA_COMPAT_INFO"
	.align	4
        /*0000*/ 	.byte	0x02, 0x09, 0x00, 0x00, 0x02, 0x02, 0x01, 0x00, 0x02, 0x05, 0x05, 0x00, 0x03, 0x07, 0x01, 0x01
        /*0010*/ 	.byte	0x02, 0x03, 0x00, 0x00, 0x02, 0x06, 0x01, 0x00, 0x04, 0x0b, 0x08, 0x00, 0x09, 0x00, 0x00, 0x00
        /*0020*/ 	.byte	0x00, 0x00, 0x00, 0x00


//--------------------- .nv.info._ZN3cub18CUB_300001_SM_10006detail6reduce28DeviceReduceSingleTileKernelINS2_10policy_hubIfjN4cuda3__47maximumIvEEE10Policy1000EPfSB_iS8_ffNS5_3std3__410__identityEEEvT0_T1_T2_T3_T4_T6_ --------------------------
	.section	.nv.info._ZN3cub18CUB_300001_SM_10006detail6reduce28DeviceReduceSingleTileKernelINS2_10policy_hubIfjN4cuda3__47maximumIvEEE10Policy1000EPfSB_iS8_ffNS5_3std3__410__identityEEEvT0_T1_T2_T3_T4_T6_,"",@"SHT_CUDA_INFO"
	.sectionflags	@""
	.align	4


	//----- nvinfo : EIATTR_CUDA_API_VERSION
	.align		4
        /*0000*/ 	.byte	0x04, 0x37
        /*0002*/ 	.short	(.L_77 - .L_76)
.L_76:
        /*0004*/ 	.word	0x00000082


	//----- nvinfo : EIATTR_KPARAM_INFO
	.align		4
.L_77:
        /*0008*/ 	.byte	0x04, 0x17
        /*000a*/ 	.short	(.L_79 - .L_78)
.L_78:
        /*000c*/ 	.word	0x00000000
        /*0010*/ 	.short	0x0005
        /*0012*/ 	.short	0x001c
        /*0014*/ 	.byte	0x00, 0xf0, 0x05, 0x00


	//----- nvinfo : EIATTR_KPARAM_INFO
	.align		4
.L_79:
        /*0018*/ 	.byte	0x04, 0x17
        /*001a*/ 	.short	(.L_81 - .L_80)
.L_80:
        /*001c*/ 	.word	0x00000000
        /*0020*/ 	.short	0x0004
        /*0022*/ 	.short	0x0018
        /*0024*/ 	.byte	0x00, 0xf0, 0x11, 0x00


	//----- nvinfo : EIATTR_KPARAM_INFO
	.align		4
.L_81:
        /*0028*/ 	.byte	0x04, 0x17
        /*002a*/ 	.short	(.L_83 - .L_82)
.L_82:
        /*002c*/ 	.word	0x00000000
        /*0030*/ 	.short	0x0003
        /*0032*/ 	.short	0x0014
        /*0034*/ 	.byte	0x00, 0xf0, 0x05, 0x00


	//----- nvinfo : EIATTR_KPARAM_INFO
	.align		4
.L_83:
        /*0038*/ 	.byte	0x04, 0x17
        /*003a*/ 	.short	(.L_85 - .L_84)
.L_84:
        /*003c*/ 	.word	0x00000000
        /*0040*/ 	.short	0x0002
        /*0042*/ 	.short	0x0010
        /*0044*/ 	.byte	0x00, 0xf0, 0x11, 0x00


	//----- nvinfo : EIATTR_KPARAM_INFO
	.align		4
.L_85:
        /*0048*/ 	.byte	0x04, 0x17
        /*004a*/ 	.short	(.L_87 - .L_86)
.L_86:
        /*004c*/ 	.word	0x00000000
        /*0050*/ 	.short	0x0001
        /*0052*/ 	.short	0x0008
        /*0054*/ 	.byte	0x00, 0xf5, 0x21, 0x00


	//----- nvinfo : EIATTR_KPARAM_INFO
	.align		4
.L_87:
        /*0058*/ 	.byte	0x04, 0x17
        /*005a*/ 	.short	(.L_89 - .L_88)
.L_88:
        /*005c*/ 	.word	0x00000000
        /*0060*/ 	.short	0x0000
        /*0062*/ 	.short	0x0000
        /*0064*/ 	.byte	0x00, 0xf5, 0x21, 0x00


	//----- nvinfo : EIATTR_SPARSE_MMA_MASK
	.align		4
.L_89:
        /*0068*/ 	.byte	0x03, 0x50
        /*006a*/ 	.short	0x0000


	//----- nvinfo : EIATTR_MAXREG_COUNT
	.align		4
        /*006c*/ 	.byte	0x03, 0x1b
        /*006e*/ 	.short	0x00ff


	//----- nvinfo : EIATTR_NUM_BARRIERS
	.align		4
        /*0070*/ 	.byte	0x02, 0x4c
        /*0072*/ 	.byte	0x01
	.zero		1


	//----- nvinfo : EIATTR_MERCURY_ISA_VERSION
	.align		4
        /*0074*/ 	.byte	0x03, 0x5f
        /*0076*/ 	.short	0x0101


	//----- nvinfo : EIATTR_COOP_GROUP_MASK_REGIDS
	.align		4
        /*0078*/ 	.byte	0x04, 0x29
        /*007a*/ 	.short	(.L_91 - .L_90)


	//   ....[0]....
.L_90:
        /*007c*/ 	.word	0xffffffff


	//   ....[1]....
        /*0080*/ 	.word	0xffffffff


	//   ....[2]....
        /*0084*/ 	.word	0xffffffff


	//   ....[3]....
        /*0088*/ 	.word	0xffffffff


	//   ....[4]....
        /*008c*/ 	.word	0xffffffff


	//   ....[5]....
        /*0090*/ 	.word	0xffffffff


	//   ....[6]....
        /*0094*/ 	.word	0xffffffff


	//   ....[7]....
        /*0098*/ 	.word	0xffffffff


	//   ....[8]....
        /*009c*/ 	.word	0xffffffff


	//   ....[9]....
        /*00a0*/ 	.word	0xffffffff


	//   ....[10]....
        /*00a4*/ 	.word	0xffffffff


	//   ....[11]....
        /*00a8*/ 	.word	0xffffffff


	//   ....[12]....
        /*00ac*/ 	.word	0xffffffff


	//   ....[13]....
        /*00b0*/ 	.word	0xffffffff


	//   ....[14]....
        /*00b4*/ 	.word	0xffffffff


	//   ....[15]....
        /*00b8*/ 	.word	0xffffffff


	//   ....[16]....
        /*00bc*/ 	.word	0xffffffff


	//   ....[17]....
        /*00c0*/ 	.word	0xffffffff


	//   ....[18]....
        /*00c4*/ 	.word	0xffffffff


	//   ....[19]....
        /*00c8*/ 	.word	0xffffffff


	//   ....[20]....
        /*00cc*/ 	.word	0xffffffff


	//   ....[21]....
        /*00d0*/ 	.word	0xffffffff


	//   ....[22]....
        /*00d4*/ 	.word	0xffffffff


	//   ....[23]....
        /*00d8*/ 	.word	0xffffffff


	//   ....[24]....
        /*00dc*/ 	.word	0xffffffff


	//   ....[25]....
        /*00e0*/ 	.word	0xffffffff


	//   ....[26]....
        /*00e4*/ 	.word	0xffffffff


	//   ....[27]....
        /*00e8*/ 	.word	0xffffffff


	//   ....[28]....
        /*00ec*/ 	.word	0xffffffff


	//   ....[29]....
        /*00f0*/ 	.word	0xffffffff


	//----- nvinfo : EIATTR_COOP_GROUP_INSTR_OFFSETS
	.align		4
.L_91:
        /*00f4*/ 	.byte	0x04, 0x28
        /*00f6*/ 	.short	(.L_93 - .L_92)


	//   ....[0]....
.L_92:
        /*00f8*/ 	.word	0x00000b50


	//   ....[1]....
        /*00fc*/ 	.word	0x00000bc0


	//   ....[2]....
        /*0100*/ 	.word	0x00000c40


	//   ....[3]....
        /*0104*/ 	.word	0x00000ca0


	//   ....[4]....
        /*0108*/ 	.word	0x00000ce0


	//   ....[5]....
        /*010c*/ 	.word	0x00000f20


	//   ....[6]....
        /*0110*/ 	.word	0x00000f90


	//   ....[7]....
        /*0114*/ 	.word	0x00000fe0


	//   ....[8]....
        /*0118*/ 	.word	0x00001040


	//   ....[9]....
        /*011c*/ 	.word	0x000010b0


	//   ....[10]....
        /*0120*/ 	.word	0x000022f0


	//   ....[11]....
        /*0124*/ 	.word	0x00002380


	//   ....[12]....
        /*0128*/ 	.word	0x000023e0


	//   ....[13]....
        /*012c*/ 	.word	0x00002430


	//   ....[14]....
        /*0130*/ 	.word	0x00002470


	//   ....[15]....
        /*0134*/ 	.word	0x00003080


	//   ....[16]....
        /*0138*/ 	.word	0x000030f0


	//   ....[17]....
        /*013c*/ 	.word	0x00003170


	//   ....[18]....
        /*0140*/ 	.word	0x000031d0


	//   ....[19]....
        /*0144*/ 	.word	0x00003210


	//   ....[20]....
        /*0148*/ 	.word	0x00003450


	//   ....[21]....
        /*014c*/ 	.word	0x000034c0


	//   ....[22]....
        /*0150*/ 	.word	0x00003510


	//   ....[23]....
        /*0154*/ 	.word	0x00003570


	//   ....[24]....
        /*0158*/ 	.word	0x000035f0


	//   ....[25]....
        /*015c*/ 	.word	0x000049a0


	//   ....[26]....
        /*0160*/ 	.word	0x00004a30


	//   ....[27]....
        /*0164*/ 	.word	0x00004a90


	//   ....[28]....
        /*0168*/ 	.word	0x00004ae0


	//   ....[29]....
        /*016c*/ 	.word	0x00004b20


	//----- nvinfo : EIATTR_VRC_CTA_INIT_COUNT
	.align		4
.L_93:
        /*0170*/ 	.byte	0x02, 0x4a
	.zero		1
	.zero		1


	//----- nvinfo : EIATTR_EXIT_INSTR_OFFSETS
	.align		4
        /*0174*/ 	.byte	0x04, 0x1c
        /*0176*/ 	.short	(.L_95 - .L_94)


	//   ....[0]....
.L_94:
        /*0178*/ 	.word	0x00000080


	//   ....[1]....
        /*017c*/ 	.word	0x000000c0


	//   ....[2]....
        /*0180*/ 	.word	0x00004cf0


	//   ....[3]....
        /*0184*/ 	.word	0x00004d50


	//----- nvinfo : EIATTR_MAX_THREADS
	.align		4
.L_95:
        /*0188*/ 	.byte	0x04, 0x05
        /*018a*/ 	.short	(.L_97 - .L_96)
.L_96:
        /*018c*/ 	.word	0x00000100
        /*0190*/ 	.word	0x00000001
        /*0194*/ 	.word	0x00000001


	//----- nvinfo : EIATTR_CRS_STACK_SIZE
	.align		4
.L_97:
        /*0198*/ 	.byte	0x04, 0x1e
        /*019a*/ 	.short	(.L_99 - .L_98)
.L_98:
        /*019c*/ 	.word	0x00000000


	//----- nvinfo : EIATTR_CBANK_PARAM_SIZE
	.align		4
.L_99:
        /*01a0*/ 	.byte	0x03, 0x19
        /*01a2*/ 	.short	0x001d


	//----- nvinfo : EIATTR_PARAM_CBANK
	.align		4
        /*01a4*/ 	.byte	0x04, 0x0a
        /*01a6*/ 	.short	(.L_101 - .L_100)
	.align		4
.L_100:
        /*01a8*/ 	.word	index@(.nv.constant0._ZN3cub18CUB_300001_SM_10006detail6reduce28DeviceReduceSingleTileKernelINS2_10policy_hubIfjN4cuda3__47maximumIvEEE10Policy1000EPfSB_iS8_ffNS5_3std3__410__identityEEEvT0_T1_T2_T3_T4_T6_)
        /*01ac*/ 	.short	0x0380
        /*01ae*/ 	.short	0x001d


	//----- nvinfo : EIATTR_SW_WAR
	.align		4
.L_101:
        /*01b0*/ 	.byte	0x04, 0x36
        /*01b2*/ 	.short	(.L_103 - .L_102)
.L_102:
        /*01b4*/ 	.word	0x00000008
.L_103:


//--------------------- .nv.info._ZN3cub18CUB_300001_SM_10006detail6reduce18DeviceReduceKernelINS2_10policy_hubIfjN4cuda3__47maximumIvEEE10Policy1000EPfjS8_fNS5_3std3__410__identityEEEvT0_PT3_T1_NS0_13GridEvenShareISI_EET2_T4_ --------------------------
	.section	.nv.info._ZN3cub18CUB_300001_SM_10006detail6reduce18DeviceReduceKernelINS2_10policy_hubIfjN4cuda3__47maximumIvEEE10Policy1000EPfjS8_fNS5_3std3__410__identityEEEvT0_PT3_T1_NS0_13GridEvenShareISI_EET2_T4_,"",@"SHT_CUDA_INFO"
	.sectionflags	@""
	.align	4


	//----- nvinfo : EIATTR_CUDA_API_VERSION
	.align		4
        /*0000*/ 	.byte	0x04, 0x37
        /*0002*/ 	.short	(.L_105 - .L_104)
.L_104:
        /*0004*/ 	.word	0x00000082


	//----- nvinfo : EIATTR_KPARAM_INFO
	.align		4
.L_105:
        /*0008*/ 	.byte	0x04, 0x17
        /*000a*/ 	.short	(.L_107 - .L_106)
.L_106:
        /*000c*/ 	.word	0x00000000
        /*0010*/ 	.short	0x0005
        /*0012*/ 	.short	0x003d
        /*0014*/ 	.byte	0x00, 0xf0, 0x05, 0x00


	//----- nvinfo : EIATTR_KPARAM_INFO
	.align		4
.L_107:
        /*0018*/ 	.byte	0x04, 0x17
        /*001a*/ 	.short	(.L_109 - .L_108)
.L_108:
        /*001c*/ 	.word	0x00000000
        /*0020*/ 	.short	0x0004
        /*0022*/ 	.short	0x003c
        /*0024*/ 	.byte	0x00, 0xf0, 0x05, 0x00


	//----- nvinfo : EIATTR_KPARAM_INFO
	.align		4
.L_109:
        /*0028*/ 	.byte	0x04, 0x17
        /*002a*/ 	.short	(.L_111 - .L_110)
.L_110:
        /*002c*/ 	.word	0x00000000
        /*0030*/ 	.short	0x0003
        /*0032*/ 	.short	0x0014
        /*0034*/ 	.byte	0x00, 0xf0, 0xa1, 0x00


	//----- nvinfo : EIATTR_KPARAM_INFO
	.align		4
.L_111:
        /*0038*/ 	.byte	0x04, 0x17
        /*003a*/ 	.short	(.L_113 - .L_112)
.L_112:
        /*003c*/ 	.word	0x00000000
        /*0040*/ 	.short	0x0002
        /*0042*/ 	.short	0x0010
        /*0044*/ 	.byte	0x00, 0xf0, 0x11, 0x00


	//----- nvinfo : EIATTR_KPARAM_INFO
	.align		4
.L_113:
        /*0048*/ 	.byte	0x04, 0x17
        /*004a*/ 	.short	(.L_115 - .L_114)
.L_114:
        /*004c*/ 	.word	0x00000000
        /*0050*/ 	.short	0x0001
        /*0052*/ 	.short	0x0008
        /*0054*/ 	.byte	0x00, 0xf5, 0x21, 0x00


	//----- nvinfo : EIATTR_KPARAM_INFO
	.align		4
.L_115:
        /*0058*/ 	.byte	0x04, 0x17
        /*005a*/ 	.short	(.L_117 - .L_116)
.L_116:
        /*005c*/ 	.word	0x00000000
        /*0060*/ 	.short	0x0000
        /*0062*/ 	.short	0x0000
        /*0064*/ 	.byte	0x00, 0xf5, 0x21, 0x00


	//----- nvinfo : EIATTR_SPARSE_MMA_MASK
	.align		4
.L_117:
        /*0068*/ 	.byte	0x03, 0x50
        /*006a*/ 	.short	0x0000


	//----- nvinfo : EIATTR_MAXREG_COUNT
	.align		4
        /*006c*/ 	.byte	0x03, 0x1b
        /*006e*/ 	.short	0x00ff


	//----- nvinfo : EIATTR_NUM_BARRIERS
	.align		4
        /*0070*/ 	.byte	0x02, 0x4c
        /*0072*/ 	.byte	0x01
	.zero		1


	//----- nvinfo : EIATTR_MERCURY_ISA_VERSION
	.align		4
        /*0074*/ 	.byte	0x03, 0x5f
        /*0076*/ 	.short	0x0101


	//----- nvinfo : EIATTR_COOP_GROUP_MASK_REGIDS
	.align		4
        /*0078*/ 	.byte	0x04, 0x29
        /*007a*/ 	.short	(.L_119 - .L_118)


	//   ....[0]....
.L_118:
        /*007c*/ 	.word	0xffffffff


	//   ....[1]....
        /*0080*/ 	.word	0xffffffff


	//   ....[2]....
        /*0084*/ 	.word	0xffffffff


	//   ....[3]....
        /*0088*/ 	.word	0xffffffff


	//   ....[4]....
        /*008c*/ 	.word	0xffffffff


	//   ....[5]....
        /*0090*/ 	.word	0xffffffff


	//   ....[6]....
        /*0094*/ 	.word	0xffffffff


	//   ....[7]....
        /*0098*/ 	.word	0xffffffff


	//   ....[8]....
        /*009c*/ 	.word	0xffffffff


	//   ....[9]....
        /*00a0*/ 	.word	0xffffffff


	//   ....[10]....
        /*00a4*/ 	.word	0xffffffff


	//   ....[11]....
        /*00a8*/ 	.word	0xffffffff


	//   ....[12]....
        /*00ac*/ 	.word	0xffffffff


	//   ....[13]....
        /*00b0*/ 	.word	0xffffffff


	//   ....[14]....
        /*00b4*/ 	.word	0xffffffff


	//   ....[15]....
        /*00b8*/ 	.word	0xffffffff


	//   ....[16]....
        /*00bc*/ 	.word	0xffffffff


	//   ....[17]....
        /*00c0*/ 	.word	0xffffffff


	//   ....[18]....
        /*00c4*/ 	.word	0xffffffff


	//   ....[19]....
        /*00c8*/ 	.word	0xffffffff


	//   ....[20]....
        /*00cc*/ 	.word	0xffffffff


	//   ....[21]....
        /*00d0*/ 	.word	0xffffffff


	//   ....[22]....
        /*00d4*/ 	.word	0xffffffff


	//   ....[23]....
        /*00d8*/ 	.word	0xffffffff


	//   ....[24]....
        /*00dc*/ 	.word	0xffffffff


	//   ....[25]....
        /*00e0*/ 	.word	0xffffffff


	//   ....[26]....
        /*00e4*/ 	.word	0xffffffff


	//   ....[27]....
        /*00e8*/ 	.word	0xffffffff


	//   ....[28]....
        /*00ec*/ 	.word	0xffffffff


	//   ....[29]....
        /*00f0*/ 	.word	0xffffffff


	//----- nvinfo : EIATTR_COOP_GROUP_INSTR_OFFSETS
	.align		4
.L_119:
        /*00f4*/ 	.byte	0x04, 0x28
        /*00f6*/ 	.short	(.L_121 - .L_120)


	//   ....[0]....
.L_120:
        /*00f8*/ 	.word	0x00000550


	//   ....[1]....
        /*00fc*/ 	.word	0x000005c0


	//   ....[2]....
        /*0100*/ 	.word	0x00000640


	//   ....[3]....
        /*0104*/ 	.word	0x000006a0


	//   ....[4]....
        /*0108*/ 	.word	0x000006e0


	//   ....[5]....
        /*010c*/ 	.word	0x00000920


	//   ....[6]....
        /*0110*/ 	.word	0x00000990


	//   ....[7]....
        /*0114*/ 	.word	0x000009e0


	//   ....[8]....
        /*0118*/ 	.word	0x00000a40


	//   ....[9]....
        /*011c*/ 	.word	0x00000ac0


	//   ....[10]....
        /*0120*/ 	.word	0x00001760


	//   ....[11]....
        /*0124*/ 	.word	0x000017f0


	//   ....[12]....
        /*0128*/ 	.word	0x00001850


	//   ....[13]....
        /*012c*/ 	.word	0x000018a0


	//   ....[14]....
        /*0130*/ 	.word	0x000018e0


	//   ....[15]....
        /*0134*/ 	.word	0x00001f60


	//   ....[16]....
        /*0138*/ 	.word	0x00001fd0


	//   ....[17]....
        /*013c*/ 	.word	0x00002050


	//   ....[18]....
        /*0140*/ 	.word	0x000020b0


	//   ....[19]....
        /*0144*/ 	.word	0x000020f0


	//   ....[20]....
        /*0148*/ 	.word	0x00002330


	//   ....[21]....
        /*014c*/ 	.word	0x000023a0


	//   ....[22]....
        /*0150*/ 	.word	0x000023f0


	//   ....[23]....
        /*0154*/ 	.word	0x00002450


	//   ....[24]....
        /*0158*/ 	.word	0x000024d0


	//   ....[25]....
        /*015c*/ 	.word	0x000032f0


	//   ....[26]....
        /*0160*/ 	.word	0x00003380


	//   ....[27]....
        /*0164*/ 	.word	0x000033e0


	//   ....[28]....
        /*0168*/ 	.word	0x00003430


	//   ....[29]....
        /*016c*/ 	.word	0x00003470


	//----- nvinfo : EIATTR_VRC_CTA_INIT_COUNT
	.align		4
.L_121:
        /*0170*/ 	.byte	0x02, 0x4a
	.zero		1
	.zero		1


	//----- nvinfo : EIATTR_EXIT_INSTR_OFFSETS
	.align		4
        /*0174*/ 	.byte	0x04, 0x1c
        /*0176*/ 	.short	(.L_123 - .L_122)


	//   ....[0]....
.L_122:
        /*0178*/ 	.word	0x00003640


	//   ....[1]....
        /*017c*/ 	.word	0x00003680


	//----- nvinfo : EIATTR_MAX_THREADS
	.align		4
.L_123:
        /*0180*/ 	.byte	0x04, 0x05
        /*0182*/ 	.short	(.L_125 - .L_124)
.L_124:
        /*0184*/ 	.word	0x00000100
        /*0188*/ 	.word	0x00000001
        /*018c*/ 	.word	0x00000001


	//----- nvinfo : EIATTR_CRS_STACK_SIZE
	.align		4
.L_125:
        /*0190*/ 	.byte	0x04, 0x1e
        /*0192*/ 	.short	(.L_127 - .L_126)
.L_126:
        /*0194*/ 	.word	0x00000000


	//----- nvinfo : EIATTR_CBANK_PARAM_SIZE
	.align		4
.L_127:
        /*0198*/ 	.byte	0x03, 0x19
        /*019a*/ 	.short	0x003e


	//----- nvinfo : EIATTR_PARAM_CBANK
	.align		4
        /*019c*/ 	.byte	0x04, 0x0a
        /*019e*/ 	.short	(.L_129 - .L_128)
	.align		4
.L_128:
        /*01a0*/ 	.word	index@(.nv.constant0._ZN3cub18CUB_300001_SM_10006detail6reduce18DeviceReduceKernelINS2_10policy_hubIfjN4cuda3__47maximumIvEEE10Policy1000EPfjS8_fNS5_3std3__410__identityEEEvT0_PT3_T1_NS0_13GridEvenShareISI_EET2_T4_)
        /*01a4*/ 	.short	0x0380
        /*01a6*/ 	.short	0x003e


	//----- nvinfo : EIATTR_SW_WAR
	.align		4
.L_129:
        /*01a8*/ 	.byte	0x04, 0x36
        /*01aa*/ 	.short	(.L_131 - .L_130)
.L_130:
        /*01ac*/ 	.word	0x00000008
.L_131:


//--------------------- .nv.info._ZN3cub18CUB_300001_SM_10006detail6reduce28DeviceReduceSingleTileKernelINS2_10policy_hubIfjN4cuda3__47maximumIvEEE10Policy1000EPfSB_jS8_ffNS5_3std3__410__identityEEEvT0_T1_T2_T3_T4_T6_ --------------------------
	.section	.nv.info._ZN3cub18CUB_300001_SM_10006detail6reduce28DeviceReduceSingleTileKernelINS2_10policy_hubIfjN4cuda3__47maximumIvEEE10Policy1000EPfSB_jS8_ffNS5_3std3__410__identityEEEvT0_T1_T2_T3_T4_T6_,"",@"SHT_CUDA_INFO"
	.sectionflags	@""
	.align	4


	//----- nvinfo : EIATTR_CUDA_API_VERSION
	.align		4
        /*0000*/ 	.byte	0x04, 0x37
        /*0002*/ 	.short	(.L_133 - .L_132)
.L_132:
        /*0004*/ 	.word	0x00000082


	//----- nvinfo : EIATTR_KPARAM_INFO
	.align		4
.L_133:
        /*0008*/ 	.byte	0x04, 0x17
        /*000a*/ 	.short	(.L_135 - .L_134)
.L_134:
        /*000c*/ 	.word	0x00000000
        /*0010*/ 	.short	0x0005
        /*0012*/ 	.short	0x001c
        /*0014*/ 	.byte	0x00, 0xf0, 0x05, 0x00


	//----- nvinfo : EIATTR_KPARAM_INFO
	.align		4
.L_135:
        /*0018*/ 	.byte	0x04, 0x17
        /*001a*/ 	.short	(.L_137 - .L_136)
.L_136:
        /*001c*/ 	.word	0x00000000
        /*0020*/ 	.short	0x0004
        /*0022*/ 	.short	0x0018
        /*0024*/ 	.byte	0x00, 0xf0, 0x11, 0x00


	//----- nvinfo : EIATTR_KPARAM_INFO
	.align		4
.L_137:
        /*0028*/ 	.byte	0x04, 0x17
        /*002a*/ 	.short	(.L_139 - .L_138)
.L_138:
        /*002c*/ 	.word	0x00000000
        /*0030*/ 	.short	0x0003
        /*0032*/ 	.short	0x0014
        /*0034*/ 	.byte	0x00, 0xf0, 0x05, 0x00


	//----- nvinfo : EIATTR_KPARAM_INFO
	.align		4
.L_139:
        /*0038*/ 	.byte	0x04, 0x17
        /*003a*/ 	.short	(.L_141 - .L_140)
.L_140:
        /*003c*/ 	.word	0x00000000
        /*0040*/ 	.short	0x0002
        /*0042*/ 	.short	0x0010
        /*0044*/ 	.byte	0x00, 0xf0, 0x11, 0x00


	//----- nvinfo : EIATTR_KPARAM_INFO
	.align		4
.L_141:
        /*0048*/ 	.byte	0x04, 0x17
        /*004a*/ 	.short	(.L_143 - .L_142)
.L_142:
        /*004c*/ 	.word	0x00000000
        /*0050*/ 	.short	0x0001
        /*0052*/ 	.short	0x0008
        /*0054*/ 	.byte	0x00, 0xf5, 0x21, 0x00


	//----- nvinfo : EIATTR_KPARAM_INFO
	.align		4
.L_143:
        /*0058*/ 	.byte	0x04, 0x17
        /*005a*/ 	.short	(.L_145 - .L_144)
.L_144:
        /*005c*/ 	.word	0x00000000
        /*0060*/ 	.short	0x0000
        /*0062*/ 	.short	0x0000
        /*0064*/ 	.byte	0x00, 0xf5, 0x21, 0x00


	//----- nvinfo : EIATTR_SPARSE_MMA_MASK
	.align		4
.L_145:
        /*0068*/ 	.byte	0x03, 0x50
        /*006a*/ 	.short	0x0000


	//----- nvinfo : EIATTR_MAXREG_COUNT
	.align		4
        /*006c*/ 	.byte	0x03, 0x1b
        /*006e*/ 	.short	0x00ff


	//----- nvinfo : EIATTR_NUM_BARRIERS
	.align		4
        /*0070*/ 	.byte	0x02, 0x4c
        /*0072*/ 	.byte	0x01
	.zero		1


	//----- nvinfo : EIATTR_MERCURY_ISA_VERSION
	.align		4
        /*0074*/ 	.byte	0x03, 0x5f
        /*0076*/ 	.short	0x0101


	//----- nvinfo : EIATTR_COOP_GROUP_MASK_REGIDS
	.align		4
        /*0078*/ 	.byte	0x04, 0x29
        /*007a*/ 	.short	(.L_147 - .L_146)


	//   ....[0]....
.L_146:
        /*007c*/ 	.word	0xffffffff


	//   ....[1]....
        /*0080*/ 	.word	0xffffffff


	//   ....[2]....
        /*0084*/ 	.word	0xffffffff


	//   ....[3]....
        /*0088*/ 	.word	0xffffffff


	//   ....[4]....
        /*008c*/ 	.word	0xffffffff


	//   ....[5]....
        /*0090*/ 	.word	0xffffffff


	//   ....[6]....
        /*0094*/ 	.word	0xffffffff


	//   ....[7]....
        /*0098*/ 	.word	0xffffffff


	//   ....[8]....
        /*009c*/ 	.word	0xffffffff


	//   ....[9]....
        /*00a0*/ 	.word	0xffffffff


	//   ....[10]....
        /*00a4*/ 	.word	0xffffffff


	//   ....[11]....
        /*00a8*/ 	.word	0xffffffff


	//   ....[12]....
        /*00ac*/ 	.word	0xffffffff


	//   ....[13]....
        /*00b0*/ 	.word	0xffffffff


	//   ....[14]....
        /*00b4*/ 	.word	0xffffffff


	//   ....[15]....
        /*00b8*/ 	.word	0xffffffff


	//   ....[16]....
        /*00bc*/ 	.word	0xffffffff


	//   ....[17]....
        /*00c0*/ 	.word	0xffffffff


	//   ....[18]....
        /*00c4*/ 	.word	0xffffffff


	//   ....[19]....
        /*00c8*/ 	.word	0xffffffff


	//   ....[20]....
        /*00cc*/ 	.word	0xffffffff


	//   ....[21]....
        /*00d0*/ 	.word	0xffffffff


	//   ....[22]....
        /*00d4*/ 	.word	0xffffffff


	//   ....[23]....
        /*00d8*/ 	.word	0xffffffff


	//   ....[24]....
        /*00dc*/ 	.word	0xffffffff


	//   ....[25]....
        /*00e0*/ 	.word	0xffffffff


	//   ....[26]....
        /*00e4*/ 	.word	0xffffffff


	//   ....[27]....
        /*00e8*/ 	.word	0xffffffff


	//   ....[28]....
        /*00ec*/ 	.word	0xffffffff


	//   ....[29]....
        /*00f0*/ 	.word	0xffffffff


	//----- nvinfo : EIATTR_COOP_GROUP_INSTR_OFFSETS
	.align		4
.L_147:
        /*00f4*/ 	.byte	0x04, 0x28
        /*00f6*/ 	.short	(.L_149 - .L_148)


	//   ....[0]....
.L_148:
        /*00f8*/ 	.word	0x00000ad0


	//   ....[1]....
        /*00fc*/ 	.word	0x00000b40


	//   ....[2]....
        /*0100*/ 	.word	0x00000bc0


	//   ....[3]....
        /*0104*/ 	.word	0x00000c20


	//   ....[4]....
        /*0108*/ 	.word	0x00000c60


	//   ....[5]....
        /*010c*/ 	.word	0x00000ea0


	//   ....[6]....
        /*0110*/ 	.word	0x00000f10


	//   ....[7]....
        /*0114*/ 	.word	0x00000f60


	//   ....[8]....
        /*0118*/ 	.word	0x00000fc0


	//   ....[9]....
        /*011c*/ 	.word	0x00001030


	//   ....[10]....
        /*0120*/ 	.word	0x00001bf0


	//   ....[11]....
        /*0124*/ 	.word	0x00001c80


	//   ....[12]....
        /*0128*/ 	.word	0x00001ce0


	//   ....[13]....
        /*012c*/ 	.word	0x00001d30


	//   ....[14]....
        /*0130*/ 	.word	0x00001d70


	//   ....[15]....
        /*0134*/ 	.word	0x00002900


	//   ....[16]....
        /*0138*/ 	.word	0x00002970


	//   ....[17]....
        /*013c*/ 	.word	0x000029f0


	//   ....[18]....
        /*0140*/ 	.word	0x00002a50


	//   ....[19]....
        /*0144*/ 	.word	0x00002a90


	//   ....[20]....
        /*0148*/ 	.word	0x00002cd0


	//   ....[21]....
        /*014c*/ 	.word	0x00002d40


	//   ....[22]....
        /*0150*/ 	.word	0x00002d90


	//   ....[23]....
        /*0154*/ 	.word	0x00002df0


	//   ....[24]....
        /*0158*/ 	.word	0x00002e70


	//   ....[25]....
        /*015c*/ 	.word	0x00003bc0


	//   ....[26]....
        /*0160*/ 	.word	0x00003c50


	//   ....[27]....
        /*0164*/ 	.word	0x00003cb0


	//   ....[28]....
        /*0168*/ 	.word	0x00003d00


	//   ....[29]....
        /*016c*/ 	.word	0x00003d40


	//----- nvinfo : EIATTR_VRC_CTA_INIT_COUNT
	.align		4
.L_149:
        /*0170*/ 	.byte	0x02, 0x4a
	.zero		1
	.zero		1


	//----- nvinfo : EIATTR_EXIT_INSTR_OFFSETS
	.align		4
        /*0174*/ 	.byte	0x04, 0x1c
        /*0176*/ 	.short	(.L_151 - .L_150)


	//   ....[0]....
.L_150:
        /*0178*/ 	.word	0x00000080


	//   ....[1]....
        /*017c*/ 	.word	0x000000c0


	//   ....[2]....
        /*0180*/ 	.word	0x00003f10


	//   ....[3]....
        /*0184*/ 	.word	0x00003f70


	//----- nvinfo : EIATTR_MAX_THREADS
	.align		4
.L_151:
        /*0188*/ 	.byte	0x04, 0x05
        /*018a*/ 	.short	(.L_153 - .L_152)
.L_152:
        /*018c*/ 	.word	0x00000100
        /*0190*/ 	.word	0x00000001
        /*0194*/ 	.word	0x00000001


	//----- nvinfo : EIATTR_CRS_STACK_SIZE
	.align		4
.L_153:
        /*0198*/ 	.byte	0x04, 0x1e
        /*019a*/ 	.short	(.L_155 - .L_154)
.L_154:
        /*019c*/ 	.word	0x00000000


	//----- nvinfo : EIATTR_CBANK_PARAM_SIZE
	.align		4
.L_155:
        /*01a0*/ 	.byte	0x03, 0x19
        /*01a2*/ 	.short	0x001d


	//----- nvinfo : EIATTR_PARAM_CBANK
	.align		4
        /*01a4*/ 	.byte	0x04, 0x0a
        /*01a6*/ 	.short	(.L_157 - .L_156)
	.align		4
.L_156:
        /*01a8*/ 	.word	index@(.nv.constant0._ZN3cub18CUB_300001_SM_10006detail6reduce28DeviceReduceSingleTileKernelINS2_10policy_hubIfjN4cuda3__47maximumIvEEE10Policy1000EPfSB_jS8_ffNS5_3std3__410__identityEEEvT0_T1_T2_T3_T4_T6_)
        /*01ac*/ 	.short	0x0380
        /*01ae*/ 	.short	0x001d


	//----- nvinfo : EIATTR_SW_WAR
	.align		4
.L_157:
        /*01b0*/ 	.byte	0x04, 0x36
        /*01b2*/ 	.short	(.L_159 - .L_158)
.L_158:
        /*01b4*/ 	.word	0x00000008
.L_159:


//--------------------- .nv.info._ZN3cub18CUB_300001_SM_10006detail11EmptyKernelIvEEvv --------------------------
	.section	.nv.info._ZN3cub18CUB_300001_SM_10006detail11EmptyKernelIvEEvv,"",@"SHT_CUDA_INFO"
	.sectionflags	@""
	.align	4


	//----- nvinfo : EIATTR_CUDA_API_VERSION
	.align		4
        /*0000*/ 	.byte	0x04, 0x37
        /*0002*/ 	.short	(.L_161 - .L_160)
.L_160:
        /*0004*/ 	.word	0x00000082


	//----- nvinfo : EIATTR_SPARSE_MMA_MASK
	.align		4
.L_161:
        /*0008*/ 	.byte	0x03, 0x50
        /*000a*/ 	.short	0x0000


	//----- nvinfo : EIATTR_MAXREG_COUNT
	.align		4
        /*000c*/ 	.byte	0x03, 0x1b
        /*000e*/ 	.short	0x00ff


	//----- nvinfo : EIATTR_MERCURY_ISA_VERSION
	.align		4
        /*0010*/ 	.byte	0x03, 0x5f
        /*0012*/ 	.short	0x0101


	//----- nvinfo : EIATTR_VRC_CTA_INIT_COUNT
	.align		4
        /*0014*/ 	.byte	0x02, 0x4a
	.zero		1
	.zero		1


	//----- nvinfo : EIATTR_EXIT_INSTR_OFFSETS
	.align		4
        /*0018*/ 	.byte	0x04, 0x1c
        /*001a*/ 	.short	(.L_163 - .L_162)


	//   ....[0]....
.L_162:
        /*001c*/ 	.word	0x00000010


	//----- nvinfo : EIATTR_SW_WAR
	.align		4
.L_163:
        /*0020*/ 	.byte	0x04, 0x36
        /*0022*/ 	.short	(.L_165 - .L_164)
.L_164:
        /*0024*/ 	.word	0x00000008
.L_165:


//--------------------- .nv.info._Z15matrix_multiplyILi64ELi64ELi8ELi4ELi4EEvPKfS1_Pfiii --------------------------
	.section	.nv.info._Z15matrix_multiplyILi64ELi64ELi8ELi4ELi4EEvPKfS1_Pfiii,"",@"SHT_CUDA_INFO"
	.sectionflags	@""
	.align	4


	//----- nvinfo : EIATTR_CUDA_API_VERSION
	.align		4
        /*0000*/ 	.byte	0x04, 0x37
        /*0002*/ 	.short	(.L_167 - .L_166)
.L_166:
        /*0004*/ 	.word	0x00000082


	//----- nvinfo : EIATTR_KPARAM_INFO
	.align		4
.L_167:
        /*0008*/ 	.byte	0x04, 0x17
        /*000a*/ 	.short	(.L_169 - .L_168)
.L_168:
        /*000c*/ 	.word	0x00000000
        /*0010*/ 	.short	0x0005
        /*0012*/ 	.short	0x0020
        /*0014*/ 	.byte	0x00, 0xf0, 0x11, 0x00


	//----- nvinfo : EIATTR_KPARAM_INFO
	.align		4
.L_169:
        /*0018*/ 	.byte	0x04, 0x17
        /*001a*/ 	.short	(.L_171 - .L_170)
.L_170:
        /*001c*/ 	.word	0x00000000
        /*0020*/ 	.short	0x0004
        /*0022*/ 	.short	0x001c
        /*0024*/ 	.byte	0x00, 0xf0, 0x11, 0x00


	//----- nvinfo : EIATTR_KPARAM_INFO
	.align		4
.L_171:
        /*0028*/ 	.byte	0x04, 0x17
        /*002a*/ 	.short	(.L_173 - .L_172)
.L_172:
        /*002c*/ 	.word	0x00000000
        /*0030*/ 	.short	0x0003
        /*0032*/ 	.short	0x0018
        /*0034*/ 	.byte	0x00, 0xf0, 0x11, 0x00


	//----- nvinfo : EIATTR_KPARAM_INFO
	.align		4
.L_173:
        /*0038*/ 	.byte	0x04, 0x17
        /*003a*/ 	.short	(.L_175 - .L_174)
.L_174:
        /*003c*/ 	.word	0x00000000
        /*0040*/ 	.short	0x0002
        /*0042*/ 	.short	0x0010
        /*0044*/ 	.byte	0x00, 0xf5, 0x21, 0x00


	//----- nvinfo : EIATTR_KPARAM_INFO
	.align		4
.L_175:
        /*0048*/ 	.byte	0x04, 0x17
        /*004a*/ 	.short	(.L_177 - .L_176)
.L_176:
        /*004c*/ 	.word	0x00000000
        /*0050*/ 	.short	0x0001
        /*0052*/ 	.short	0x0008
        /*0054*/ 	.byte	0x00, 0xf5, 0x21, 0x00


	//----- nvinfo : EIATTR_KPARAM_INFO
	.align		4
.L_177:
        /*0058*/ 	.byte	0x04, 0x17
        /*005a*/ 	.short	(.L_179 - .L_178)
.L_178:
        /*005c*/ 	.word	0x00000000
        /*0060*/ 	.short	0x0000
        /*0062*/ 	.short	0x0000
        /*0064*/ 	.byte	0x00, 0xf5, 0x21, 0x00


	//----- nvinfo : EIATTR_SPARSE_MMA_MASK
	.align		4
.L_179:
        /*0068*/ 	.byte	0x03, 0x50
        /*006a*/ 	.short	0x0000


	//----- nvinfo : EIATTR_MAXREG_COUNT
	.align		4
        /*006c*/ 	.byte	0x03, 0x1b
        /*006e*/ 	.short	0x00ff


	//----- nvinfo : EIATTR_NUM_BARRIERS
	.align		4
        /*0070*/ 	.byte	0x02, 0x4c
        /*0072*/ 	.byte	0x01
	.zero		1


	//----- nvinfo : EIATTR_MERCURY_ISA_VERSION
	.align		4
        /*0074*/ 	.byte	0x03, 0x5f
        /*0076*/ 	.short	0x0101


	//----- nvinfo : EIATTR_VRC_CTA_INIT_COUNT
	.align		4
        /*0078*/ 	.byte	0x02, 0x4a
	.zero		1
	.zero		1


	//----- nvinfo : EIATTR_EXIT_INSTR_OFFSETS
	.align		4
        /*007c*/ 	.byte	0x04, 0x1c
        /*007e*/ 	.short	(.L_181 - .L_180)


	//   ....[0]....
.L_180:
        /*0080*/ 	.word	0x000018e0


	//   ....[1]....
        /*0084*/ 	.word	0x00001900


	//----- nvinfo : EIATTR_CRS_STACK_SIZE
	.align		4
.L_181:
        /*0088*/ 	.byte	0x04, 0x1e
        /*008a*/ 	.short	(.L_183 - .L_182)
.L_182:
        /*008c*/ 	.word	0x00000000


	//----- nvinfo : EIATTR_CBANK_PARAM_SIZE
	.align		4
.L_183:
        /*0090*/ 	.byte	0x03, 0x19
        /*0092*/ 	.short	0x0024


	//----- nvinfo : EIATTR_PARAM_CBANK
	.align		4
        /*0094*/ 	.byte	0x04, 0x0a
        /*0096*/ 	.short	(.L_185 - .L_184)
	.align		4
.L_184:
        /*0098*/ 	.word	index@(.nv.constant0._Z15matrix_multiplyILi64ELi64ELi8ELi4ELi4EEvPKfS1_Pfiii)
        /*009c*/ 	.short	0x0380
        /*009e*/ 	.short	0x0024


	//----- nvinfo : EIATTR_SW_WAR
	.align		4
.L_185:
        /*00a0*/ 	.byte	0x04, 0x36
        /*00a2*/ 	.short	(.L_187 - .L_186)
.L_186:
        /*00a4*/ 	.word	0x00000008
.L_187:


//--------------------- .nv.info._Z16compute_abs_diffPKfS0_Pfi --------------------------
	.section	.nv.info._Z16compute_abs_diffPKfS0_Pfi,"",@"SHT_CUDA_INFO"
	.sectionflags	@""
	.align	4


	//----- nvinfo : EIATTR_CUDA_API_VERSION
	.align		4
        /*0000*/ 	.byte	0x04, 0x37
        /*0002*/ 	.short	(.L_189 - .L_188)
.L_188:
        /*0004*/ 	.word	0x00000082


	//----- nvinfo : EIATTR_KPARAM_INFO
	.align		4
.L_189:
        /*0008*/ 	.byte	0x04, 0x17
        /*000a*/ 	.short	(.L_191 - .L_190)
.L_190:
        /*000c*/ 	.word	0x00000000
        /*0010*/ 	.short	0x0003
        /*0012*/ 	.short	0x0018
        /*0014*/ 	.byte	0x00, 0xf0, 0x11, 0x00


	//----- nvinfo : EIATTR_KPARAM_INFO
	.align		4
.L_191:
        /*0018*/ 	.byte	0x04, 0x17
        /*001a*/ 	.short	(.L_193 - .L_192)
.L_192:
        /*001c*/ 	.word	0x00000000
        /*0020*/ 	.short	0x0002
        /*0022*/ 	.short	0x0010
        /*0024*/ 	.byte	0x00, 0xf5, 0x21, 0x00


	//----- nvinfo : EIATTR_KPARAM_INFO
	.align		4
.L_193:
        /*0028*/ 	.byte	0x04, 0x17
        /*002a*/ 	.short	(.L_195 - .L_194)
.L_194:
        /*002c*/ 	.word	0x00000000
        /*0030*/ 	.short	0x0001
        /*0032*/ 	.short	0x0008
        /*0034*/ 	.byte	0x00, 0xf5, 0x21, 0x00


	//----- nvinfo : EIATTR_KPARAM_INFO
	.align		4
.L_195:
        /*0038*/ 	.byte	0x04, 0x17
        /*003a*/ 	.short	(.L_197 - .L_196)
.L_196:
        /*003c*/ 	.word	0x00000000
        /*0040*/ 	.short	0x0000
        /*0042*/ 	.short	0x0000
        /*0044*/ 	.byte	0x00, 0xf5, 0x21, 0x00


	//----- nvinfo : EIATTR_SPARSE_MMA_MASK
	.align		4
.L_197:
        /*0048*/ 	.byte	0x03, 0x50
        /*004a*/ 	.short	0x0000


	//----- nvinfo : EIATTR_MAXREG_COUNT
	.align		4
        /*004c*/ 	.byte	0x03, 0x1b
        /*004e*/ 	.short	0x00ff


	//----- nvinfo : EIATTR_MERCURY_ISA_VERSION
	.align		4
        /*0050*/ 	.byte	0x03, 0x5f
        /*0052*/ 	.short	0x0101


	//----- nvinfo : EIATTR_VRC_CTA_INIT_COUNT
	.align		4
        /*0054*/ 	.byte	0x02, 0x4a
	.zero		1
	.zero		1


	//----- nvinfo : EIATTR_EXIT_INSTR_OFFSETS
	.align		4
        /*0058*/ 	.byte	0x04, 0x1c
        /*005a*/ 	.short	(.L_199 - .L_198)


	//   ....[0]....
.L_198:
        /*005c*/ 	.word	0x00000070


	//   ....[1]....
        /*0060*/ 	.word	0x00000140


	//----- nvinfo : EIATTR_CBANK_PARAM_SIZE
	.align		4
.L_199:
        /*0064*/ 	.byte	0x03, 0x19
        /*0066*/ 	.short	0x001c


	//----- nvinfo : EIATTR_PARAM_CBANK
	.align		4
        /*0068*/ 	.byte	0x04, 0x0a
        /*006a*/ 	.short	(.L_201 - .L_200)
	.align		4
.L_200:
        /*006c*/ 	.word	index@(.nv.constant0._Z16compute_abs_diffPKfS0_Pfi)
        /*0070*/ 	.short	0x0380
        /*0072*/ 	.short	0x001c


	//----- nvinfo : EIATTR_SW_WAR
	.align		4
.L_201:
        /*0074*/ 	.byte	0x04, 0x36
        /*0076*/ 	.short	(.L_203 - .L_202)
.L_202:
        /*0078*/ 	.word	0x00000008
.L_203:


//--------------------- .nv.callgraph             --------------------------
	.section	.nv.callgraph,"",@"SHT_CUDA_CALLGRAPH"
	.align	4
	.sectionentsize	8
	.align		4
        /*0000*/ 	.word	0x00000000
	.align		4
        /*0004*/ 	.word	0xffffffff
	.align		4
        /*0008*/ 	.word	0x00000000
	.align		4
        /*000c*/ 	.word	0xfffffffe
	.align		4
        /*0010*/ 	.word	0x00000000
	.align		4
        /*0014*/ 	.word	0xfffffffd
	.align		4
        /*0018*/ 	.word	0x00000000
	.align		4
        /*001c*/ 	.word	0xfffffffc


//--------------------- .nv.constant4             --------------------------
	.section	.nv.constant4,"a",@progbits
	.align	8
	.align		8
.nv.constant4:
        /*0000*/ 	.dword	_ZN34_INTERNAL_8b9b291d_4_k_cu_1517d0634cuda3std3__45__cpo5beginE
	.align		8
        /*0008*/ 	.dword	_ZN34_INTERNAL_8b9b291d_4_k_cu_1517d0634cuda3std3__45__cpo3endE
	.align		8
        /*0010*/ 	.dword	_ZN34_INTERNAL_8b9b291d_4_k_cu_1517d0634cuda3std3__45__cpo6cbeginE
	.align		8
        /*0018*/ 	.dword	_ZN34_INTERNAL_8b9b291d_4_k_cu_1517d0634cuda3std3__45__cpo4cendE
	.align		8
        /*0020*/ 	.dword	_ZN34_INTERNAL_8b9b291d_4_k_cu_1517d0634cuda3std3__45__cpo6rbeginE
	.align		8
        /*0028*/ 	.dword	_ZN34_INTERNAL_8b9b291d_4_k_cu_1517d0634cuda3std3__45__cpo4rendE
	.align		8
        /*0030*/ 	.dword	_ZN34_INTERNAL_8b9b291d_4_k_cu_1517d0634cuda3std3__45__cpo7crbeginE
	.align		8
        /*0038*/ 	.dword	_ZN34_INTERNAL_8b9b291d_4_k_cu_1517d0634cuda3std3__45__cpo5crendE
	.align		8
        /*0040*/ 	.dword	_ZN34_INTERNAL_8b9b291d_4_k_cu_1517d0634cuda3std3__436_GLOBAL__N__8b9b291d_4_k_cu_1517d0636ignoreE
	.align		8
        /*0048*/ 	.dword	_ZN34_INTERNAL_8b9b291d_4_k_cu_1517d0634cuda3std3__419piecewise_constructE
	.align		8
        /*0050*/ 	.dword	_ZN34_INTERNAL_8b9b291d_4_k_cu_1517d0634cuda3std3__48in_placeE
	.align		8
        /*0058*/ 	.dword	_ZN34_INTERNAL_8b9b291d_4_k_cu_1517d0634cuda3std3__420unreachable_sentinelE
	.align		8
        /*0060*/ 	.dword	_ZN34_INTERNAL_8b9b291d_4_k_cu_1517d0634cuda3std3__47nulloptE
	.align		8
        /*0068*/ 	.dword	_ZN34_INTERNAL_8b9b291d_4_k_cu_1517d0634cuda3std3__48unexpectE
	.align		8
        /*0070*/ 	.dword	_ZN34_INTERNAL_8b9b291d_4_k_cu_1517d0634cuda3std6ranges3__45__cpo4swapE
	.align		8
        /*0078*/ 	.dword	_ZN34_INTERNAL_8b9b291d_4_k_cu_1517d0634cuda3std6ranges3__45__cpo9iter_moveE
	.align		8
        /*0080*/ 	.dword	_ZN34_INTERNAL_8b9b291d_4_k_cu_1517d0634cuda3std6ranges3__45__cpo5beginE
	.align		8
        /*0088*/ 	.dword	_ZN34_INTERNAL_8b9b291d_4_k_cu_1517d0634cuda3std6ranges3__45__cpo3endE
	.align		8
        /*0090*/ 	.dword	_ZN34_INTERNAL_8b9b291d_4_k_cu_1517d0634cuda3std6ranges3__45__cpo6cbeginE
	.align		8
        /*0098*/ 	.dword	_ZN34_INTERNAL_8b9b291d_4_k_cu_1517d0634cuda3std6ranges3__45__cpo4cendE
	.align		8
        /*00a0*/ 	.dword	_ZN34_INTERNAL_8b9b291d_4_k_cu_1517d0634cuda3std6ranges3__45__cpo7advanceE
	.align		8
        /*00a8*/ 	.dword	_ZN34_INTERNAL_8b9b291d_4_k_cu_1517d0634cuda3std6ranges3__45__cpo9iter_swapE
	.align		8
        /*00b0*/ 	.dword	_ZN34_INTERNAL_8b9b291d_4_k_cu_1517d0634cuda3std6ranges3__45__cpo4nextE
	.align		8
        /*00b8*/ 	.dword	_ZN34_INTERNAL_8b9b291d_4_k_cu_1517d0634cuda3std6ranges3__45__cpo4prevE
	.align		8
        /*00c0*/ 	.dword	_ZN34_INTERNAL_8b9b291d_4_k_cu_1517d0634cuda3std6ranges3__45__cpo4dataE
	.align		8
        /*00c8*/ 	.dword	_ZN34_INTERNAL_8b9b291d_4_k_cu_1517d0634cuda3std6ranges3__45__cpo5cdataE
	.align		8
        /*00d0*/ 	.dword	_ZN34_INTERNAL_8b9b291d_4_k_cu_1517d0634cuda3std6ranges3__45__cpo4sizeE
	.align		8
        /*00d8*/ 	.dword	_ZN34_INTERNAL_8b9b291d_4_k_cu_1517d0634cuda3std6ranges3__45__cpo5ssizeE
	.align		8
        /*00e0*/ 	.dword	_ZN34_INTERNAL_8b9b291d_4_k_cu_1517d0634cuda3std6ranges3__45__cpo8distanceE
	.align		8
        /*00e8*/ 	.dword	_ZN34_INTERNAL_8b9b291d_4_k_cu_1517d0636thrust24THRUST_300001_SM_1000_NS6system6detail10sequential3seqE
	.align		8
        /*00f0*/ 	.dword	_ZN34_INTERNAL_8b9b291d_4_k_cu_1517d0636thrust24THRUST_300001_SM_1000_NS12placeholders2_1E
	.align		8
        /*00f8*/ 	.dword	_ZN34_INTERNAL_8b9b291d_4_k_cu_1517d0636thrust24THRUST_300001_SM_1000_NS12placeholders2_2E
	.align		8
        /*0100*/ 	.dword	_ZN34_INTERNAL_8b9b291d_4_k_cu_1517d0636thrust24THRUST_300001_SM_1000_NS12placeholders2_3E
	.align		8
        /*0108*/ 	.dword	_ZN34_INTERNAL_8b9b291d_4_k_cu_1517d0636thrust24THRUST_300001_SM_1000_NS12placeholders2_4E
	.align		8
        /*0110*/ 	.dword	_ZN34_INTERNAL_8b9b291d_4_k_cu_1517d0636thrust24THRUST_300001_SM_1000_NS12placeholders2_5E
	.align		8
        /*0118*/ 	.dword	_ZN34_INTERNAL_8b9b291d_4_k_cu_1517d0636thrust24THRUST_300001_SM_1000_NS12placeholders2_6E
	.align		8
        /*0120*/ 	.dword	_ZN34_INTERNAL_8b9b291d_4_k_cu_1517d0636thrust24THRUST_300001_SM_1000_NS12placeholders2_7E
	.align		8
        /*0128*/ 	.dword	_ZN34_INTERNAL_8b9b291d_4_k_cu_1517d0636thrust24THRUST_300001_SM_1000_NS12placeholders2_8E
	.align		8
        /*0130*/ 	.dword	_ZN34_INTERNAL_8b9b291d_4_k_cu_1517d0636thrust24THRUST_300001_SM_1000_NS12placeholders2_9E
	.align		8
        /*0138*/ 	.dword	_ZN34_INTERNAL_8b9b291d_4_k_cu_1517d0636thrust24THRUST_300001_SM_1000_NS12placeholders3_10E


//--------------------- .text._ZN3cub18CUB_300001_SM_10006detail6reduce28DeviceReduceSingleTileKernelINS2_10policy_hubIfjN4cuda3__47maximumIvEEE10Policy1000EPfSB_iS8_ffNS5_3std3__410__identityEEEvT0_T1_T2_T3_T4_T6_ --------------------------
	.section	.text._ZN3cub18CUB_300001_SM_10006detail6reduce28DeviceReduceSingleTileKernelINS2_10policy_hubIfjN4cuda3__47maximumIvEEE10Policy1000EPfSB_iS8_ffNS5_3std3__410__identityEEEvT0_T1_T2_T3_T4_T6_,"ax",@progbits
	.align	128
        .global         _ZN3cub18CUB_300001_SM_10006detail6reduce28DeviceReduceSingleTileKernelINS2_10policy_hubIfjN4cuda3__47maximumIvEEE10Policy1000EPfSB_iS8_ffNS5_3std3__410__identityEEEvT0_T1_T2_T3_T4_T6_
        .type           _ZN3cub18CUB_300001_SM_10006detail6reduce28DeviceReduceSingleTileKernelINS2_10policy_hubIfjN4cuda3__47maximumIvEEE10Policy1000EPfSB_iS8_ffNS5_3std3__410__identityEEEvT0_T1_T2_T3_T4_T6_,@function
        .size           _ZN3cub18CUB_300001_SM_10006detail6reduce28DeviceReduceSingleTileKernelINS2_10policy_hubIfjN4cuda3__47maximumIvEEE10Policy1000EPfSB_iS8_ffNS5_3std3__410__identityEEEvT0_T1_T2_T3_T4_T6_,(.L_x_161 - _ZN3cub18CUB_300001_SM_10006detail6reduce28DeviceReduceSingleTileKernelINS2_10policy_hubIfjN4cuda3__47maximumIvEEE10Policy1000EPfSB_iS8_ffNS5_3std3__410__identityEEEvT0_T1_T2_T3_T4_T6_)
        .other          _ZN3cub18CUB_300001_SM_10006detail6reduce28DeviceReduceSingleTileKernelINS2_10policy_hubIfjN4cuda3__47maximumIvEEE10Policy1000EPfSB_iS8_ffNS5_3std3__410__identityEEEvT0_T1_T2_T3_T4_T6_,@"STO_CUDA_ENTRY STV_DEFAULT"
_ZN3cub18CUB_300001_SM_10006detail6reduce28DeviceReduceSingleTileKernelINS2_10policy_hubIfjN4cuda3__47maximumIvEEE10Policy1000EPfSB_iS8_ffNS5_3std3__410__identityEEEvT0_T1_T2_T3_T4_T6_:
.text._ZN3cub18CUB_300001_SM_10006detail6reduce28DeviceReduceSingleTileKernelINS2_10policy_hubIfjN4cuda3__47maximumIvEEE10Policy1000EPfSB_iS8_ffNS5_3std3__410__identityEEEvT0_T1_T2_T3_T4_T6_:
[----:B------:R-:W-:Y:S01]  /*0000*/  LDC R1, c[0x0][0x37c] ;  /* 0x0000df00ff017b82 */ /* 0x000fe20000000800 */
[----:B------:R-:W0:Y:S01]  /*0010*/  LDCU UR4, c[0x0][0x390] ;  /* 0x00007200ff0477ac */ /* 0x000e220008000800 */
[----:B------:R-:W1:Y:S01]  /*0020*/  LDCU.64 UR6, c[0x0][0x358] ;  /* 0x00006b00ff0677ac */ /* 0x000e620008000a00 */
[----:B0-----:R-:W-:-:S05]  /*0030*/  IMAD.U32 R20, RZ, RZ, UR4 ;  /* 0x00000004ff147e24 */ /* 0x001fca000f8e00ff */
[----:B------:R-:W-:-:S13]  /*0040*/  ISETP.NE.AND P0, PT, R20, RZ, PT ;  /* 0x000000ff1400720c */ /* 0x000fda0003f05270 */
[----:B-1----:R-:W-:Y:S05]  /*0050*/  @P0 BRA `(.L_x_0) ;  /* 0x00000000001c0947 */ /* 0x002fea0003800000 */
[----:B------:R-:W0:Y:S02]  /*0060*/  S2R R0, SR_TID.X ;  /* 0x0000000000007919 */ /* 0x000e240000002100 */
[----:B0-----:R-:W-:-:S13]  /*0070*/  ISETP.NE.AND P0, PT, R0, RZ, PT ;  /* 0x000000ff0000720c */ /* 0x001fda0003f05270 */
[----:B------:R-:W-:Y:S05]  /*0080*/  @P0 EXIT ;  /* 0x000000000000094d */ /* 0x000fea0003800000 */
[----:B------:R-:W0:Y:S08]  /*0090*/  LDC R5, c[0x0][0x398] ;  /* 0x0000e600ff057b82 */ /* 0x000e300000000800 */
[----:B------:R-:W0:Y:S02]  /*00a0*/  LDC.64 R2, c[0x0][0x388] ;  /* 0x0000e200ff027b82 */ /* 0x000e240000000a00 */
[----:B0-----:R-:W-:Y:S01]  /*00b0*/  STG.E desc[UR6][R2.64], R5 ;  /* 0x0000000502007986 */ /* 0x001fe2000c101906 */
[----:B------:R-:W-:Y:S05]  /*00c0*/  EXIT ;  /* 0x000000000000794d */ /* 0x000fea0003800000 */
.L_x_0:
[----:B------:R-:W0:Y:S01]  /*00d0*/  LDCU UR4, c[0x0][0x380] ;  /* 0x00007000ff0477ac */ /* 0x000e220008000800 */
[----:B------:R-:W-:Y:S01]  /*00e0*/  BSSY.RECONVERGENT B0, `(.L_x_1) ;  /* 0x00004c0000007945 */ /* 0x000fe20003800200 */
[----:B0-----:R-:W-:-:S09]  /*00f0*/  ULOP3.LUT UP0, URZ, UR4, 0xf, URZ, 0xc0, !UPT ;  /* 0x0000000f04ff7892 */ /* 0x001fd2000f80c0ff */
[----:B------:R-:W-:Y:S05]  /*0100*/  BRA.U UP0, `(.L_x_2) ;  /* 0x00000025004c7547 */ /* 0x000fea000b800000 */
[----:B------:R-:W-:-:S13]  /*0110*/  ISETP.GT.AND P0, PT, R20, 0xfff, PT ;  /* 0x00000fff1400780c */ /* 0x000fda0003f04270 */
[----:B------:R-:W-:Y:S05]  /*0120*/  @P0 BRA `(.L_x_3) ;  /* 0x00000010007c0947 */ /* 0x000fea0003800000 */
[----:B------:R-:W0:Y:S01]  /*0130*/  S2R R7, SR_TID.X ;  /* 0x0000000000077919 */ /* 0x000e220000002100 */
[----:B------:R-:W-:Y:S01]  /*0140*/  BSSY.RECONVERGENT B1, `(.L_x_4) ;  /* 0x0000009000017945 */ /* 0x000fe20003800200 */
[----:B------:R-:W-:Y:S01]  /*0150*/  IMAD.MOV.U32 R0, RZ, RZ, RZ ;  /* 0x000000ffff007224 */ /* 0x000fe200078e00ff */
[----:B0-----:R-:W-:Y:S01]  /*0160*/  ISETP.GE.AND P0, PT, R7, R20, PT ;  /* 0x000000140700720c */ /* 0x001fe20003f06270 */
[----:B------:R-:W-:-:S12]  /*0170*/  IMAD.MOV.U32 R9, RZ, RZ, R7 ;  /* 0x000000ffff097224 */ /* 0x000fd800078e0007 */
[----:B------:R-:W-:Y:S05]  /*0180*/  @P0 BRA `(.L_x_5) ;  /* 0x0000000000100947 */ /* 0x000fea0003800000 */
[----:B------:R-:W0:Y:S02]  /*0190*/  LDC.64 R2, c[0x0][0x380] ;  /* 0x0000e000ff027b82 */ /* 0x000e240000000a00 */
[----:B0-----:R-:W-:-:S05]  /*01a0*/  IMAD.WIDE.U32 R2, R7, 0x4, R2 ;  /* 0x0000000407027825 */ /* 0x001fca00078e0002 */
[----:B------:R0:W5:Y:S01]  /*01b0*/  LDG.E.CONSTANT R0, desc[UR6][R2.64] ;  /* 0x0000000602007981 */ /* 0x000162000c1e9900 */
[----:B------:R-:W-:-:S07]  /*01c0*/  VIADD R9, R7, 0x100 ;  /* 0x0000010007097836 */ /* 0x000fce0000000000 */
.L_x_5:
[----:B------:R-:W-:Y:S05]  /*01d0*/  BSYNC.RECONVERGENT B1 ;  /* 0x0000000000017941 */ /* 0x000fea0003800200 */
.L_x_4:
[----:B------:R-:W-:Y:S01]  /*01e0*/  ISETP.GE.AND P0, PT, R9, R20, PT ;  /* 0x000000140900720c */ /* 0x000fe20003f06270 */
[----:B------:R-:W-:-:S12]  /*01f0*/  BSSY.RECONVERGENT B1, `(.L_x_6) ;  /* 0x0000091000017945 */ /* 0x000fd80003800200 */
[----:B------:R-:W-:Y:S05]  /*0200*/  @P0 BRA `(.L_x_7) ;  /* 0x00000008003c0947 */ /* 0x000fea0003800000 */
[----:B0-----:R-:W-:Y:S01]  /*0210*/  LOP3.LUT R3, RZ, R9, RZ, 0x33, !PT ;  /* 0x00000009ff037212 */ /* 0x001fe200078e33ff */
[----:B------:R-:W-:Y:S04]  /*0220*/  BSSY.RECONVERGENT B2, `(.L_x_8) ;  /* 0x0000016000027945 */ /* 0x000fe80003800200 */
[----:B------:R-:W-:-:S05]  /*0230*/  IMAD.IADD R4, R3, 0x1, R20 ;  /* 0x0000000103047824 */ /* 0x000fca00078e0214 */
[C---:B------:R-:W-:Y:S02]  /*0240*/  LOP3.LUT R2, R4.reuse, 0x300, RZ, 0xc0, !PT ;  /* 0x0000030004027812 */ /* 0x040fe400078ec0ff */
[----:B------:R-:W-:Y:S02]  /*0250*/  ISETP.GE.U32.AND P0, PT, R4, 0x300, PT ;  /* 0x000003000400780c */ /* 0x000fe40003f06070 */
[----:B------:R-:W-:-:S13]  /*0260*/  ISETP.NE.AND P1, PT, R2, 0x300, PT ;  /* 0x000003000200780c */ /* 0x000fda0003f25270 */
[----:B------:R-:W-:Y:S05]  /*0270*/  @!P1 BRA `(.L_x_9) ;  /* 0x0000000000409947 */ /* 0x000fea0003800000 */
[----:B------:R-:W0:Y:S01]  /*0280*/  LDC.64 R2, c[0x0][0x380] ;  /* 0x0000e000ff027b82 */ /* 0x000e220000000a00 */
[----:B------:R-:W-:-:S04]  /*0290*/  LEA.HI R4, R4, 0x1, RZ, 0x18 ;  /* 0x0000000104047811 */ /* 0x000fc800078fc0ff */
[----:B------:R-:W-:-:S05]  /*02a0*/  LOP3.LUT R4, R4, 0x3, RZ, 0xc0, !PT ;  /* 0x0000000304047812 */ /* 0x000fca00078ec0ff */
[----:B------:R-:W-:Y:S02]  /*02b0*/  IMAD.MOV R4, RZ, RZ, -R4 ;  /* 0x000000ffff047224 */ /* 0x000fe400078e0a04 */
[----:B0-----:R-:W-:-:S04]  /*02c0*/  IMAD.WIDE.U32 R2, R9, 0x4, R2 ;  /* 0x0000000409027825 */ /* 0x001fc800078e0002 */
[----:B------:R-:W-:-:S07]  /*02d0*/  IMAD.MOV.U32 R5, RZ, RZ, R3 ;  /* 0x000000ffff057224 */ /* 0x000fce00078e0003 */
.L_x_10:
[----:B------:R-:W-:-:S06]  /*02e0*/  IMAD.MOV.U32 R3, RZ, RZ, R5 ;  /* 0x000000ffff037224 */ /* 0x000fcc00078e0005 */
[----:B------:R0:W2:Y:S01]  /*02f0*/  LDG.E.CONSTANT R3, desc[UR6][R2.64] ;  /* 0x0000000602037981 */ /* 0x0000a2000c1e9900 */
[----:B------:R-:W-:Y:S02]  /*0300*/  VIADD R4, R4, 0x1 ;  /* 0x0000000104047836 */ /* 0x000fe40000000000 */
[----:B------:R-:W-:-:S03]  /*0310*/  VIADD R9, R9, 0x100 ;  /* 0x0000010009097836 */ /* 0x000fc60000000000 */
[----:B------:R-:W-:Y:S02]  /*0320*/  ISETP.NE.AND P2, PT, R4, RZ, PT ;  /* 0x000000ff0400720c */ /* 0x000fe40003f45270 */
[----:B0-----:R-:W-:-:S05]  /*0330*/  IADD3 R2, P3, PT, R2, 0x400, RZ ;  /* 0x0000040002027810 */ /* 0x001fca0007f7e0ff */
[----:B------:R-:W-:Y:S01]  /*0340*/  IMAD.X R5, RZ, RZ, R5, P3 ;  /* 0x000000ffff057224 */ /* 0x000fe200018e0605 */
[----:B--2--5:R-:W-:-:S04]  /*0350*/  FSETP.GEU.AND P1, PT, R0, R3, PT ;  /* 0x000000030000720b */ /* 0x024fc80003f2e000 */
[----:B------:R-:W-:Y:S01]  /*0360*/  FSEL R0, R3, R0, !P1 ;  /* 0x0000000003007208 */ /* 0x000fe20004800000 */
[----:B------:R-:W-:Y:S08]  /*0370*/  @P2 BRA `(.L_x_10) ;  /* 0xfffffffc00d82947 */ /* 0x000ff0000383ffff */
.L_x_9:
[----:B------:R-:W-:Y:S05]  /*0380*/  BSYNC.RECONVERGENT B2 ;  /* 0x0000000000027941 */ /* 0x000fea0003800200 */
.L_x_8:
[----:B------:R-:W-:Y:S05]  /*0390*/  @!P0 BRA `(.L_x_7) ;  /* 0x0000000400d88947 */ /* 0x000fea0003800000 */
[----:B------:R-:W-:Y:S01]  /*03a0*/  IMAD.IADD R2, R20, 0x1, -R9 ;  /* 0x0000000114027824 */ /* 0x000fe200078e0a09 */
[----:B------:R-:W-:Y:S01]  /*03b0*/  BSSY.RECONVERGENT B2, `(.L_x_11) ;  /* 0x0000041000027945 */ /* 0x000fe20003800200 */
[----:B------:R-:W-:-:S03]  /*03c0*/  PLOP3.LUT P0, PT, PT, PT, PT, 0x80, 0x8 ;  /* 0x000000000008781c */ /* 0x000fc60003f0f070 */
[----:B------:R-:W-:-:S13]  /*03d0*/  ISETP.GT.AND P1, PT, R2, 0xc00, PT ;  /* 0x00000c000200780c */ /* 0x000fda0003f24270 */
[----:B------:R-:W-:Y:S05]  /*03e0*/  @!P1 BRA `(.L_x_12) ;  /* 0x0000000000f49947 */ /* 0x000fea0003800000 */
[----:B------:R-:W-:Y:S01]  /*03f0*/  PLOP3.LUT P0, PT, PT, PT, PT, 0x8, 0x80 ;  /* 0x000000000080781c */ /* 0x000fe20003f0e170 */
[----:B------:R-:W-:-:S12]  /*0400*/  VIADD R6, R20, 0xfffff400 ;  /* 0xfffff40014067836 */ /* 0x000fd80000000000 */
.L_x_13:
[----:B------:R-:W0:Y:S02]  /*0410*/  LDC.64 R2, c[0x0][0x380] ;  /* 0x0000e000ff027b82 */ /* 0x000e240000000a00 */
[----:B0-----:R-:W-:-:S05]  /*0420*/  IMAD.WIDE R22, R9, 0x4, R2 ;  /* 0x0000000409167825 */ /* 0x001fca00078e0202 */
[----:B------:R-:W2:Y:S04]  /*0430*/  LDG.E.CONSTANT R11, desc[UR6][R22.64] ;  /* 0x00000006160b7981 */ /* 0x000ea8000c1e9900 */
[----:B------:R-:W3:Y:S04]  /*0440*/  LDG.E.CONSTANT R8, desc[UR6][R22.64+0x400] ;  /* 0x0004000616087981 */ /* 0x000ee8000c1e9900 */
[----:B------:R-:W4:Y:S01]  /*0450*/  LDG.E.CONSTANT R10, desc[UR6][R22.64+0x800] ;  /* 0x00080006160a7981 */ /* 0x000f22000c1e9900 */
[----:B------:R-:W-:-:S03]  /*0460*/  VIADD R27, R9, 0x400 ;  /* 0x00000400091b7836 */ /* 0x000fc60000000000 */
[----:B------:R0:W4:Y:S01]  /*0470*/  LDG.E.CONSTANT R15, desc[UR6][R22.64+0xc00] ;  /* 0x000c0006160f7981 */ /* 0x000122000c1e9900 */
[----:B------:R-:W-:-:S05]  /*0480*/  IMAD.WIDE R26, R27, 0x4, R2 ;  /* 0x000000041b1a7825 */ /* 0x000fca00078e0202 */
[----:B------:R-:W4:Y:S04]  /*0490*/  LDG.E.CONSTANT R14, desc[UR6][R26.64] ;  /* 0x000000061a0e7981 */ /* 0x000f28000c1e9900 */
[----:B------:R-:W4:Y:S04]  /*04a0*/  LDG.E.CONSTANT R13, desc[UR6][R26.64+0x400] ;  /* 0x000400061a0d7981 */ /* 0x000f28000c1e9900 */
[----:B------:R-:W4:Y:S01]  /*04b0*/  LDG.E.CONSTANT R12, desc[UR6][R26.64+0x800] ;  /* 0x000800061a0c7981 */ /* 0x000f22000c1e9900 */
[----:B------:R-:W-:-:S03]  /*04c0*/  VIADD R5, R9, 0x800 ;  /* 0x0000080009057836 */ /* 0x000fc60000000000 */
[----:B------:R-:W4:Y:S01]  /*04d0*/  LDG.E.CONSTANT R19, desc[UR6][R26.64+0xc00] ;  /* 0x000c00061a137981 */ /* 0x000f22000c1e9900 */
[----:B------:R-:W-:-:S05]  /*04e0*/  IMAD.WIDE R4, R5, 0x4, R2 ;  /* 0x0000000405047825 */ /* 0x000fca00078e0202 */
[----:B------:R-:W4:Y:S04]  /*04f0*/  LDG.E.CONSTANT R18, desc[UR6][R4.64] ;  /* 0x0000000604127981 */ /* 0x000f28000c1e9900 */
[----:B------:R-:W4:Y:S04]  /*0500*/  LDG.E.CONSTANT R17, desc[UR6][R4.64+0x400] ;  /* 0x0004000604117981 */ /* 0x000f28000c1e9900 */
[----:B------:R-:W4:Y:S01]  /*0510*/  LDG.E.CONSTANT R16, desc[UR6][R4.64+0x800] ;  /* 0x0008000604107981 */ /* 0x000f22000c1e9900 */
[----:B0-----:R-:W-:-:S03]  /*0520*/  VIADD R23, R9, 0xc00 ;  /* 0x00000c0009177836 */ /* 0x001fc60000000000 */
[----:B------:R-:W4:Y:S01]  /*0530*/  LDG.E.CONSTANT R21, desc[UR6][R4.64+0xc00] ;  /* 0x000c000604157981 */ /* 0x000f22000c1e9900 */
[----:B------:R-:W-:-:S05]  /*0540*/  IMAD.WIDE R2, R23, 0x4, R2 ;  /* 0x0000000417027825 */ /* 0x000fca00078e0202 */
[----:B------:R-:W4:Y:S04]  /*0550*/  LDG.E.CONSTANT R24, desc[UR6][R2.64] ;  /* 0x0000000602187981 */ /* 0x000f28000c1e9900 */
[----:B------:R-:W4:Y:S04]  /*0560*/  LDG.E.CONSTANT R23, desc[UR6][R2.64+0x400] ;  /* 0x0004000602177981 */ /* 0x000f28000c1e9900 */
[----:B------:R-:W4:Y:S04]  /*0570*/  LDG.E.CONSTANT R22, desc[UR6][R2.64+0x800] ;  /* 0x0008000602167981 */ /* 0x000f28000c1e9900 */
[----:B------:R-:W4:Y:S01]  /*0580*/  LDG.E.CONSTANT R25, desc[UR6][R2.64+0xc00] ;  /* 0x000c000602197981 */ /* 0x000f22000c1e9900 */
[----:B------:R-:W-:-:S05]  /*0590*/  VIADD R9, R9, 0x1000 ;  /* 0x0000100009097836 */ /* 0x000fca0000000000 */
[----:B------:R-:W-:Y:S02]  /*05a0*/  ISETP.GE.AND P2, PT, R9, R6, PT ;  /* 0x000000060900720c */ /* 0x000fe40003f46270 */
[----:B--2--5:R-:W-:-:S04]  /*05b0*/  FSETP.GEU.AND P1, PT, R0, R11, PT ;  /* 0x0000000b0000720b */ /* 0x024fc80003f2e000 */
[----:B------:R-:W-:-:S04]  /*05c0*/  FSEL R11, R11, R0, !P1 ;  /* 0x000000000b0b7208 */ /* 0x000fc80004800000 */
[----:B---3--:R-:W-:-:S04]  /*05d0*/  FSETP.GEU.AND P1, PT, R11, R8, PT ;  /* 0x000000080b00720b */ /* 0x008fc80003f2e000 */
[----:B------:R-:W-:-:S04]  /*05e0*/  FSEL R11, R8, R11, !P1 ;  /* 0x0000000b080b7208 */ /* 0x000fc80004800000 */
[----:B----4-:R-:W-:-:S04]  /*05f0*/  FSETP.GEU.AND P1, PT, R11, R10, PT ;  /* 0x0000000a0b00720b */ /* 0x010fc80003f2e000 */
[----:B------:R-:W-:-:S04]  /*0600*/  FSEL R10, R10, R11, !P1 ;  /* 0x0000000b0a0a7208 */ /* 0x000fc80004800000 */
[----:B------:R-:W-:-:S04]  /*0610*/  FSETP.GEU.AND P1, PT, R10, R15, PT ;  /* 0x0000000f0a00720b */ /* 0x000fc80003f2e000 */
        /* <DEDUP_REMOVED lines=24> */
[----:B------:R-:W-:Y:S01]  /*07a0*/  FSEL R0, R25, R0, !P1 ;  /* 0x0000000019007208 */ /* 0x000fe20004800000 */
[----:B------:R-:W-:Y:S08]  /*07b0*/  @!P2 BRA `(.L_x_13) ;  /* 0xfffffffc0014a947 */ /* 0x000ff0000383ffff */
.L_x_12:
[----:B------:R-:W-:Y:S05]  /*07c0*/  BSYNC.RECONVERGENT B2 ;  /* 0x0000000000027941 */ /* 0x000fea0003800200 */
.L_x_11:
[----:B------:R-:W-:Y:S01]  /*07d0*/  IMAD.IADD R2, R20, 0x1, -R9 ;  /* 0x0000000114027824 */ /* 0x000fe200078e0a09 */
[----:B------:R-:W-:Y:S04]  /*07e0*/  BSSY.RECONVERGENT B2, `(.L_x_14) ;  /* 0x0000021000027945 */ /* 0x000fe80003800200 */
[----:B------:R-:W-:-:S13]  /*07f0*/  ISETP.GT.AND P1, PT, R2, 0x400, PT ;  /* 0x000004000200780c */ /* 0x000fda0003f24270 */
[----:B------:R-:W-:Y:S05]  /*0800*/  @!P1 BRA `(.L_x_15) ;  /* 0x0000000000789947 */ /* 0x000fea0003800000 */
[----:B------:R-:W0:Y:S02]  /*0810*/  LDC.64 R4, c[0x0][0x380] ;  /* 0x0000e000ff047b82 */ /* 0x000e240000000a00 */
[----:B0-----:R-:W-:-:S05]  /*0820*/  IMAD.WIDE R2, R9, 0x4, R4 ;  /* 0x0000000409027825 */ /* 0x001fca00078e0204 */
[----:B------:R-:W2:Y:S04]  /*0830*/  LDG.E.CONSTANT R11, desc[UR6][R2.64] ;  /* 0x00000006020b7981 */ /* 0x000ea8000c1e9900 */
[----:B------:R-:W3:Y:S04]  /*0840*/  LDG.E.CONSTANT R13, desc[UR6][R2.64+0x400] ;  /* 0x00040006020d7981 */ /* 0x000ee8000c1e9900 */
[----:B------:R-:W4:Y:S01]  /*0850*/  LDG.E.CONSTANT R15, desc[UR6][R2.64+0x800] ;  /* 0x00080006020f7981 */ /* 0x000f22000c1e9900 */
[----:B------:R-:W-:-:S03]  /*0860*/  VIADD R19, R9, 0x400 ;  /* 0x0000040009137836 */ /* 0x000fc60000000000 */
[----:B------:R-:W4:Y:S01]  /*0870*/  LDG.E.CONSTANT R17, desc[UR6][R2.64+0xc00] ;  /* 0x000c000602117981 */ /* 0x000f22000c1e9900 */
[----:B------:R-:W-:-:S05]  /*0880*/  IMAD.WIDE R4, R19, 0x4, R4 ;  /* 0x0000000413047825 */ /* 0x000fca00078e0204 */
[----:B------:R-:W4:Y:S04]  /*0890*/  LDG.E.CONSTANT R19, desc[UR6][R4.64] ;  /* 0x0000000604137981 */ /* 0x000f28000c1e9900 */
[----:B------:R-:W4:Y:S04]  /*08a0*/  LDG.E.CONSTANT R21, desc[UR6][R4.64+0x400] ;  /* 0x0004000604157981 */ /* 0x000f28000c1e9900 */
[----:B------:R-:W4:Y:S04]  /*08b0*/  LDG.E.CONSTANT R23, desc[UR6][R4.64+0x800] ;  /* 0x0008000604177981 */ /* 0x000f28000c1e9900 */
[----:B------:R-:W4:Y:S01]  /*08c0*/  LDG.E.CONSTANT R25, desc[UR6][R4.64+0xc00] ;  /* 0x000c000604197981 */ /* 0x000f22000c1e9900 */
[----:B------:R-:W-:Y:S01]  /*08d0*/  VIADD R9, R9, 0x800 ;  /* 0x0000080009097836 */ /* 0x000fe20000000000 */
        /* <DEDUP_REMOVED lines=13> */
[----:B------:R-:W-:Y:S02]  /*09b0*/  FSEL R0, R23, R0, !P0 ;  /* 0x0000000017007208 */ /* 0x000fe40004000000 */
[----:B------:R-:W-:Y:S02]  /*09c0*/  PLOP3.LUT P0, PT, PT, PT, PT, 0x8, 0x80 ;  /* 0x000000000080781c */ /* 0x000fe40003f0e170 */
[----:B------:R-:W-:-:S04]  /*09d0*/  FSETP.GEU.AND P1, PT, R0, R25, PT ;  /* 0x000000190000720b */ /* 0x000fc80003f2e000 */
[----:B------:R-:W-:-:S09]  /*09e0*/  FSEL R0, R25, R0, !P1 ;  /* 0x0000000019007208 */ /* 0x000fd20004800000 */
.L_x_15:
[----:B------:R-:W-:Y:S05]  /*09f0*/  BSYNC.RECONVERGENT B2 ;  /* 0x0000000000027941 */ /* 0x000fea0003800200 */
.L_x_14:
[----:B------:R-:W-:-:S13]  /*0a00*/  ISETP.LT.OR P0, PT, R9, R20, P0 ;  /* 0x000000140900720c */ /* 0x000fda0000701670 */
[----:B------:R-:W-:Y:S05]  /*0a10*/  @!P0 BRA `(.L_x_7) ;  /* 0x0000000000388947 */ /* 0x000fea0003800000 */
[----:B------:R-:W0:Y:S02]  /*0a20*/  LDC.64 R2, c[0x0][0x380] ;  /* 0x0000e000ff027b82 */ /* 0x000e240000000a00 */
[----:B0-----:R-:W-:-:S05]  /*0a30*/  IMAD.WIDE R2, R9, 0x4, R2 ;  /* 0x0000000409027825 */ /* 0x001fca00078e0202 */
[----:B------:R-:W2:Y:S04]  /*0a40*/  LDG.E.CONSTANT R5, desc[UR6][R2.64] ;  /* 0x0000000602057981 */ /* 0x000ea8000c1e9900 */
[----:B------:R-:W3:Y:S04]  /*0a50*/  LDG.E.CONSTANT R9, desc[UR6][R2.64+0x400] ;  /* 0x0004000602097981 */ /* 0x000ee8000c1e9900 */
[----:B------:R-:W4:Y:S04]  /*0a60*/  LDG.E.CONSTANT R11, desc[UR6][R2.64+0x800] ;  /* 0x00080006020b7981 */ /* 0x000f28000c1e9900 */
[----:B------:R-:W4:Y:S01]  /*0a70*/  LDG.E.CONSTANT R13, desc[UR6][R2.64+0xc00] ;  /* 0x000c0006020d7981 */ /* 0x000f22000c1e9900 */
[----:B--2--5:R-:W-:-:S04]  /*0a80*/  FSETP.GEU.AND P0, PT, R0, R5, PT ;  /* 0x000000050000720b */ /* 0x024fc80003f0e000 */
[----:B------:R-:W-:-:S04]  /*0a90*/  FSEL R0, R5, R0, !P0 ;  /* 0x0000000005007208 */ /* 0x000fc80004000000 */
[----:B---3--:R-:W-:-:S04]  /*0aa0*/  FSETP.GEU.AND P0, PT, R0, R9, PT ;  /* 0x000000090000720b */ /* 0x008fc80003f0e000 */
[----:B------:R-:W-:-:S04]  /*0ab0*/  FSEL R0, R9, R0, !P0 ;  /* 0x0000000009007208 */ /* 0x000fc80004000000 */
[----:B----4-:R-:W-:-:S04]  /*0ac0*/  FSETP.GEU.AND P0, PT, R0, R11, PT ;  /* 0x0000000b0000720b */ /* 0x010fc80003f0e000 */
[----:B------:R-:W-:-:S04]  /*0ad0*/  FSEL R0, R11, R0, !P0 ;  /* 0x000000000b007208 */ /* 0x000fc80004000000 */
[----:B------:R-:W-:-:S04]  /*0ae0*/  FSETP.GEU.AND P0, PT, R0, R13, PT ;  /* 0x0000000d0000720b */ /* 0x000fc80003f0e000 */
[----:B------:R-:W-:-:S09]  /*0af0*/  FSEL R0, R13, R0, !P0 ;  /* 0x000000000d007208 */ /* 0x000fd20004000000 */
.L_x_7:
[----:B------:R-:W-:Y:S05]  /*0b00*/  BSYNC.RECONVERGENT B1 ;  /* 0x0000000000017941 */ /* 0x000fea0003800200 */
.L_x_6:
[----:B------:R-:W-:Y:S01]  /*0b10*/  ISETP.GE.AND P0, PT, R20, 0x100, PT ;  /* 0x000001001400780c */ /* 0x000fe20003f06270 */
[----:B-----5:R-:W-:-:S12]  /*0b20*/  IMAD.MOV.U32 R9, RZ, RZ, R0 ;  /* 0x000000ffff097224 */ /* 0x020fd800078e0000 */
[----:B------:R-:W-:Y:S05]  /*0b30*/  @!P0 BRA `(.L_x_16) ;  /* 0x0000000000dc8947 */ /* 0x000fea0003800000 */
[----:B------:R-:W1:Y:S01]  /*0b40*/  S2R R6, SR_LANEID ;  /* 0x0000000000067919 */ /* 0x000e620000000000 */
[----:B------:R-:W2:Y:S02]  /*0b50*/  SHFL.DOWN PT, R0, R9, 0x1, 0x1f ;  /* 0x08201f0009007f89 */ /* 0x000ea400000e0000 */
[C---:B--2---:R-:W-:Y:S02]  /*0b60*/  FSETP.GEU.AND P1, PT, R9.reuse, R0, PT ;  /* 0x000000000900720b */ /* 0x044fe40003f2e000 */
[----:B-1----:R-:W-:Y:S02]  /*0b70*/  ISETP.GT.AND P0, PT, R6, 0x1e, PT ;  /* 0x0000001e0600780c */ /* 0x002fe40003f04270 */
[----:B------:R-:W-:Y:S02]  /*0b80*/  FSEL R0, R0, R9, !P1 ;  /* 0x0000000900007208 */ /* 0x000fe40004800000 */
[----:B------:R-:W-:Y:S02]  /*0b90*/  ISETP.NE.AND P2, PT, R6, RZ, PT ;  /* 0x000000ff0600720c */ /* 0x000fe40003f45270 */
[----:B------:R-:W-:-:S02]  /*0ba0*/  FSEL R0, R9, R0, P0 ;  /* 0x0000000009007208 */ /* 0x000fc40000000000 */
[----:B------:R-:W-:-:S03]  /*0bb0*/  ISETP.GT.AND P0, PT, R6, 0x1d, PT ;  /* 0x0000001d0600780c */ /* 0x000fc60003f04270 */
[----:B0-----:R-:W0:Y:S06]  /*0bc0*/  SHFL.DOWN PT, R3, R0, 0x2, 0x1f ;  /* 0x08401f0000037f89 */ /* 0x001e2c00000e0000 */
[----:B------:R-:W1:Y:S01]  /*0bd0*/  @!P2 S2R R5, SR_CgaCtaId ;  /* 0x000000000005a919 */ /* 0x000e620000008800 */
[----:B------:R-:W-:Y:S02]  /*0be0*/  @!P2 MOV R4, 0x400 ;  /* 0x000004000004a802 */ /* 0x000fe40000000f00 */
[----:B------:R-:W-:-:S04]  /*0bf0*/  @!P2 SHF.R.U32.HI R2, RZ, 0x3, R7 ;  /* 0x00000003ff02a819 */ /* 0x000fc80000011607 */
[----:B------:R-:W-:Y:S02]  /*0c00*/  @!P2 LOP3.LUT R2, R2, 0x7c, RZ, 0xc0, !PT ;  /* 0x0000007c0202a812 */ /* 0x000fe400078ec0ff */
[----:B0-----:R-:W-:-:S04]  /*0c10*/  FSETP.GEU.AND P1, PT, R0, R3, PT ;  /* 0x000000030000720b */ /* 0x001fc80003f2e000 */
[----:B------:R-:W-:Y:S02]  /*0c20*/  @!P0 FSEL R0, R3, R0, !P1 ;  /* 0x0000000003008208 */ /* 0x000fe40004800000 */
[----:B------:R-:W-:-:S03]  /*0c30*/  ISETP.GT.AND P0, PT, R6, 0x1b, PT ;  /* 0x0000001b0600780c */ /* 0x000fc60003f04270 */
[----:B------:R-:W0:Y:S01]  /*0c40*/  SHFL.DOWN PT, R3, R0, 0x4, 0x1f ;  /* 0x08801f0000037f89 */ /* 0x000e2200000e0000 */
[----:B-1----:R-:W-:-:S05]  /*0c50*/  @!P2 LEA R5, R5, R4, 0x18 ;  /* 0x000000040505a211 */ /* 0x002fca00078ec0ff */
[----:B------:R-:W-:Y:S01]  /*0c60*/  @!P2 IMAD.IADD R2, R2, 0x1, R5 ;  /* 0x000000010202a824 */ /* 0x000fe200078e0205 */
[----:B0-----:R-:W-:-:S04]  /*0c70*/  FSETP.GEU.AND P1, PT, R0, R3, PT ;  /* 0x000000030000720b */ /* 0x001fc80003f2e000 */
[----:B------:R-:W-:Y:S02]  /*0c80*/  @!P0 FSEL R0, R3, R0, !P1 ;  /* 0x0000000003008208 */ /* 0x000fe40004800000 */
[----:B------:R-:W-:-:S03]  /*0c90*/  ISETP.GT.AND P0, PT, R6, 0x17, PT ;  /* 0x000000170600780c */ /* 0x000fc60003f04270 */
[----:B------:R-:W0:Y:S02]  /*0ca0*/  SHFL.DOWN PT, R3, R0, 0x8, 0x1f ;  /* 0x09001f0000037f89 */ /* 0x000e2400000e0000 */
[----:B0-----:R-:W-:-:S08]  /*0cb0*/  FSETP.GEU.AND P1, PT, R0, R3, PT ;  /* 0x000000030000720b */ /* 0x001fd00003f2e000 */
[----:B------:R-:W-:Y:S02]  /*0cc0*/  @!P0 FSEL R0, R3, R0, !P1 ;  /* 0x0000000003008208 */ /* 0x000fe40004800000 */
[----:B------:R-:W-:-:S03]  /*0cd0*/  ISETP.GT.AND P1, PT, R6, 0xf, PT ;  /* 0x0000000f0600780c */ /* 0x000fc60003f24270 */
[----:B------:R-:W0:Y:S02]  /*0ce0*/  SHFL.DOWN PT, R3, R0, 0x10, 0x1f ;  /* 0x0a001f0000037f89 */ /* 0x000e2400000e0000 */
[----:B0-----:R-:W-:-:S04]  /*0cf0*/  FSETP.GEU.AND P0, PT, R0, R3, PT ;  /* 0x000000030000720b */ /* 0x001fc80003f0e000 */
[----:B------:R-:W-:Y:S02]  /*0d00*/  FSEL R3, R3, R0, !P0 ;  /* 0x0000000003037208 */ /* 0x000fe40004000000 */
[----:B------:R-:W-:Y:S02]  /*0d10*/  ISETP.NE.AND P0, PT, R7, RZ, PT ;  /* 0x000000ff0700720c */ /* 0x000fe40003f05270 */
[----:B------:R-:W-:Y:S01]  /*0d20*/  FSEL R0, R0, R3, P1 ;  /* 0x0000000300007208 */ /* 0x000fe20000800000 */
[----:B------:R0:W-:Y:S01]  /*0d30*/  @!P2 STS [R2+0x8], R3 ;  /* 0x000008030200a388 */ /* 0x0001e20000000800 */
[----:B------:R-:W-:Y:S09]  /*0d40*/  BAR.SYNC.DEFER_BLOCKING 0x0 ;  /* 0x0000000000007b1d */ /* 0x000ff20000010000 */
[----:B0-----:R-:W-:Y:S05]  /*0d50*/  @P0 BRA `(.L_x_17) ;  /* 0x0000003c00e00947 */ /* 0x001fea0003800000 */
[----:B------:R-:W0:Y:S01]  /*0d60*/  S2UR UR5, SR_CgaCtaId ;  /* 0x00000000000579c3 */ /* 0x000e220000008800 */
[----:B------:R-:W-:Y:S02]  /*0d70*/  UMOV UR4, 0x400 ;  /* 0x0000040000047882 */ /* 0x000fe40000000000 */
[----:B0-----:R-:W-:-:S09]  /*0d80*/  ULEA UR4, UR5, UR4, 0x18 ;  /* 0x0000000405047291 */ /* 0x001fd2000f8ec0ff */
[----:B------:R-:W0:Y:S04]  /*0d90*/  LDS R3, [UR4+0xc] ;  /* 0x00000c04ff037984 */ /* 0x000e280008000800 */
[----:B------:R-:W1:Y:S04]  /*0da0*/  LDS.128 R4, [UR4+0x10] ;  /* 0x00001004ff047984 */ /* 0x000e680008000c00 */
[----:B------:R-:W2:Y:S01]  /*0db0*/  LDS.64 R8, [UR4+0x20] ;  /* 0x00002004ff087984 */ /* 0x000ea20008000a00 */
[----:B0-----:R-:W-:-:S04]  /*0dc0*/  FSETP.GEU.AND P1, PT, R0, R3, PT ;  /* 0x000000030000720b */ /* 0x001fc80003f2e000 */
[----:B------:R-:W-:-:S04]  /*0dd0*/  FSEL R3, R3, R0, !P1 ;  /* 0x0000000003037208 */ /* 0x000fc80004800000 */
[----:B-1----:R-:W-:-:S04]  /*0de0*/  FSETP.GEU.AND P1, PT, R3, R4, PT ;  /* 0x000000040300720b */ /* 0x002fc80003f2e000 */
[----:B------:R-:W-:-:S04]  /*0df0*/  FSEL R4, R4, R3, !P1 ;  /* 0x0000000304047208 */ /* 0x000fc80004800000 */
[----:B------:R-:W-:-:S04]  /*0e00*/  FSETP.GEU.AND P1, PT, R4, R5, PT ;  /* 0x000000050400720b */ /* 0x000fc80003f2e000 */
[----:B------:R-:W-:-:S04]  /*0e10*/  FSEL R5, R5, R4, !P1 ;  /* 0x0000000405057208 */ /* 0x000fc80004800000 */
[----:B------:R-:W-:-:S04]  /*0e20*/  FSETP.GEU.AND P1, PT, R5, R6, PT ;  /* 0x000000060500720b */ /* 0x000fc80003f2e000 */
[----:B------:R-:W-:-:S04]  /*0e30*/  FSEL R6, R6, R5, !P1 ;  /* 0x0000000506067208 */ /* 0x000fc80004800000 */
[----:B------:R-:W-:-:S04]  /*0e40*/  FSETP.GEU.AND P1, PT, R6, R7, PT ;  /* 0x000000070600720b */ /* 0x000fc80003f2e000 */
[----:B------:R-:W-:-:S04]  /*0e50*/  FSEL R7, R7, R6, !P1 ;  /* 0x0000000607077208 */ /* 0x000fc80004800000 */
[----:B--2---:R-:W-:-:S04]  /*0e60*/  FSETP.GEU.AND P1, PT, R7, R8, PT ;  /* 0x000000080700720b */ /* 0x004fc80003f2e000 */
[----:B------:R-:W-:-:S04]  /*0e70*/  FSEL R0, R8, R7, !P1 ;  /* 0x0000000708007208 */ /* 0x000fc80004800000 */
[----:B------:R-:W-:-:S04]  /*0e80*/  FSETP.GEU.AND P1, PT, R0, R9, PT ;  /* 0x000000090000720b */ /* 0x000fc80003f2e000 */
[----:B------:R-:W-:Y:S01]  /*0e90*/  FSEL R0, R9, R0, !P1 ;  /* 0x0000000009007208 */ /* 0x000fe20004800000 */
[----:B------:R-:W-:Y:S08]  /*0ea0*/  BRA `(.L_x_17) ;  /* 0x0000003c008c7947 */ /* 0x000ff00003800000 */
.L_x_16:
[----:B------:R-:W-:Y:S01]  /*0eb0*/  LOP3.LUT R0, R7, 0x3e0, RZ, 0xc0, !PT ;  /* 0x000003e007007812 */ /* 0x000fe200078ec0ff */
[----:B------:R-:W1:Y:S03]  /*0ec0*/  S2R R4, SR_LANEID ;  /* 0x0000000000047919 */ /* 0x000e660000000000 */
[----:B------:R-:W-:Y:S01]  /*0ed0*/  LOP3.LUT R5, RZ, R0, RZ, 0x33, !PT ;  /* 0x00000000ff057212 */ /* 0x000fe200078e33ff */
[----:B0-----:R-:W-:-:S04]  /*0ee0*/  VIADD R3, R0, 0x20 ;  /* 0x0000002000037836 */ /* 0x001fc80000000000 */
[----:B------:R-:W-:Y:S01]  /*0ef0*/  IMAD.IADD R5, R5, 0x1, R20 ;  /* 0x0000000105057824 */ /* 0x000fe200078e0214 */
[----:B------:R-:W-:-:S04]  /*0f00*/  ISETP.GT.AND P0, PT, R3, R20, PT ;  /* 0x000000140300720c */ /* 0x000fc80003f04270 */
[----:B------:R-:W-:-:S05]  /*0f10*/  SEL R5, R5, 0x1f, P0 ;  /* 0x0000001f05057807 */ /* 0x000fca0000000000 */
[----:B------:R-:W0:Y:S01]  /*0f20*/  SHFL.DOWN PT, R0, R9, 0x1, R5 ;  /* 0x0820000009007989 */ /* 0x000e2200000e0005 */
[C---:B-1----:R-:W-:Y:S01]  /*0f30*/  ISETP.GE.AND P0, PT, R4.reuse, R5, PT ;  /* 0x000000050400720c */ /* 0x042fe20003f06270 */
[----:B------:R-:W-:Y:S01]  /*0f40*/  VIADD R2, R4, 0x2 ;  /* 0x0000000204027836 */ /* 0x000fe20000000000 */
[----:B0-----:R-:W-:-:S11]  /*0f50*/  FSETP.GEU.AND P1, PT, R9, R0, PT ;  /* 0x000000000900720b */ /* 0x001fd60003f2e000 */
[----:B------:R-:W-:Y:S02]  /*0f60*/  @!P0 FSEL R9, R0, R9, !P1 ;  /* 0x0000000900098208 */ /* 0x000fe40004800000 */
[----:B------:R-:W-:Y:S01]  /*0f70*/  ISETP.GT.AND P0, PT, R2, R5, PT ;  /* 0x000000050200720c */ /* 0x000fe20003f04270 */
[----:B------:R-:W-:Y:S02]  /*0f80*/  VIADD R2, R4, 0x4 ;  /* 0x0000000404027836 */ /* 0x000fe40000000000 */
[----:B------:R-:W0:Y:S02]  /*0f90*/  SHFL.DOWN PT, R0, R9, 0x2, R5 ;  /* 0x0840000009007989 */ /* 0x000e2400000e0005 */
[----:B0-----:R-:W-:-:S08]  /*0fa0*/  FSETP.GEU.AND P1, PT, R9, R0, PT ;  /* 0x000000000900720b */ /* 0x001fd00003f2e000 */
[----:B------:R-:W-:Y:S02]  /*0fb0*/  @!P0 FSEL R9, R0, R9, !P1 ;  /* 0x0000000900098208 */ /* 0x000fe40004800000 */
[----:B------:R-:W-:Y:S01]  /*0fc0*/  ISETP.GT.AND P0, PT, R2, R5, PT ;  /* 0x000000050200720c */ /* 0x000fe20003f04270 */
[----:B------:R-:W-:Y:S02]  /*0fd0*/  VIADD R2, R4, 0x8 ;  /* 0x0000000804027836 */ /* 0x000fe40000000000 */
[----:B------:R-:W0:Y:S02]  /*0fe0*/  SHFL.DOWN PT, R0, R9, 0x4, R5 ;  /* 0x0880000009007989 */ /* 0x000e2400000e0005 */
[----:B0-----:R-:W-:-:S08]  /*0ff0*/  FSETP.GEU.AND P1, PT, R9, R0, PT ;  /* 0x000000000900720b */ /* 0x001fd00003f2e000 */
[----:B------:R-:W-:Y:S02]  /*1000*/  @!P0 FSEL R9, R0, R9, !P1 ;  /* 0x0000000900098208 */ /* 0x000fe40004800000 */
[----:B------:R-:W-:Y:S01]  /*1010*/  ISETP.GT.AND P1, PT, R2, R5, PT ;  /* 0x000000050200720c */ /* 0x000fe20003f24270 */
[C---:B------:R-:W-:Y:S01]  /*1020*/  VIADD R2, R4.reuse, 0x10 ;  /* 0x0000001004027836 */ /* 0x040fe20000000000 */
[----:B------:R-:W-:Y:S01]  /*1030*/  ISETP.NE.AND P0, PT, R4, RZ, PT ;  /* 0x000000ff0400720c */ /* 0x000fe20003f05270 */
[----:B------:R-:W0:-:S12]  /*1040*/  SHFL.DOWN PT, R0, R9, 0x8, R5 ;  /* 0x0900000009007989 */ /* 0x000e1800000e0005 */
[----:B------:R-:W1:Y:S01]  /*1050*/  @!P0 S2R R6, SR_CgaCtaId ;  /* 0x0000000000068919 */ /* 0x000e620000008800 */
[----:B------:R-:W-:Y:S02]  /*1060*/  @!P0 MOV R3, 0x400 ;  /* 0x0000040000038802 */ /* 0x000fe40000000f00 */
[----:B0-----:R-:W-:-:S04]  /*1070*/  FSETP.GEU.AND P2, PT, R9, R0, PT ;  /* 0x000000000900720b */ /* 0x001fc80003f4e000 */
[----:B------:R-:W-:Y:S02]  /*1080*/  @!P1 FSEL R9, R0, R9, !P2 ;  /* 0x0000000900099208 */ /* 0x000fe40005000000 */
[----:B------:R-:W-:Y:S02]  /*1090*/  ISETP.GT.AND P1, PT, R2, R5, PT ;  /* 0x000000050200720c */ /* 0x000fe40003f24270 */
[----:B------:R-:W-:Y:S01]  /*10a0*/  @!P0 SHF.R.U32.HI R2, RZ, 0x3, R7 ;  /* 0x00000003ff028819 */ /* 0x000fe20000011607 */
[----:B------:R-:W0:Y:S03]  /*10b0*/  SHFL.DOWN PT, R0, R9, 0x10, R5 ;  /* 0x0a00000009007989 */ /* 0x000e2600000e0005 */
[----:B------:R-:W-:Y:S02]  /*10c0*/  @!P0 LOP3.LUT R2, R2, 0x7c, RZ, 0xc0, !PT ;  /* 0x0000007c02028812 */ /* 0x000fe400078ec0ff */
[----:B-1----:R-:W-:-:S05]  /*10d0*/  @!P0 LEA R3, R6, R3, 0x18 ;  /* 0x0000000306038211 */ /* 0x002fca00078ec0ff */
[----:B------:R-:W-:Y:S01]  /*10e0*/  @!P0 IMAD.IADD R3, R2, 0x1, R3 ;  /* 0x0000000102038824 */ /* 0x000fe200078e0203 */
[----:B0-----:R-:W-:-:S04]  /*10f0*/  FSETP.GEU.AND P2, PT, R9, R0, PT ;  /* 0x000000000900720b */ /* 0x001fc80003f4e000 */
[----:B------:R-:W-:-:S05]  /*1100*/  @!P1 FSEL R9, R0, R9, !P2 ;  /* 0x0000000900099208 */ /* 0x000fca0005000000 */
[----:B------:R-:W-:-:S05]  /*1110*/  IMAD.MOV.U32 R0, RZ, RZ, R9 ;  /* 0x000000ffff007224 */ /* 0x000fca00078e0009 */
[----:B------:R0:W-:Y:S01]  /*1120*/  @!P0 STS [R3+0x8], R0 ;  /* 0x0000080003008388 */ /* 0x0001e20000000800 */
[----:B------:R-:W-:Y:S01]  /*1130*/  BAR.SYNC.DEFER_BLOCKING 0x0 ;  /* 0x0000000000007b1d */ /* 0x000fe20000010000 */
[----:B------:R-:W-:-:S13]  /*1140*/  ISETP.NE.AND P0, PT, R7, RZ, PT ;  /* 0x000000ff0700720c */ /* 0x000fda0003f05270 */
[----:B0-----:R-:W-:Y:S05]  /*1150*/  @P0 BRA `(.L_x_17) ;  /* 0x0000003800e00947 */ /* 0x001fea0003800000 */
[----:B------:R-:W0:Y:S01]  /*1160*/  S2UR UR5, SR_CgaCtaId ;  /* 0x00000000000579c3 */ /* 0x000e220000008800 */
[----:B------:R-:W-:Y:S01]  /*1170*/  UMOV UR4, 0x400 ;  /* 0x0000040000047882 */ /* 0x000fe20000000000 */
[C---:B------:R-:W-:Y:S02]  /*1180*/  ISETP.GT.AND P2, PT, R20.reuse, 0x20, PT ;  /* 0x000000201400780c */ /* 0x040fe40003f44270 */
[----:B------:R-:W-:Y:S01]  /*1190*/  ISETP.GT.AND P1, PT, R20, 0x40, PT ;  /* 0x000000401400780c */ /* 0x000fe20003f24270 */
[----:B0-----:R-:W-:-:S09]  /*11a0*/  ULEA UR4, UR5, UR4, 0x18 ;  /* 0x0000000405047291 */ /* 0x001fd2000f8ec0ff */
[----:B------:R-:W0:Y:S04]  /*11b0*/  LDS R3, [UR4+0xc] ;  /* 0x00000c04ff037984 */ /* 0x000e280008000800 */
[----:B------:R-:W1:Y:S04]  /*11c0*/  LDS.128 R4, [UR4+0x10] ;  /* 0x00001004ff047984 */ /* 0x000e680008000c00 */
[----:B------:R-:W2:Y:S01]  /*11d0*/  LDS.64 R8, [UR4+0x20] ;  /* 0x00002004ff087984 */ /* 0x000ea20008000a00 */
[----:B0-----:R-:W-:-:S04]  /*11e0*/  FSETP.GEU.AND P3, PT, R0, R3, PT ;  /* 0x000000030000720b */ /* 0x001fc80003f6e000 */
[----:B------:R-:W-:Y:S02]  /*11f0*/  @P2 FSEL R0, R3, R0, !P3 ;  /* 0x0000000003002208 */ /* 0x000fe40005800000 */
[----:B------:R-:W-:Y:S02]  /*1200*/  ISETP.GT.AND P2, PT, R20, 0x60, PT ;  /* 0x000000601400780c */ /* 0x000fe40003f44270 */
[----:B-1----:R-:W-:-:S04]  /*1210*/  FSETP.GEU.AND P3, PT, R0, R4, PT ;  /* 0x000000040000720b */ /* 0x002fc80003f6e000 */
[----:B------:R-:W-:Y:S02]  /*1220*/  @P1 FSEL R0, R4, R0, !P3 ;  /* 0x0000000004001208 */ /* 0x000fe40005800000 */
[----:B------:R-:W-:Y:S02]  /*1230*/  ISETP.GT.AND P1, PT, R20, 0x80, PT ;  /* 0x000000801400780c */ /* 0x000fe40003f24270 */
[----:B------:R-:W-:-:S04]  /*1240*/  FSETP.GEU.AND P3, PT, R0, R5, PT ;  /* 0x000000050000720b */ /* 0x000fc80003f6e000 */
        /* <DEDUP_REMOVED lines=8> */
[----:B--2---:R-:W-:-:S04]  /*12d0*/  FSETP.GEU.AND P3, PT, R0, R8, PT ;  /* 0x000000080000720b */ /* 0x004fc80003f6e000 */
[----:B------:R-:W-:-:S04]  /*12e0*/  @P1 FSEL R0, R8, R0, !P3 ;  /* 0x0000000008001208 */ /* 0x000fc80005800000 */
[----:B------:R-:W-:-:S04]  /*12f0*/  FSETP.GEU.AND P1, PT, R0, R9, PT ;  /* 0x000000090000720b */ /* 0x000fc80003f2e000 */
[----:B------:R-:W-:Y:S01]  /*1300*/  @P2 FSEL R0, R9, R0, !P1 ;  /* 0x0000000009002208 */ /* 0x000fe20004800000 */
[----:B------:R-:W-:Y:S08]  /*1310*/  BRA `(.L_x_17) ;  /* 0x0000003800707947 */ /* 0x000ff00003800000 */
.L_x_3:
[----:B------:R-:W0:Y:S01]  /*1320*/  S2R R0, SR_TID.X ;  /* 0x0000000000007919 */ /* 0x000e220000002100 */
[----:B------:R-:W1:Y:S01]  /*1330*/  LDC.64 R2, c[0x0][0x380] ;  /* 0x0000e000ff027b82 */ /* 0x000e620000000a00 */
[----:B0-----:R-:W-:-:S04]  /*1340*/  IMAD.SHL.U32 R5, R0, 0x4, RZ ;  /* 0x0000000400057824 */ /* 0x001fc800078e00ff */
[----:B-1----:R-:W-:-:S05]  /*1350*/  IMAD.WIDE.U32 R2, R5, 0x4, R2 ;  /* 0x0000000405027825 */ /* 0x002fca00078e0002 */
[----:B------:R-:W2:Y:S04]  /*1360*/  LDG.E.128.CONSTANT R4, desc[UR6][R2.64] ;  /* 0x0000000602047981 */ /* 0x000ea8000c1e9d00 */
[----:B------:R-:W3:Y:S04]  /*1370*/  LDG.E.128.CONSTANT R8, desc[UR6][R2.64+0x1000] ;  /* 0x0010000602087981 */ /* 0x000ee8000c1e9d00 */
[----:B------:R-:W4:Y:S04]  /*1380*/  LDG.E.128.CONSTANT R12, desc[UR6][R2.64+0x2000] ;  /* 0x00200006020c7981 */ /* 0x000f28000c1e9d00 */
[----:B------:R-:W5:Y:S01]  /*1390*/  LDG.E.128.CONSTANT R16, desc[UR6][R2.64+0x3000] ;  /* 0x0030000602107981 */ /* 0x000f62000c1e9d00 */
[----:B------:R-:W-:Y:S01]  /*13a0*/  IMAD.MOV.U32 R23, RZ, RZ, 0x1000 ;  /* 0x00001000ff177424 */ /* 0x000fe200078e00ff */
[----:B--2---:R-:W-:-:S02]  /*13b0*/  FSETP.GEU.AND P0, PT, R4, R5, PT ;  /* 0x000000050400720b */ /* 0x004fc40003f0e000 */
[----:B------:R-:W-:Y:S02]  /*13c0*/  FSETP.GEU.AND P1, PT, R6, R7, PT ;  /* 0x000000070600720b */ /* 0x000fe40003f2e000 */
[----:B---3--:R-:W-:Y:S02]  /*13d0*/  FSETP.GEU.AND P2, PT, R8, R9, PT ;  /* 0x000000090800720b */ /* 0x008fe40003f4e000 */
[----:B------:R-:W-:Y:S02]  /*13e0*/  FSETP.GEU.AND P3, PT, R10, R11, PT ;  /* 0x0000000b0a00720b */ /* 0x000fe40003f6e000 */
[----:B------:R-:W-:Y:S02]  /*13f0*/  FSEL R4, R5, R4, !P0 ;  /* 0x0000000405047208 */ /* 0x000fe40004000000 */
[----:B------:R-:W-:Y:S02]  /*1400*/  FSEL R7, R7, R6, !P1 ;  /* 0x0000000607077208 */ /* 0x000fe40004800000 */
[----:B------:R-:W-:-:S02]  /*1410*/  FSEL R8, R9, R8, !P2 ;  /* 0x0000000809087208 */ /* 0x000fc40005000000 */
[----:B------:R-:W-:Y:S02]  /*1420*/  FSEL R11, R11, R10, !P3 ;  /* 0x0000000a0b0b7208 */ /* 0x000fe40005800000 */
[----:B----4-:R-:W-:Y:S02]  /*1430*/  FSETP.GEU.AND P0, PT, R12, R13, PT ;  /* 0x0000000d0c00720b */ /* 0x010fe40003f0e000 */
[----:B------:R-:W-:Y:S02]  /*1440*/  FSETP.GEU.AND P1, PT, R14, R15, PT ;  /* 0x0000000f0e00720b */ /* 0x000fe40003f2e000 */
[----:B-----5:R-:W-:Y:S02]  /*1450*/  FSETP.GEU.AND P2, PT, R16, R17, PT ;  /* 0x000000111000720b */ /* 0x020fe40003f4e000 */
[----:B------:R-:W-:Y:S02]  /*1460*/  FSETP.GEU.AND P3, PT, R18, R19, PT ;  /* 0x000000131200720b */ /* 0x000fe40003f6e000 */
[----:B------:R-:W-:-:S02]  /*1470*/  FSEL R12, R13, R12, !P0 ;  /* 0x0000000c0d0c7208 */ /* 0x000fc40004000000 */
[----:B------:R-:W-:Y:S02]  /*1480*/  FSEL R15, R15, R14, !P1 ;  /* 0x0000000e0f0f7208 */ /* 0x000fe40004800000 */
[----:B------:R-:W-:Y:S02]  /*1490*/  FSEL R16, R17, R16, !P2 ;  /* 0x0000001011107208 */ /* 0x000fe40005000000 */
[----:B------:R-:W-:Y:S02]  /*14a0*/  FSEL R19, R19, R18, !P3 ;  /* 0x0000001213137208 */ /* 0x000fe40005800000 */
[----:B------:R-:W-:Y:S02]  /*14b0*/  FSETP.GEU.AND P2, PT, R12, R15, PT ;  /* 0x0000000f0c00720b */ /* 0x000fe40003f4e000 */
[----:B------:R-:W-:Y:S02]  /*14c0*/  FSETP.GEU.AND P3, PT, R16, R19, PT ;  /* 0x000000131000720b */ /* 0x000fe40003f6e000 */
[----:B------:R-:W-:-:S02]  /*14d0*/  FSETP.GEU.AND P1, PT, R8, R11, PT ;  /* 0x0000000b0800720b */ /* 0x000fc40003f2e000 */
[----:B------:R-:W-:Y:S02]  /*14e0*/  FSEL R12, R15, R12, !P2 ;  /* 0x0000000c0f0c7208 */ /* 0x000fe40005000000 */
[----:B------:R-:W-:Y:S02]  /*14f0*/  FSEL R19, R19, R16, !P3 ;  /* 0x0000001013137208 */ /* 0x000fe40005800000 */
[----:B------:R-:W-:Y:S02]  /*1500*/  FSEL R11, R11, R8, !P1 ;  /* 0x000000080b0b7208 */ /* 0x000fe40004800000 */
[----:B------:R-:W-:Y:S02]  /*1510*/  FSETP.GEU.AND P0, PT, R4, R7, PT ;  /* 0x000000070400720b */ /* 0x000fe40003f0e000 */
[----:B------:R-:W-:Y:S02]  /*1520*/  FSETP.GEU.AND P1, PT, R12, R19, PT ;  /* 0x000000130c00720b */ /* 0x000fe40003f2e000 */
[----:B------:R-:W-:-:S02]  /*1530*/  FSEL R4, R7, R4, !P0 ;  /* 0x0000000407047208 */ /* 0x000fc40004000000 */
[----:B------:R-:W-:Y:S02]  /*1540*/  FSEL R19, R19, R12, !P1 ;  /* 0x0000000c13137208 */ /* 0x000fe40004800000 */
[----:B------:R-:W-:Y:S02]  /*1550*/  ISETP.GE.U32.AND P1, PT, R20, 0x2000, PT ;  /* 0x000020001400780c */ /* 0x000fe40003f26070 */
[----:B------:R-:W-:-:S04]  /*1560*/  FSETP.GEU.AND P0, PT, R4, R11, PT ;  /* 0x0000000b0400720b */ /* 0x000fc80003f0e000 */
[----:B------:R-:W-:-:S04]  /*1570*/  FSEL R4, R11, R4, !P0 ;  /* 0x000000040b047208 */ /* 0x000fc80004000000 */
[----:B------:R-:W-:-:S04]  /*1580*/  FSETP.GEU.AND P0, PT, R4, R19, PT ;  /* 0x000000130400720b */ /* 0x000fc80003f0e000 */
[----:B------:R-:W-:Y:S01]  /*1590*/  FSEL R21, R19, R4, !P0 ;  /* 0x0000000413157208 */ /* 0x000fe20004000000 */
[----:B------:R-:W-:Y:S08]  /*15a0*/  @!P1 BRA `(.L_x_18) ;  /* 0x0000000000bc9947 */ /* 0x000ff00003800000 */
[----:B------:R-:W0:Y:S01]  /*15b0*/  LDC R24, c[0x0][0x390] ;  /* 0x0000e400ff187b82 */ /* 0x000e220000000800 */
[----:B------:R-:W-:Y:S02]  /*15c0*/  VIADD R22, R20, 0xfffff000 ;  /* 0xfffff00014167836 */ /* 0x000fe40000000000 */
[----:B------:R-:W-:-:S07]  /*15d0*/  IMAD.MOV.U32 R23, RZ, RZ, 0x1000 ;  /* 0x00001000ff177424 */ /* 0x000fce00078e00ff */
.L_x_20:
[----:B------:R-:W-:-:S05]  /*15e0*/  IMAD.WIDE R26, R23, 0x4, R2 ;  /* 0x00000004171a7825 */ /* 0x000fca00078e0202 */
[----:B------:R-:W2:Y:S04]  /*15f0*/  LDG.E.128.CONSTANT R8, desc[UR6][R26.64] ;  /* 0x000000061a087981 */ /* 0x000ea8000c1e9d00 */
[----:B------:R-:W3:Y:S04]  /*1600*/  LDG.E.128.CONSTANT R12, desc[UR6][R26.64+0x1000] ;  /* 0x001000061a0c7981 */ /* 0x000ee8000c1e9d00 */
[----:B------:R-:W4:Y:S04]  /*1610*/  LDG.E.128.CONSTANT R16, desc[UR6][R26.64+0x2000] ;  /* 0x002000061a107981 */ /* 0x000f28000c1e9d00 */
[----:B------:R-:W5:Y:S01]  /*1620*/  LDG.E.128.CONSTANT R4, desc[UR6][R26.64+0x3000] ;  /* 0x003000061a047981 */ /* 0x000f62000c1e9d00 */
[----:B0-----:R-:W-:Y:S01]  /*1630*/  IMAD.MOV.U32 R20, RZ, RZ, R24 ;  /* 0x000000ffff147224 */ /* 0x001fe200078e0018 */
        /* <DEDUP_REMOVED lines=14> */
[----:B------:R-:W-:Y:S01]  /*1720*/  FSEL R18, R4, R19, !P2 ;  /* 0x0000001304127208 */ /* 0x000fe20005000000 */
[----:B------:R-:W-:Y:S01]  /*1730*/  IMAD.IADD R4, R20, 0x1, -R23 ;  /* 0x0000000114047824 */ /* 0x000fe200078e0a17 */
[----:B------:R-:W-:Y:S02]  /*1740*/  FSEL R5, R6, R5, !P3 ;  /* 0x0000000506057208 */ /* 0x000fe40005800000 */
[----:B------:R-:W-:Y:S02]  /*1750*/  FSETP.GEU.AND P0, PT, R21, R8, PT ;  /* 0x000000081500720b */ /* 0x000fe40003f0e000 */
[----:B------:R-:W-:Y:S02]  /*1760*/  FSETP.GEU.AND P1, PT, R10, R13, PT ;  /* 0x0000000d0a00720b */ /* 0x000fe40003f2e000 */
[----:B------:R-:W-:-:S02]  /*1770*/  FSETP.GEU.AND P2, PT, R14, R17, PT ;  /* 0x000000110e00720b */ /* 0x000fc40003f4e000 */
[----:B------:R-:W-:Y:S02]  /*1780*/  FSETP.GEU.AND P3, PT, R18, R5, PT ;  /* 0x000000051200720b */ /* 0x000fe40003f6e000 */
[----:B------:R-:W-:Y:S02]  /*1790*/  FSEL R8, R8, R21, !P0 ;  /* 0x0000001508087208 */ /* 0x000fe40004000000 */
[----:B------:R-:W-:Y:S02]  /*17a0*/  FSEL R13, R13, R10, !P1 ;  /* 0x0000000a0d0d7208 */ /* 0x000fe40004800000 */
[----:B------:R-:W-:Y:S02]  /*17b0*/  FSEL R14, R17, R14, !P2 ;  /* 0x0000000e110e7208 */ /* 0x000fe40005000000 */
[----:B------:R-:W-:Y:S02]  /*17c0*/  FSEL R5, R5, R18, !P3 ;  /* 0x0000001205057208 */ /* 0x000fe40005800000 */
[----:B------:R-:W-:-:S02]  /*17d0*/  FSETP.GEU.AND P0, PT, R8, R13, PT ;  /* 0x0000000d0800720b */ /* 0x000fc40003f0e000 */
[----:B------:R-:W-:Y:S02]  /*17e0*/  FSETP.GEU.AND P1, PT, R14, R5, PT ;  /* 0x000000050e00720b */ /* 0x000fe40003f2e000 */
[----:B------:R-:W-:Y:S02]  /*17f0*/  FSEL R8, R13, R8, !P0 ;  /* 0x000000080d087208 */ /* 0x000fe40004000000 */
[----:B------:R-:W-:Y:S02]  /*1800*/  FSEL R5, R5, R14, !P1 ;  /* 0x0000000e05057208 */ /* 0x000fe40004800000 */
[----:B------:R-:W-:Y:S02]  /*1810*/  ISETP.GE.AND P1, PT, R4, 0x1000, PT ;  /* 0x000010000400780c */ /* 0x000fe40003f26270 */
[----:B------:R-:W-:-:S04]  /*1820*/  FSETP.GEU.AND P0, PT, R8, R5, PT ;  /* 0x000000050800720b */ /* 0x000fc80003f0e000 */
[----:B------:R-:W-:-:S04]  /*1830*/  FSEL R5, R5, R8, !P0 ;  /* 0x0000000805057208 */ /* 0x000fc80004000000 */
[----:B------:R-:W-:-:S04]  /*1840*/  FSETP.GEU.AND P0, PT, R5, R7, PT ;  /* 0x000000070500720b */ /* 0x000fc80003f0e000 */
[----:B------:R-:W-:Y:S01]  /*1850*/  FSEL R21, R7, R5, !P0 ;  /* 0x0000000507157208 */ /* 0x000fe20004000000 */
[----:B------:R-:W-:Y:S08]  /*1860*/  @!P1 BRA `(.L_x_19) ;  /* 0x00000008009c9947 */ /* 0x000ff00003800000 */
[----:B------:R-:W-:-:S05]  /*1870*/  VIADD R23, R23, 0x1000 ;  /* 0x0000100017177836 */ /* 0x000fca0000000000 */
[----:B------:R-:W-:-:S13]  /*1880*/  ISETP.GT.AND P0, PT, R23, R22, PT ;  /* 0x000000161700720c */ /* 0x000fda0003f04270 */
[----:B------:R-:W-:Y:S05]  /*1890*/  @!P0 BRA `(.L_x_20) ;  /* 0xfffffffc00508947 */ /* 0x000fea000383ffff */
.L_x_18:
[----:B------:R-:W-:-:S13]  /*18a0*/  ISETP.GE.AND P0, PT, R23, R20, PT ;  /* 0x000000141700720c */ /* 0x000fda0003f06270 */
[----:B------:R-:W-:Y:S05]  /*18b0*/  @P0 BRA `(.L_x_19) ;  /* 0x0000000800880947 */ /* 0x000fea0003800000 */
[----:B------:R-:W-:Y:S01]  /*18c0*/  IMAD.IADD R9, R20, 0x1, -R23 ;  /* 0x0000000114097824 */ /* 0x000fe200078e0a17 */
[----:B------:R-:W-:Y:S04]  /*18d0*/  BSSY.RECONVERGENT B1, `(.L_x_19) ;  /* 0x00000a0000017945 */ /* 0x000fe80003800200 */
[----:B------:R-:W-:-:S13]  /*18e0*/  ISETP.GE.AND P0, PT, R0, R9, PT ;  /* 0x000000090000720c */ /* 0x000fda0003f06270 */
[----:B------:R-:W-:Y:S05]  /*18f0*/  @P0 BRA `(.L_x_21) ;  /* 0x0000000800740947 */ /* 0x000fea0003800000 */
[----:B------:R-:W-:Y:S01]  /*1900*/  LOP3.LUT R2, RZ, R0, RZ, 0x33, !PT ;  /* 0x00000000ff027212 */ /* 0x000fe200078e33ff */
[----:B------:R-:W-:Y:S01]  /*1910*/  BSSY.RECONVERGENT B2, `(.L_x_22) ;  /* 0x0000016000027945 */ /* 0x000fe20003800200 */
[----:B------:R-:W-:Y:S02]  /*1920*/  IMAD.MOV.U32 R8, RZ, RZ, R0 ;  /* 0x000000ffff087224 */ /* 0x000fe400078e0000 */
[----:B------:R-:W-:-:S04]  /*1930*/  IADD3 R2, PT, PT, -R23, R20, R2 ;  /* 0x0000001417027210 */ /* 0x000fc80007ffe102 */
[C---:B------:R-:W-:Y:S02]  /*1940*/  LOP3.LUT R3, R2.reuse, 0x300, RZ, 0xc0, !PT ;  /* 0x0000030002037812 */ /* 0x040fe400078ec0ff */
[----:B------:R-:W-:Y:S02]  /*1950*/  ISETP.GE.U32.AND P2, PT, R2, 0x300, PT ;  /* 0x000003000200780c */ /* 0x000fe40003f46070 */
[----:B------:R-:W-:-:S13]  /*1960*/  ISETP.NE.AND P0, PT, R3, 0x300, PT ;  /* 0x000003000300780c */ /* 0x000fda0003f05270 */
[----:B------:R-:W-:Y:S05]  /*1970*/  @!P0 BRA `(.L_x_23) ;  /* 0x00000000003c8947 */ /* 0x000fea0003800000 */
[----:B------:R-:W0:Y:S01]  /*1980*/  LDC.64 R4, c[0x0][0x380] ;  /* 0x0000e000ff047b82 */ /* 0x000e220000000a00 */
[----:B------:R-:W-:Y:S01]  /*1990*/  LEA.HI R2, R2, 0x1, RZ, 0x18 ;  /* 0x0000000102027811 */ /* 0x000fe200078fc0ff */
[----:B------:R-:W-:Y:S02]  /*19a0*/  IMAD.IADD R7, R0, 0x1, R23 ;  /* 0x0000000100077824 */ /* 0x000fe400078e0217 */
[----:B------:R-:W-:Y:S01]  /*19b0*/  IMAD.MOV.U32 R8, RZ, RZ, R0 ;  /* 0x000000ffff087224 */ /* 0x000fe200078e0000 */
[----:B------:R-:W-:-:S05]  /*19c0*/  LOP3.LUT R2, R2, 0x3, RZ, 0xc0, !PT ;  /* 0x0000000302027812 */ /* 0x000fca00078ec0ff */
[----:B------:R-:W-:-:S07]  /*19d0*/  IMAD.MOV R6, RZ, RZ, -R2 ;  /* 0x000000ffff067224 */ /* 0x000fce00078e0a02 */
.L_x_24:
[----:B0-----:R-:W-:-:S06]  /*19e0*/  IMAD.WIDE.U32 R2, R7, 0x4, R4 ;  /* 0x0000000407027825 */ /* 0x001fcc00078e0004 */
[----:B------:R-:W2:Y:S01]  /*19f0*/  LDG.E.CONSTANT R2, desc[UR6][R2.64] ;  /* 0x0000000602027981 */ /* 0x000ea2000c1e9900 */
[----:B------:R-:W-:Y:S02]  /*1a00*/  VIADD R6, R6, 0x1 ;  /* 0x0000000106067836 */ /* 0x000fe40000000000 */
[----:B------:R-:W-:Y:S02]  /*1a10*/  VIADD R8, R8, 0x100 ;  /* 0x0000010008087836 */ /* 0x000fe40000000000 */
[----:B------:R-:W-:Y:S01]  /*1a20*/  VIADD R7, R7, 0x100 ;  /* 0x0000010007077836 */ /* 0x000fe20000000000 */
[----:B------:R-:W-:Y:S02]  /*1a30*/  ISETP.NE.AND P1, PT, R6, RZ, PT ;  /* 0x000000ff0600720c */ /* 0x000fe40003f25270 */
[----:B--2---:R-:W-:-:S04]  /*1a40*/  FSETP.GEU.AND P0, PT, R21, R2, PT ;  /* 0x000000021500720b */ /* 0x004fc80003f0e000 */
[----:B------:R-:W-:-:S07]  /*1a50*/  FSEL R21, R2, R21, !P0 ;  /* 0x0000001502157208 */ /* 0x000fce0004000000 */
[----:B------:R-:W-:Y:S05]  /*1a60*/  @P1 BRA `(.L_x_24) ;  /* 0xfffffffc00dc1947 */ /* 0x000fea000383ffff */
.L_x_23:
[----:B------:R-:W-:Y:S05]  /*1a70*/  BSYNC.RECONVERGENT B2 ;  /* 0x0000000000027941 */ /* 0x000fea0003800200 */
.L_x_22:
[----:B------:R-:W-:Y:S05]  /*1a80*/  @!P2 BRA `(.L_x_21) ;  /* 0x000000080010a947 */ /* 0x000fea0003800000 */
[----:B------:R-:W0:Y:S01]  /*1a90*/  LDCU.64 UR4, c[0x0][0x380] ;  /* 0x00007000ff0477ac */ /* 0x000e220008000a00 */
[----:B------:R-:W-:Y:S01]  /*1aa0*/  IMAD.IADD R5, R9, 0x1, -R8 ;  /* 0x0000000109057824 */ /* 0x000fe200078e0a08 */
[C---:B------:R-:W-:Y:S01]  /*1ab0*/  IADD3 R3, P0, PT, R8.reuse, R23, RZ ;  /* 0x0000001708037210 */ /* 0x040fe20007f1e0ff */
[----:B------:R-:W-:Y:S01]  /*1ac0*/  BSSY.RECONVERGENT B2, `(.L_x_25) ;  /* 0x000004a000027945 */ /* 0x000fe20003800200 */
[----:B------:R-:W-:Y:S02]  /*1ad0*/  IMAD.IADD R11, R8, 0x1, R23 ;  /* 0x00000001080b7824 */ /* 0x000fe400078e0217 */
[----:B------:R-:W-:Y:S01]  /*1ae0*/  ISETP.GT.AND P1, PT, R5, 0xc00, PT ;  /* 0x00000c000500780c */ /* 0x000fe20003f24270 */
[----:B------:R-:W-:Y:S01]  /*1af0*/  IMAD.X R4, RZ, RZ, RZ, P0 ;  /* 0x000000ffff047224 */ /* 0x000fe200000e06ff */
[----:B0-----:R-:W-:-:S04]  /*1b00*/  LEA R2, P0, R3, UR4, 0x2 ;  /* 0x0000000403027c11 */ /* 0x001fc8000f8010ff */
[----:B------:R-:W-:Y:S02]  /*1b10*/  LEA.HI.X R3, R3, UR5, R4, 0x2, P0 ;  /* 0x0000000503037c11 */ /* 0x000fe400080f1404 */
[----:B------:R-:W-:-:S05]  /*1b20*/  IADD3 R2, P0, PT, R2, 0x800, RZ ;  /* 0x0000080002027810 */ /* 0x000fca0007f1e0ff */
[----:B------:R-:W-:Y:S01]  /*1b30*/  IMAD.X R3, RZ, RZ, R3, P0 ;  /* 0x000000ffff037224 */ /* 0x000fe200000e0603 */
[----:B------:R-:W-:Y:S01]  /*1b40*/  PLOP3.LUT P0, PT, PT, PT, PT, 0x80, 0x8 ;  /* 0x000000000008781c */ /* 0x000fe20003f0f070 */
[----:B------:R-:W-:-:S12]  /*1b50*/  @!P1 BRA `(.L_x_26) ;  /* 0x0000000400009947 */ /* 0x000fd80003800000 */
[----:B------:R-:W-:Y:S01]  /*1b60*/  PLOP3.LUT P0, PT, PT, PT, PT, 0x8, 0x80 ;  /* 0x000000000080781c */ /* 0x000fe20003f0e170 */
[----:B------:R-:W-:-:S12]  /*1b70*/  VIADD R13, R9, 0xfffff400 ;  /* 0xfffff400090d7836 */ /* 0x000fd80000000000 */
.L_x_27:
[----:B------:R-:W0:Y:S01]  /*1b80*/  LDC.64 R4, c[0x0][0x380] ;  /* 0x0000e000ff047b82 */ /* 0x000e220000000a00 */
[----:B------:R-:W2:Y:S04]  /*1b90*/  LDG.E.CONSTANT R12, desc[UR6][R2.64+-0x400] ;  /* 0xfffc0006020c7981 */ /* 0x000ea8000c1e9900 */
[----:B------:R-:W3:Y:S01]  /*1ba0*/  LDG.E.CONSTANT R19, desc[UR6][R2.64] ;  /* 0x0000000602137981 */ /* 0x000ee2000c1e9900 */
[----:B------:R-:W-:-:S03]  /*1bb0*/  VIADD R25, R11, 0x400 ;  /* 0x000004000b197836 */ /* 0x000fc60000000000 */
[----:B------:R-:W4:Y:S04]  /*1bc0*/  LDG.E.CONSTANT R18, desc[UR6][R2.64+0x400] ;  /* 0x0004000602127981 */ /* 0x000f28000c1e9900 */
[----:B------:R-:W5:Y:S04]  /*1bd0*/  LDG.E.CONSTANT R16, desc[UR6][R2.64+0xc00] ;  /* 0x000c000602107981 */ /* 0x000f68000c1e9900 */
[----:B------:R-:W5:Y:S01]  /*1be0*/  LDG.E.CONSTANT R15, desc[UR6][R2.64+0x1000] ;  /* 0x00100006020f7981 */ /* 0x000f62000c1e9900 */
[----:B------:R-:W-:-:S03]  /*1bf0*/  VIADD R23, R11, 0x800 ;  /* 0x000008000b177836 */ /* 0x000fc60000000000 */
[----:B------:R-:W5:Y:S01]  /*1c00*/  LDG.E.CONSTANT R14, desc[UR6][R2.64+0x1400] ;  /* 0x00140006020e7981 */ /* 0x000f62000c1e9900 */
[----:B0-----:R-:W-:-:S03]  /*1c10*/  IMAD.WIDE.U32 R6, R11, 0x4, R4 ;  /* 0x000000040b067825 */ /* 0x001fc600078e0004 */
[----:B------:R-:W5:Y:S04]  /*1c20*/  LDG.E.CONSTANT R22, desc[UR6][R2.64+0x2000] ;  /* 0x0020000602167981 */ /* 0x000f68000c1e9900 */
[----:B------:R0:W2:Y:S01]  /*1c30*/  LDG.E.CONSTANT R10, desc[UR6][R6.64] ;  /* 0x00000006060a7981 */ /* 0x0000a2000c1e9900 */
[----:B------:R-:W-:-:S03]  /*1c40*/  IMAD.WIDE.U32 R24, R25, 0x4, R4 ;  /* 0x0000000419187825 */ /* 0x000fc600078e0004 */
[----:B------:R-:W5:Y:S04]  /*1c50*/  LDG.E.CONSTANT R20, desc[UR6][R2.64+0x2400] ;  /* 0x0024000602147981 */ /* 0x000f68000c1e9900 */
[----:B------:R-:W5:Y:S01]  /*1c60*/  LDG.E.CONSTANT R17, desc[UR6][R24.64] ;  /* 0x0000000618117981 */ /* 0x000f62000c1e9900 */
[----:B0-----:R-:W-:-:S03]  /*1c70*/  IMAD.WIDE.U32 R6, R23, 0x4, R4 ;  /* 0x0000000417067825 */ /* 0x001fc600078e0004 */
[----:B------:R-:W5:Y:S04]  /*1c80*/  LDG.E.CONSTANT R23, desc[UR6][R2.64+0x1c00] ;  /* 0x001c000602177981 */ /* 0x000f68000c1e9900 */
[----:B------:R-:W5:Y:S01]  /*1c90*/  LDG.E.CONSTANT R6, desc[UR6][R6.64] ;  /* 0x0000000606067981 */ /* 0x000f62000c1e9900 */
[----:B------:R-:W-:-:S03]  /*1ca0*/  VIADD R27, R11, 0xc00 ;  /* 0x00000c000b1b7836 */ /* 0x000fc60000000000 */
[----:B------:R-:W5:Y:S01]  /*1cb0*/  LDG.E.CONSTANT R26, desc[UR6][R2.64+0x2c00] ;  /* 0x002c0006021a7981 */ /* 0x000f62000c1e9900 */
[----:B------:R-:W-:-:S03]  /*1cc0*/  IMAD.WIDE.U32 R4, R27, 0x4, R4 ;  /* 0x000000041b047825 */ /* 0x000fc600078e0004 */
[----:B------:R-:W5:Y:S04]  /*1cd0*/  LDG.E.CONSTANT R25, desc[UR6][R2.64+0x3000] ;  /* 0x0030000602197981 */ /* 0x000f68000c1e9900 */
[----:B------:R-:W5:Y:S04]  /*1ce0*/  LDG.E.CONSTANT R4, desc[UR6][R4.64] ;  /* 0x0000000604047981 */ /* 0x000f68000c1e9900 */
[----:B------:R0:W5:Y:S01]  /*1cf0*/  LDG.E.CONSTANT R24, desc[UR6][R2.64+0x3400] ;  /* 0x0034000602187981 */ /* 0x000162000c1e9900 */
[----:B------:R-:W-:-:S05]  /*1d00*/  VIADD R8, R8, 0x1000 ;  /* 0x0000100008087836 */ /* 0x000fca0000000000 */
[----:B------:R-:W-:Y:S02]  /*1d10*/  ISETP.GE.AND P2, PT, R8, R13, PT ;  /* 0x0000000d0800720c */ /* 0x000fe40003f46270 */
[----:B0-----:R-:W-:Y:S01]  /*1d20*/  IADD3 R2, P3, PT, R2, 0x4000, RZ ;  /* 0x0000400002027810 */ /* 0x001fe20007f7e0ff */
[----:B------:R-:W-:-:S04]  /*1d30*/  VIADD R11, R11, 0x1000 ;  /* 0x000010000b0b7836 */ /* 0x000fc80000000000 */
[----:B------:R-:W-:Y:S01]  /*1d40*/  IMAD.X R3, RZ, RZ, R3, P3 ;  /* 0x000000ffff037224 */ /* 0x000fe200018e0603 */
[----:B--2---:R-:W-:-:S04]  /*1d50*/  FSETP.GEU.AND P1, PT, R21, R10, PT ;  /* 0x0000000a1500720b */ /* 0x004fc80003f2e000 */
[----:B------:R-:W-:-:S04]  /*1d60*/  FSEL R21, R10, R21, !P1 ;  /* 0x000000150a157208 */ /* 0x000fc80004800000 */
[----:B------:R-:W-:-:S04]  /*1d70*/  FSETP.GEU.AND P1, PT, R21, R12, PT ;  /* 0x0000000c1500720b */ /* 0x000fc80003f2e000 */
[----:B------:R-:W-:-:S04]  /*1d80*/  FSEL R12, R12, R21, !P1 ;  /* 0x000000150c0c7208 */ /* 0x000fc80004800000 */
[----:B---3--:R-:W-:-:S04]  /*1d90*/  FSETP.GEU.AND P1, PT, R12, R19, PT ;  /* 0x000000130c00720b */ /* 0x008fc80003f2e000 */
[----:B------:R-:W-:-:S04]  /*1da0*/  FSEL R19, R19, R12, !P1 ;  /* 0x0000000c13137208 */ /* 0x000fc80004800000 */
[----:B----4-:R-:W-:-:S04]  /*1db0*/  FSETP.GEU.AND P1, PT, R19, R18, PT ;  /* 0x000000121300720b */ /* 0x010fc80003f2e000 */
[----:B------:R-:W-:-:S04]  /*1dc0*/  FSEL R18, R18, R19, !P1 ;  /* 0x0000001312127208 */ /* 0x000fc80004800000 */
[----:B-----5:R-:W-:-:S04]  /*1dd0*/  FSETP.GEU.AND P1, PT, R18, R17, PT ;  /* 0x000000111200720b */ /* 0x020fc80003f2e000 */
        /* <DEDUP_REMOVED lines=24> */
.L_x_26:
[----:B------:R-:W-:Y:S05]  /*1f60*/  BSYNC.RECONVERGENT B2 ;  /* 0x0000000000027941 */ /* 0x000fea0003800200 */
.L_x_25:
[----:B------:R-:W-:Y:S01]  /*1f70*/  IMAD.IADD R4, R9, 0x1, -R8 ;  /* 0x0000000109047824 */ /* 0x000fe200078e0a08 */
[----:B------:R-:W-:Y:S04]  /*1f80*/  BSSY.RECONVERGENT B2, `(.L_x_28) ;  /* 0x0000024000027945 */ /* 0x000fe80003800200 */
[----:B------:R-:W-:-:S13]  /*1f90*/  ISETP.GT.AND P1, PT, R4, 0x400, PT ;  /* 0x000004000400780c */ /* 0x000fda0003f24270 */
[----:B------:R-:W-:Y:S05]  /*1fa0*/  @!P1 BRA `(.L_x_29) ;  /* 0x0000000000849947 */ /* 0x000fea0003800000 */
[----:B------:R-:W0:Y:S01]  /*1fb0*/  LDC.64 R6, c[0x0][0x380] ;  /* 0x0000e000ff067b82 */ /* 0x000e220000000a00 */
[----:B------:R-:W2:Y:S04]  /*1fc0*/  LDG.E.CONSTANT R13, desc[UR6][R2.64+-0x400] ;  /* 0xfffc0006020d7981 */ /* 0x000ea8000c1e9900 */
[----:B------:R-:W3:Y:S01]  /*1fd0*/  LDG.E.CONSTANT R15, desc[UR6][R2.64] ;  /* 0x00000006020f7981 */ /* 0x000ee2000c1e9900 */
[----:B------:R-:W-:-:S03]  /*1fe0*/  VIADD R19, R11, 0x400 ;  /* 0x000004000b137836 */ /* 0x000fc60000000000 */
[----:B------:R-:W4:Y:S04]  /*1ff0*/  LDG.E.CONSTANT R17, desc[UR6][R2.64+0x400] ;  /* 0x0004000602117981 */ /* 0x000f28000c1e9900 */
[----:B------:R-:W5:Y:S04]  /*2000*/  LDG.E.CONSTANT R23, desc[UR6][R2.64+0x1000] ;  /* 0x0010000602177981 */ /* 0x000f68000c1e9900 */
[----:B------:R-:W5:Y:S01]  /*2010*/  LDG.E.CONSTANT R25, desc[UR6][R2.64+0x1400] ;  /* 0x0014000602197981 */ /* 0x000f62000c1e9900 */
[----:B0-----:R-:W-:-:S06]  /*2020*/  IMAD.WIDE.U32 R4, R11, 0x4, R6 ;  /* 0x000000040b047825 */ /* 0x001fcc00078e0006 */
[----:B------:R-:W2:Y:S01]  /*2030*/  LDG.E.CONSTANT R4, desc[UR6][R4.64] ;  /* 0x0000000604047981 */ /* 0x000ea2000c1e9900 */
[----:B------:R-:W-:-:S03]  /*2040*/  IMAD.WIDE.U32 R6, R19, 0x4, R6 ;  /* 0x0000000413067825 */ /* 0x000fc600078e0006 */
[----:B------:R0:W5:Y:S04]  /*2050*/  LDG.E.CONSTANT R19, desc[UR6][R2.64+0xc00] ;  /* 0x000c000602137981 */ /* 0x000168000c1e9900 */
[----:B------:R-:W5:Y:S01]  /*2060*/  LDG.E.CONSTANT R7, desc[UR6][R6.64] ;  /* 0x0000000606077981 */ /* 0x000f62000c1e9900 */
[----:B------:R-:W-:Y:S01]  /*2070*/  VIADD R8, R8, 0x800 ;  /* 0x0000080008087836 */ /* 0x000fe20000000000 */
        /* <DEDUP_REMOVED lines=17> */
[----:B------:R-:W-:Y:S02]  /*2190*/  FSETP.GEU.AND P1, PT, R4, R25, PT ;  /* 0x000000190400720b */ /* 0x000fe40003f2e000 */
[----:B------:R-:W-:Y:S02]  /*21a0*/  PLOP3.LUT P0, PT, PT, PT, PT, 0x8, 0x80 ;  /* 0x000000000080781c */ /* 0x000fe40003f0e170 */
[----:B------:R-:W-:-:S11]  /*21b0*/  FSEL R21, R25, R4, !P1 ;  /* 0x0000000419157208 */ /* 0x000fd60004800000 */
.L_x_29:
[----:B------:R-:W-:Y:S05]  /*21c0*/  BSYNC.RECONVERGENT B2 ;  /* 0x0000000000027941 */ /* 0x000fea0003800200 */
.L_x_28:
[----:B------:R-:W-:-:S13]  /*21d0*/  ISETP.LT.OR P0, PT, R8, R9, P0 ;  /* 0x000000090800720c */ /* 0x000fda0000701670 */
[----:B------:R-:W-:Y:S05]  /*21e0*/  @!P0 BRA `(.L_x_21) ;  /* 0x0000000000388947 */ /* 0x000fea0003800000 */
[----:B------:R-:W0:Y:S01]  /*21f0*/  LDC.64 R4, c[0x0][0x380] ;  /* 0x0000e000ff047b82 */ /* 0x000e220000000a00 */
[----:B------:R-:W2:Y:S04]  /*2200*/  LDG.E.CONSTANT R6, desc[UR6][R2.64+-0x400] ;  /* 0xfffc000602067981 */ /* 0x000ea8000c1e9900 */
[----:B------:R-:W3:Y:S04]  /*2210*/  LDG.E.CONSTANT R7, desc[UR6][R2.64] ;  /* 0x0000000602077981 */ /* 0x000ee8000c1e9900 */
[----:B------:R-:W4:Y:S01]  /*2220*/  LDG.E.CONSTANT R9, desc[UR6][R2.64+0x400] ;  /* 0x0004000602097981 */ /* 0x000f22000c1e9900 */
[----:B0-----:R-:W-:-:S06]  /*2230*/  IMAD.WIDE.U32 R4, R11, 0x4, R4 ;  /* 0x000000040b047825 */ /* 0x001fcc00078e0004 */
[----:B------:R-:W5:Y:S02]  /*2240*/  LDG.E.CONSTANT R4, desc[UR6][R4.64] ;  /* 0x0000000604047981 */ /* 0x000f64000c1e9900 */
[----:B-----5:R-:W-:-:S04]  /*2250*/  FSETP.GEU.AND P0, PT, R21, R4, PT ;  /* 0x000000041500720b */ /* 0x020fc80003f0e000 */
[----:B------:R-:W-:-:S04]  /*2260*/  FSEL R21, R4, R21, !P0 ;  /* 0x0000001504157208 */ /* 0x000fc80004000000 */
[----:B--2---:R-:W-:-:S04]  /*2270*/  FSETP.GEU.AND P0, PT, R21, R6, PT ;  /* 0x000000061500720b */ /* 0x004fc80003f0e000 */
[----:B------:R-:W-:-:S04]  /*2280*/  FSEL R6, R6, R21, !P0 ;  /* 0x0000001506067208 */ /* 0x000fc80004000000 */
[----:B---3--:R-:W-:-:S04]  /*2290*/  FSETP.GEU.AND P0, PT, R6, R7, PT ;  /* 0x000000070600720b */ /* 0x008fc80003f0e000 */
[----:B------:R-:W-:-:S04]  /*22a0*/  FSEL R6, R7, R6, !P0 ;  /* 0x0000000607067208 */ /* 0x000fc80004000000 */
[----:B----4-:R-:W-:-:S04]  /*22b0*/  FSETP.GEU.AND P0, PT, R6, R9, PT ;  /* 0x000000090600720b */ /* 0x010fc80003f0e000 */
[----:B------:R-:W-:-:S09]  /*22c0*/  FSEL R21, R9, R6, !P0 ;  /* 0x0000000609157208 */ /* 0x000fd20004000000 */
.L_x_21:
[----:B------:R-:W-:Y:S05]  /*22d0*/  BSYNC.RECONVERGENT B1 ;  /* 0x0000000000017941 */ /* 0x000fea0003800200 */
.L_x_19:
[----:B------:R-:W0:Y:S01]  /*22e0*/  S2R R6, SR_LANEID ;  /* 0x0000000000067919 */ /* 0x000e220000000000 */
[----:B------:R-:W1:Y:S02]  /*22f0*/  SHFL.DOWN PT, R2, R21, 0x1, 0x1f ;  /* 0x08201f0015027f89 */ /* 0x000e6400000e0000 */
[----:B-1----:R-:W-:Y:S02]  /*2300*/  FSETP.GEU.AND P0, PT, R21, R2, PT ;  /* 0x000000021500720b */ /* 0x002fe40003f0e000 */
[C---:B0-----:R-:W-:Y:S02]  /*2310*/  ISETP.GT.AND P1, PT, R6.reuse, 0x1e, PT ;  /* 0x0000001e0600780c */ /* 0x041fe40003f24270 */
[----:B------:R-:W-:-:S11]  /*2320*/  ISETP.NE.AND P2, PT, R6, RZ, PT ;  /* 0x000000ff0600720c */ /* 0x000fd60003f45270 */
[----:B------:R-:W-:Y:S02]  /*2330*/  @!P1 FSEL R21, R2, R21, !P0 ;  /* 0x0000001502159208 */ /* 0x000fe40004000000 */
[----:B------:R-:W-:Y:S01]  /*2340*/  ISETP.GT.AND P1, PT, R6, 0x1d, PT ;  /* 0x0000001d0600780c */ /* 0x000fe20003f24270 */
[----:B------:R-:W0:Y:S01]  /*2350*/  @!P2 S2R R5, SR_CgaCtaId ;  /* 0x000000000005a919 */ /* 0x000e220000008800 */
[----:B------:R-:W-:Y:S02]  /*2360*/  @!P2 MOV R4, 0x400 ;  /* 0x000004000004a802 */ /* 0x000fe40000000f00 */
[----:B------:R-:W-:Y:S01]  /*2370*/  @!P2 SHF.R.U32.HI R3, RZ, 0x3, R0 ;  /* 0x00000003ff03a819 */ /* 0x000fe20000011600 */
[----:B------:R-:W1:Y:S03]  /*2380*/  SHFL.DOWN PT, R2, R21, 0x2, 0x1f ;  /* 0x08401f0015027f89 */ /* 0x000e6600000e0000 */
[----:B------:R-:W-:-:S02]  /*2390*/  @!P2 LOP3.LUT R3, R3, 0x7c, RZ, 0xc0, !PT ;  /* 0x0000007c0303a812 */ /* 0x000fc400078ec0ff */
[----:B-1----:R-:W-:-:S04]  /*23a0*/  FSETP.GEU.AND P0, PT, R21, R2, PT ;  /* 0x000000021500720b */ /* 0x002fc80003f0e000 */
[----:B------:R-:W-:Y:S02]  /*23b0*/  @!P1 FSEL R21, R2, R21, !P0 ;  /* 0x0000001502159208 */ /* 0x000fe40004000000 */
[----:B------:R-:W-:Y:S02]  /*23c0*/  ISETP.GT.AND P1, PT, R6, 0x1b, PT ;  /* 0x0000001b0600780c */ /* 0x000fe40003f24270 */
[----:B0-----:R-:W-:Y:S01]  /*23d0*/  @!P2 LEA R4, R5, R4, 0x18 ;  /* 0x000000040504a211 */ /* 0x001fe200078ec0ff */
[----:B------:R-:W0:Y:S04]  /*23e0*/  SHFL.DOWN PT, R2, R21, 0x4, 0x1f ;  /* 0x08801f0015027f89 */ /* 0x000e2800000e0000 */
[----:B------:R-:W-:Y:S01]  /*23f0*/  @!P2 IMAD.IADD R3, R3, 0x1, R4 ;  /* 0x000000010303a824 */ /* 0x000fe200078e0204 */
[----:B0-----:R-:W-:-:S05]  /*2400*/  FSETP.GEU.AND P0, PT, R21, R2, PT ;  /* 0x000000021500720b */ /* 0x001fca0003f0e000 */
        /* <DEDUP_REMOVED lines=35> */
.L_x_2:
        /* <DEDUP_REMOVED lines=12> */
.L_x_32:
[----:B------:R-:W-:Y:S05]  /*2700*/  BSYNC.RECONVERGENT B1 ;  /* 0x0000000000017941 */ /* 0x000fea0003800200 */
.L_x_31:
        /* <DEDUP_REMOVED lines=16> */
.L_x_37:
        /* <DEDUP_REMOVED lines=10> */
.L_x_36:
[----:B------:R-:W-:Y:S05]  /*28b0*/  BSYNC.RECONVERGENT B2 ;  /* 0x0000000000027941 */ /* 0x000fea0003800200 */
.L_x_35:
        /* <DEDUP_REMOVED lines=8> */
.L_x_40:
        /* <DEDUP_REMOVED lines=59> */
.L_x_39:
[----:B------:R-:W-:Y:S05]  /*2cf0*/  BSYNC.RECONVERGENT B2 ;  /* 0x0000000000027941 */ /* 0x000fea0003800200 */
.L_x_38:
        /* <DEDUP_REMOVED lines=34> */
.L_x_42:
[----:B------:R-:W-:Y:S05]  /*2f20*/  BSYNC.RECONVERGENT B2 ;  /* 0x0000000000027941 */ /* 0x000fea0003800200 */
.L_x_41:
        /* <DEDUP_REMOVED lines=16> */
.L_x_34:
[----:B------:R-:W-:Y:S05]  /*3030*/  BSYNC.RECONVERGENT B1 ;  /* 0x0000000000017941 */ /* 0x000fea0003800200 */
.L_x_33:
        /* <DEDUP_REMOVED lines=58> */
.L_x_43:
[----:B------:R-:W-:Y:S01]  /*33e0*/  LOP3.LUT R0, R7, 0x3e0, RZ, 0xc0, !PT ;  /* 0x000003e007007812 */ /* 0x000fe200078ec0ff */
[----:B0-----:R-:W0:Y:S03]  /*33f0*/  S2R R2, SR_LANEID ;  /* 0x0000000000027919 */ /* 0x001e260000000000 */
[----:B------:R-:W-:Y:S01]  /*3400*/  LOP3.LUT R9, RZ, R0, RZ, 0x33, !PT ;  /* 0x00000000ff097212 */ /* 0x000fe200078e33ff */
[----:B------:R-:W-:-:S04]  /*3410*/  VIADD R3, R0, 0x20 ;  /* 0x0000002000037836 */ /* 0x000fc80000000000 */
[----:B------:R-:W-:Y:S01]  /*3420*/  IMAD.IADD R9, R9, 0x1, R20 ;  /* 0x0000000109097824 */ /* 0x000fe200078e0214 */
[----:B------:R-:W-:-:S04]  /*3430*/  ISETP.GT.AND P0, PT, R3, R20, PT ;  /* 0x000000140300720c */ /* 0x000fc80003f04270 */
[----:B------:R-:W-:-:S05]  /*3440*/  SEL R4, R9, 0x1f, P0 ;  /* 0x0000001f09047807 */ /* 0x000fca0000000000 */
[----:B------:R-:W1:Y:S01]  /*3450*/  SHFL.DOWN PT, R0, R5, 0x1, R4 ;  /* 0x0820000005007989 */ /* 0x000e6200000e0004 */
[C---:B0-----:R-:W-:Y:S01]  /*3460*/  ISETP.GE.AND P1, PT, R2.reuse, R4, PT ;  /* 0x000000040200720c */ /* 0x041fe20003f26270 */
[----:B------:R-:W-:Y:S01]  /*3470*/  VIADD R3, R2, 0x2 ;  /* 0x0000000202037836 */ /* 0x000fe20000000000 */
[----:B-1----:R-:W-:-:S11]  /*3480*/  FSETP.GEU.AND P0, PT, R5, R0, PT ;  /* 0x000000000500720b */ /* 0x002fd60003f0e000 */
[----:B------:R-:W-:Y:S02]  /*3490*/  @!P1 FSEL R5, R0, R5, !P0 ;  /* 0x0000000500059208 */ /* 0x000fe40004000000 */
[----:B------:R-:W-:Y:S01]  /*34a0*/  ISETP.GT.AND P1, PT, R3, R4, PT ;  /* 0x000000040300720c */ /* 0x000fe20003f24270 */
[----:B------:R-:W-:Y:S02]  /*34b0*/  VIADD R3, R2, 0x4 ;  /* 0x0000000402037836 */ /* 0x000fe40000000000 */
[----:B------:R-:W0:Y:S02]  /*34c0*/  SHFL.DOWN PT, R0, R5, 0x2, R4 ;  /* 0x0840000005007989 */ /* 0x000e2400000e0004 */
[----:B0-----:R-:W-:-:S08]  /*34d0*/  FSETP.GEU.AND P0, PT, R5, R0, PT ;  /* 0x000000000500720b */ /* 0x001fd00003f0e000 */
[----:B------:R-:W-:Y:S02]  /*34e0*/  @!P1 FSEL R5, R0, R5, !P0 ;  /* 0x0000000500059208 */ /* 0x000fe40004000000 */
[-C--:B------:R-:W-:Y:S01]  /*34f0*/  ISETP.GT.AND P1, PT, R3, R4.reuse, PT ;  /* 0x000000040300720c */ /* 0x080fe20003f24270 */
[C---:B------:R-:W-:Y:S02]  /*3500*/  VIADD R3, R2.reuse, 0x8 ;  /* 0x0000000802037836 */ /* 0x040fe40000000000 */
[----:B------:R-:W0:Y:S03]  /*3510*/  SHFL.DOWN PT, R0, R5, 0x4, R4 ;  /* 0x0880000005007989 */ /* 0x000e2600000e0004 */
[----:B------:R-:W-:Y:S01]  /*3520*/  ISETP.GT.AND P2, PT, R3, R4, PT ;  /* 0x000000040300720c */ /* 0x000fe20003f44270 */
[----:B------:R-:W-:Y:S01]  /*3530*/  VIADD R3, R2, 0x10 ;  /* 0x0000001002037836 */ /* 0x000fe20000000000 */
[----:B0-----:R-:W-:-:S05]  /*3540*/  FSETP.GEU.AND P0, PT, R5, R0, PT ;  /* 0x000000000500720b */ /* 0x001fca0003f0e000 */
[----:B------:R-:W-:Y:S02]  /*3550*/  @!P1 FSEL R5, R0, R5, !P0 ;  /* 0x0000000500059208 */ /* 0x000fe40004000000 */
[----:B------:R-:W-:-:S03]  /*3560*/  ISETP.NE.AND P0, PT, R2, RZ, PT ;  /* 0x000000ff0200720c */ /* 0x000fc60003f05270 */
[----:B------:R-:W0:Y:S10]  /*3570*/  SHFL.DOWN PT, R0, R5, 0x8, R4 ;  /* 0x0900000005007989 */ /* 0x000e3400000e0004 */
[----:B------:R-:W1:Y:S01]  /*3580*/  @!P0 S2R R6, SR_CgaCtaId ;  /* 0x0000000000068919 */ /* 0x000e620000008800 */
[----:B------:R-:W-:-:S04]  /*3590*/  @!P0 SHF.R.U32.HI R2, RZ, 0x3, R7 ;  /* 0x00000003ff028819 */ /* 0x000fc80000011607 */
[----:B------:R-:W-:Y:S02]  /*35a0*/  @!P0 LOP3.LUT R2, R2, 0x7c, RZ, 0xc0, !PT ;  /* 0x0000007c02028812 */ /* 0x000fe400078ec0ff */
[----:B0-----:R-:W-:-:S04]  /*35b0*/  FSETP.GEU.AND P1, PT, R5, R0, PT ;  /* 0x000000000500720b */ /* 0x001fc80003f2e000 */
[----:B------:R-:W-:Y:S02]  /*35c0*/  @!P2 FSEL R5, R0, R5, !P1 ;  /* 0x000000050005a208 */ /* 0x000fe40004800000 */
[----:B------:R-:W-:Y:S02]  /*35d0*/  ISETP.GT.AND P2, PT, R3, R4, PT ;  /* 0x000000040300720c */ /* 0x000fe40003f44270 */
[----:B------:R-:W-:Y:S01]  /*35e0*/  @!P0 MOV R3, 0x400 ;  /* 0x0000040000038802 */ /* 0x000fe20000000f00 */
[----:B------:R-:W0:Y:S03]  /*35f0*/  SHFL.DOWN PT, R0, R5, 0x10, R4 ;  /* 0x0a00000005007989 */ /* 0x000e2600000e0004 */
        /* <DEDUP_REMOVED lines=37> */
.L_x_30:
[----:B------:R-:W0:Y:S01]  /*3850*/  S2R R8, SR_TID.X ;  /* 0x0000000000087919 */ /* 0x000e220000002100 */
[----:B------:R-:W0:Y:S02]  /*3860*/  LDC.64 R2, c[0x0][0x380] ;  /* 0x0000e000ff027b82 */ /* 0x000e240000000a00 */
[----:B0-----:R-:W-:-:S05]  /*3870*/  IMAD.WIDE.U32 R2, R8, 0x4, R2 ;  /* 0x0000000408027825 */ /* 0x001fca00078e0002 */
[----:B------:R-:W2:Y:S04]  /*3880*/  LDG.E.CONSTANT R19, desc[UR6][R2.64] ;  /* 0x0000000602137981 */ /* 0x000ea8000c1e9900 */
[----:B------:R-:W2:Y:S04]  /*3890*/  LDG.E.CONSTANT R0, desc[UR6][R2.64+0x400] ;  /* 0x0004000602007981 */ /* 0x000ea8000c1e9900 */
[----:B------:R-:W3:Y:S04]  /*38a0*/  LDG.E.CONSTANT R4, desc[UR6][R2.64+0x800] ;  /* 0x0008000602047981 */ /* 0x000ee8000c1e9900 */
[----:B------:R-:W3:Y:S04]  /*38b0*/  LDG.E.CONSTANT R5, desc[UR6][R2.64+0xc00] ;  /* 0x000c000602057981 */ /* 0x000ee8000c1e9900 */
[----:B------:R-:W4:Y:S04]  /*38c0*/  LDG.E.CONSTANT R6, desc[UR6][R2.64+0x1000] ;  /* 0x0010000602067981 */ /* 0x000f28000c1e9900 */
[----:B------:R-:W4:Y:S04]  /*38d0*/  LDG.E.CONSTANT R7, desc[UR6][R2.64+0x1400] ;  /* 0x0014000602077981 */ /* 0x000f28000c1e9900 */
[----:B------:R-:W5:Y:S04]  /*38e0*/  LDG.E.CONSTANT R9, desc[UR6][R2.64+0x1800] ;  /* 0x0018000602097981 */ /* 0x000f68000c1e9900 */
        /* <DEDUP_REMOVED lines=8> */
[----:B------:R-:W5:Y:S01]  /*3970*/  LDG.E.CONSTANT R18, desc[UR6][R2.64+0x3c00] ;  /* 0x003c000602127981 */ /* 0x000f62000c1e9900 */
[----:B--2---:R-:W-:-:S04]  /*3980*/  FSETP.GEU.AND P0, PT, R19, R0, PT ;  /* 0x000000001300720b */ /* 0x004fc80003f0e000 */
[----:B------:R-:W-:Y:S02]  /*3990*/  FSEL R0, R0, R19, !P0 ;  /* 0x0000001300007208 */ /* 0x000fe40004000000 */
[----:B---3--:R-:W-:-:S04]  /*39a0*/  FSETP.GEU.AND P1, PT, R4, R5, PT ;  /* 0x000000050400720b */ /* 0x008fc80003f2e000 */
[----:B------:R-:W-:Y:S02]  /*39b0*/  FSEL R5, R5, R4, !P1 ;  /* 0x0000000405057208 */ /* 0x000fe40004800000 */
[----:B----4-:R-:W-:-:S04]  /*39c0*/  FSETP.GEU.AND P2, PT, R6, R7, PT ;  /* 0x000000070600720b */ /* 0x010fc80003f4e000 */
[----:B------:R-:W-:Y:S02]  /*39d0*/  FSEL R6, R7, R6, !P2 ;  /* 0x0000000607067208 */ /* 0x000fe40005000000 */
[----:B-----5:R-:W-:-:S04]  /*39e0*/  FSETP.GEU.AND P3, PT, R9, R10, PT ;  /* 0x0000000a0900720b */ /* 0x020fc80003f6e000 */
[----:B------:R-:W-:Y:S02]  /*39f0*/  FSEL R9, R10, R9, !P3 ;  /* 0x000000090a097208 */ /* 0x000fe40005800000 */
[----:B------:R-:W-:-:S04]  /*3a00*/  FSETP.GEU.AND P0, PT, R11, R12, PT ;  /* 0x0000000c0b00720b */ /* 0x000fc80003f0e000 */
[----:B------:R-:W-:Y:S02]  /*3a10*/  FSEL R11, R12, R11, !P0 ;  /* 0x0000000b0c0b7208 */ /* 0x000fe40004000000 */
[----:B------:R-:W-:Y:S02]  /*3a20*/  FSETP.GEU.AND P0, PT, R0, R5, PT ;  /* 0x000000050000720b */ /* 0x000fe40003f0e000 */
[----:B------:R-:W-:Y:S02]  /*3a30*/  FSETP.GEU.AND P1, PT, R13, R14, PT ;  /* 0x0000000e0d00720b */ /* 0x000fe40003f2e000 */
[----:B------:R-:W-:Y:S02]  /*3a40*/  FSEL R0, R5, R0, !P0 ;  /* 0x0000000005007208 */ /* 0x000fe40004000000 */
[----:B------:R-:W-:Y:S02]  /*3a50*/  FSEL R14, R14, R13, !P1 ;  /* 0x0000000d0e0e7208 */ /* 0x000fe40004800000 */
[----:B------:R-:W-:-:S02]  /*3a60*/  FSETP.GEU.AND P1, PT, R6, R9, PT ;  /* 0x000000090600720b */ /* 0x000fc40003f2e000 */
[----:B------:R-:W-:Y:S02]  /*3a70*/  FSETP.GEU.AND P2, PT, R15, R16, PT ;  /* 0x000000100f00720b */ /* 0x000fe40003f4e000 */
[----:B------:R-:W-:Y:S02]  /*3a80*/  FSEL R9, R9, R6, !P1 ;  /* 0x0000000609097208 */ /* 0x000fe40004800000 */
[----:B------:R-:W-:Y:S02]  /*3a90*/  FSEL R15, R16, R15, !P2 ;  /* 0x0000000f100f7208 */ /* 0x000fe40005000000 */
[----:B------:R-:W-:Y:S02]  /*3aa0*/  FSETP.GEU.AND P2, PT, R11, R14, PT ;  /* 0x0000000e0b00720b */ /* 0x000fe40003f4e000 */
[----:B------:R-:W-:Y:S02]  /*3ab0*/  FSETP.GEU.AND P3, PT, R17, R18, PT ;  /* 0x000000121100720b */ /* 0x000fe40003f6e000 */
[----:B------:R-:W-:-:S02]  /*3ac0*/  FSEL R11, R14, R11, !P2 ;  /* 0x0000000b0e0b7208 */ /* 0x000fc40005000000 */
[----:B------:R-:W-:Y:S02]  /*3ad0*/  FSEL R18, R18, R17, !P3 ;  /* 0x0000001112127208 */ /* 0x000fe40005800000 */
[----:B------:R-:W-:Y:S02]  /*3ae0*/  FSETP.GEU.AND P0, PT, R0, R9, PT ;  /* 0x000000090000720b */ /* 0x000fe40003f0e000 */
[----:B------:R-:W-:Y:S02]  /*3af0*/  FSETP.GEU.AND P3, PT, R15, R18, PT ;  /* 0x000000120f00720b */ /* 0x000fe40003f6e000 */
[----:B------:R-:W-:Y:S02]  /*3b00*/  FSEL R0, R9, R0, !P0 ;  /* 0x0000000009007208 */ /* 0x000fe40004000000 */
[----:B------:R-:W-:-:S04]  /*3b10*/  FSEL R18, R18, R15, !P3 ;  /* 0x0000000f12127208 */ /* 0x000fc80005800000 */
[----:B------:R-:W-:-:S04]  /*3b20*/  FSETP.GEU.AND P1, PT, R11, R18, PT ;  /* 0x000000120b00720b */ /* 0x000fc80003f2e000 */
[----:B------:R-:W-:Y:S01]  /*3b30*/  FSEL R5, R18, R11, !P1 ;  /* 0x0000000b12057208 */ /* 0x000fe20004800000 */
[----:B------:R-:W-:Y:S01]  /*3b40*/  IMAD.MOV.U32 R11, RZ, RZ, 0x1000 ;  /* 0x00001000ff0b7424 */ /* 0x000fe200078e00ff */
[----:B------:R-:W-:Y:S02]  /*3b50*/  ISETP.GE.U32.AND P1, PT, R20, 0x2000, PT ;  /* 0x000020001400780c */ /* 0x000fe40003f26070 */
[----:B------:R-:W-:-:S04]  /*3b60*/  FSETP.GEU.AND P0, PT, R0, R5, PT ;  /* 0x000000050000720b */ /* 0x000fc80003f0e000 */
[----:B------:R-:W-:-:S07]  /*3b70*/  FSEL R0, R5, R0, !P0 ;  /* 0x0000000005007208 */ /* 0x000fce0004000000 */
[----:B------:R-:W-:Y:S05]  /*3b80*/  @!P1 BRA `(.L_x_44) ;  /* 0x0000000000ec9947 */ /* 0x000fea0003800000 */
[----:B------:R-:W0:Y:S01]  /*3b90*/  LDC R7, c[0x0][0x390] ;  /* 0x0000e400ff077b82 */ /* 0x000e220000000800 */
[----:B------:R-:W-:Y:S02]  /*3ba0*/  VIADD R6, R20, 0xfffff000 ;  /* 0xfffff00014067836 */ /* 0x000fe40000000000 */
[----:B------:R-:W-:-:S07]  /*3bb0*/  IMAD.MOV.U32 R11, RZ, RZ, 0x1000 ;  /* 0x00001000ff0b7424 */ /* 0x000fce00078e00ff */
.L_x_46:
[----:B------:R-:W-:-:S05]  /*3bc0*/  IMAD.WIDE R4, R11, 0x4, R2 ;  /* 0x000000040b047825 */ /* 0x000fca00078e0202 */
        /* <DEDUP_REMOVED lines=15> */
[----:B------:R1:W5:Y:S01]  /*3cc0*/  LDG.E.CONSTANT R16, desc[UR6][R4.64+0x3c00] ;  /* 0x003c000604107981 */ /* 0x000362000c1e9900 */
        /* <DEDUP_REMOVED lines=16> */
[----:B------:R-:W-:Y:S01]  /*3dd0*/  FSEL R23, R23, R20, !P1 ;  /* 0x0000001417177208 */ /* 0x000fe20004800000 */
[----:B0-----:R-:W-:Y:S01]  /*3de0*/  IMAD.MOV.U32 R20, RZ, RZ, R7 ;  /* 0x000000ffff147224 */ /* 0x001fe200078e0007 */
[----:B------:R-:W-:Y:S02]  /*3df0*/  FSEL R10, R13, R10, !P2 ;  /* 0x0000000a0d0a7208 */ /* 0x000fe40005000000 */
[----:B------:R-:W-:Y:S01]  /*3e00*/  FSETP.GEU.AND P2, PT, R24, R15, PT ;  /* 0x0000000f1800720b */ /* 0x000fe20003f4e000 */
[----:B-1----:R-:W-:Y:S01]  /*3e10*/  IMAD.IADD R4, R20, 0x1, -R11 ;  /* 0x0000000114047824 */ /* 0x002fe200078e0a0b */
        /* <DEDUP_REMOVED lines=18> */
.L_x_44:
        /* <DEDUP_REMOVED lines=20> */
.L_x_50:
        /* <DEDUP_REMOVED lines=9> */
.L_x_49:
[----:B------:R-:W-:Y:S05]  /*4110*/  BSYNC.RECONVERGENT B2 ;  /* 0x0000000000027941 */ /* 0x000fea0003800200 */
.L_x_48:
        /* <DEDUP_REMOVED lines=16> */
.L_x_53:
        /* <DEDUP_REMOVED lines=62> */
.L_x_52:
[----:B------:R-:W-:Y:S05]  /*4600*/  BSYNC.RECONVERGENT B2 ;  /* 0x0000000000027941 */ /* 0x000fea0003800200 */
.L_x_51:
        /* <DEDUP_REMOVED lines=37> */
.L_x_55:
[----:B------:R-:W-:Y:S05]  /*4860*/  BSYNC.RECONVERGENT B2 ;  /* 0x0000000000027941 */ /* 0x000fea0003800200 */
.L_x_54:
[----:B------:R-:W-:-:S13]  /*4870*/  ISETP.LT.OR P0, PT, R10, R9, P0 ;  /* 0x000000090a00720c */ /* 0x000fda0000701670 */
[----:B------:R-:W-:Y:S05]  /*4880*/  @!P0 BRA `(.L_x_47) ;  /* 0x0000000000388947 */ /* 0x000fea0003800000 */
[----:B------:R-:W0:Y:S01]  /*4890*/  LDC.64 R4, c[0x0][0x380] ;  /* 0x0000e000ff047b82 */ /* 0x000e220000000a00 */
[----:B------:R-:W2:Y:S04]  /*48a0*/  LDG.E.CONSTANT R7, desc[UR6][R2.64+-0x400] ;  /* 0xfffc000602077981 */ /* 0x000ea8000c1e9900 */
[----:B------:R-:W3:Y:S01]  /*48b0*/  LDG.E.CONSTANT R9, desc[UR6][R2.64] ;  /* 0x0000000602097981 */ /* 0x000ee2000c1e9900 */
[----:B0-----:R-:W-:-:S03]  /*48c0*/  IMAD.WIDE.U32 R4, R11, 0x4, R4 ;  /* 0x000000040b047825 */ /* 0x001fc600078e0004 */
[----:B------:R-:W4:Y:S04]  /*48d0*/  LDG.E.CONSTANT R11, desc[UR6][R2.64+0x400] ;  /* 0x00040006020b7981 */ /* 0x000f28000c1e9900 */
        /* <DEDUP_REMOVED lines=9> */
.L_x_47:
[----:B------:R-:W-:Y:S05]  /*4970*/  BSYNC.RECONVERGENT B1 ;  /* 0x0000000000017941 */ /* 0x000fea0003800200 */
.L_x_45:
[----:B------:R-:W0:Y:S01]  /*4980*/  S2R R6, SR_LANEID ;  /* 0x0000000000067919 */ /* 0x000e220000000000 */
[----:B------:R-:W-:-:S05]  /*4990*/  IMAD.MOV.U32 R3, RZ, RZ, R0 ;  /* 0x000000ffff037224 */ /* 0x000fca00078e0000 */
        /* <DEDUP_REMOVED lines=51> */
[----:B------:R-:W-:-:S09]  /*4cd0*/  FSEL R0, R9, R0, !P1 ;  /* 0x0000000009007208 */ /* 0x000fd20004800000 */
.L_x_17:
[----:B------:R-:W-:Y:S05]  /*4ce0*/  BSYNC.RECONVERGENT B0 ;  /* 0x0000000000007941 */ /* 0x000fea0003800200 */
.L_x_1:
[----:B------:R-:W-:Y:S05]  /*4cf0*/  @P0 EXIT ;  /* 0x000000000000094d */ /* 0x000fea0003800000 */
[----:B------:R-:W0:Y:S01]  /*4d00*/  LDCU UR4, c[0x0][0x398] ;  /* 0x00007300ff0477ac */ /* 0x000e220008000800 */
[----:B------:R-:W1:Y:S01]  /*4d10*/  LDC.64 R2, c[0x0][0x388] ;  /* 0x0000e200ff027b82 */ /* 0x000e620000000a00 */
[----:B0-----:R-:W-:-:S04]  /*4d20*/  FSETP.GT.AND P0, PT, R0, UR4, PT ;  /* 0x0000000400007c0b */ /* 0x001fc8000bf04000 */
[----:B------:R-:W-:-:S05]  /*4d30*/  FSEL R5, R0, UR4, P0 ;  /* 0x0000000400057c08 */ /* 0x000fca0008000000 */
[----:B-1----:R-:W-:Y:S01]  /*4d40*/  STG.E desc[UR6][R2.64], R5 ;  /* 0x0000000502007986 */ /* 0x002fe2000c101906 */
[----:B------:R-:W-:Y:S05]  /*4d50*/  EXIT ;  /* 0x000000000000794d */ /* 0x000fea0003800000 */
.L_x_56:
[----:B------:R-:W-:-:S00]  /*4d60*/  BRA `(.L_x_56) ;  /* 0xfffffffc00fc7947 */ /* 0x000fc0000383ffff */
[----:B------:R-:W-:-:S00]  /*4d70*/  NOP ;  /* 0x0000000000007918 */ /* 0x000fc00000000000 */
        /* <DEDUP_REMOVED lines=8> */
.L_x_161:


//--------------------- .text._ZN3cub18CUB_300001_SM_10006detail6reduce18DeviceReduceKernelINS2_10policy_hubIfjN4cuda3__47maximumIvEEE10Policy1000EPfjS8_fNS5_3std3__410__identityEEEvT0_PT3_T1_NS0_13GridEvenShareISI_EET2_T4_ --------------------------
	.section	.text._ZN3cub18CUB_300001_SM_10006detail6reduce18DeviceReduceKernelINS2_10policy_hubIfjN4cuda3__47maximumIvEEE10Policy1000EPfjS8_fNS5_3std3__410__identityEEEvT0_PT3_T1_NS0_13GridEvenShareISI_EET2_T4_,"ax",@progbits
	.align	128
        .global         _ZN3cub18CUB_300001_SM_10006detail6reduce18DeviceReduceKernelINS2_10policy_hubIfjN4cuda3__47maximumIvEEE10Policy1000EPfjS8_fNS5_3std3__410__identityEEEvT0_PT3_T1_NS0_13GridEvenShareISI_EET2_T4_
        .type           _ZN3cub18CUB_300001_SM_10006detail6reduce18DeviceReduceKernelINS2_10policy_hubIfjN4cuda3__47maximumIvEEE10Policy1000EPfjS8_fNS5_3std3__410__identityEEEvT0_PT3_T1_NS0_13GridEvenShareISI_EET2_T4_,@function
        .size           _ZN3cub18CUB_300001_SM_10006detail6reduce18DeviceReduceKernelINS2_10policy_hubIfjN4cuda3__47maximumIvEEE10Policy1000EPfjS8_fNS5_3std3__410__identityEEEvT0_PT3_T1_NS0_13GridEvenShareISI_EET2_T4_,(.L_x_162 - _ZN3cub18CUB_300001_SM_10006detail6reduce18DeviceReduceKernelINS2_10policy_hubIfjN4cuda3__47maximumIvEEE10Policy1000EPfjS8_fNS5_3std3__410__identityEEEvT0_PT3_T1_NS0_13GridEvenShareISI_EET2_T4_)
        .other          _ZN3cub18CUB_300001_SM_10006detail6reduce18DeviceReduceKernelINS2_10policy_hubIfjN4cuda3__47maximumIvEEE10Policy1000EPfjS8_fNS5_3std3__410__identityEEEvT0_PT3_T1_NS0_13GridEvenShareISI_EET2_T4_,@"STO_CUDA_ENTRY STV_DEFAULT"
_ZN3cub18CUB_300001_SM_10006detail6reduce18DeviceReduceKernelINS2_10policy_hubIfjN4cuda3__47maximumIvEEE10Policy1000EPfjS8_fNS5_3std3__410__identityEEEvT0_PT3_T1_NS0_13GridEvenShareISI_EET2_T4_:
.text._ZN3cub18CUB_300001_SM_10006detail6reduce18DeviceReduceKernelINS2_10policy_hubIfjN4cuda3__47maximumIvEEE10Policy1000EPfjS8_fNS5_3std3__410__identityEEEvT0_PT3_T1_NS0_13GridEvenShareISI_EET2_T4_:
[----:B------:R-:W-:Y:S01]  /*0000*/  LDC R1, c[0x0][0x37c] ;  /* 0x0000df00ff017b82 */ /* 0x000fe20000000800 */
[----:B------:R-:W0:Y:S01]  /*0010*/  S2R R0, SR_CTAID.X ;  /* 0x0000000000007919 */ /* 0x000e220000002500 */
[----:B------:R-:W1:Y:S01]  /*0020*/  LDCU UR4, c[0x0][0x380] ;  /* 0x00007000ff0477ac */ /* 0x000e620008000800 */
[----:B------:R-:W-:Y:S01]  /*0030*/  BSSY.RECONVERGENT B0, `(.L_x_57) ;  /* 0x0000360000007945 */ /* 0x000fe20003800200 */
[----:B------:R-:W2:Y:S01]  /*0040*/  LDCU UR5, c[0x0][0x3ac] ;  /* 0x00007580ff0577ac */ /* 0x000ea20008000800 */
[----:B------:R-:W3:Y:S01]  /*0050*/  LDCU.64 UR8, c[0x0][0x358] ;  /* 0x00006b00ff0877ac */ /* 0x000ee20008000a00 */
[----:B-1----:R-:W-:Y:S02]  /*0060*/  ULOP3.LUT UP0, URZ, UR4, 0xf, URZ, 0xc0, !UPT ;  /* 0x0000000f04ff7892 */ /* 0x002fe4000f80c0ff */
[----:B--2---:R-:W-:Y:S01]  /*0070*/  USHF.L.U32 UR5, UR5, 0xc, URZ ;  /* 0x0000000c05057899 */ /* 0x004fe200080006ff */
[----:B0-----:R-:W-:-:S06]  /*0080*/  IMAD.SHL.U32 R23, R0, 0x1000, RZ ;  /* 0x0000100000177824 */ /* 0x001fcc00078e00ff */
[----:B---3--:R-:W-:Y:S05]  /*0090*/  BRA.U UP0, `(.L_x_58) ;  /* 0x0000001900847547 */ /* 0x008fea000b800000 */
[----:B------:R-:W0:Y:S02]  /*00a0*/  LDC R26, c[0x0][0x3a8] ;  /* 0x0000ea00ff1a7b82 */ /* 0x000e240000000800 */
[----:B0-----:R-:W-:-:S05]  /*00b0*/  IMAD R3, R0, -0x1000, R26 ;  /* 0xfffff00000037824 */ /* 0x001fca00078e021a */
[----:B------:R-:W-:-:S13]  /*00c0*/  ISETP.GT.U32.AND P0, PT, R3, 0xfff, PT ;  /* 0x00000fff0300780c */ /* 0x000fda0003f04070 */
[----:B------:R-:W-:Y:S05]  /*00d0*/  @P0 BRA `(.L_x_59) ;  /* 0x0000000c00100947 */ /* 0x000fea0003800000 */
[----:B------:R-:W0:Y:S01]  /*00e0*/  S2R R2, SR_TID.X ;  /* 0x0000000000027919 */ /* 0x000e220000002100 */
[----:B------:R-:W-:Y:S01]  /*00f0*/  BSSY.RECONVERGENT B1, `(.L_x_60) ;  /* 0x000000a000017945 */ /* 0x000fe20003800200 */
[----:B------:R-:W-:Y:S01]  /*0100*/  IMAD.MOV.U32 R6, RZ, RZ, RZ ;  /* 0x000000ffff067224 */ /* 0x000fe200078e00ff */
[----:B0-----:R-:W-:Y:S01]  /*0110*/  ISETP.GE.U32.AND P0, PT, R2, R3, PT ;  /* 0x000000030200720c */ /* 0x001fe20003f06070 */
[----:B------:R-:W-:-:S12]  /*0120*/  IMAD.MOV.U32 R11, RZ, RZ, R2 ;  /* 0x000000ffff0b7224 */ /* 0x000fd800078e0002 */
[----:B------:R-:W-:Y:S05]  /*0130*/  @P0 BRA `(.L_x_61) ;  /* 0x0000000000140947 */ /* 0x000fea0003800000 */
[----:B------:R-:W0:Y:S01]  /*0140*/  LDC.64 R6, c[0x0][0x380] ;  /* 0x0000e000ff067b82 */ /* 0x000e220000000a00 */
[----:B------:R-:W-:-:S04]  /*0150*/  IMAD R5, R0, 0x1000, R2 ;  /* 0x0000100000057824 */ /* 0x000fc800078e0202 */
[----:B0-----:R-:W-:-:S06]  /*0160*/  IMAD.WIDE.U32 R6, R5, 0x4, R6 ;  /* 0x0000000405067825 */ /* 0x001fcc00078e0006 */
[----:B------:R0:W5:Y:S01]  /*0170*/  LDG.E.CONSTANT R6, desc[UR8][R6.64] ;  /* 0x0000000806067981 */ /* 0x000162000c1e9900 */
[----:B------:R-:W-:-:S07]  /*0180*/  VIADD R11, R2, 0x100 ;  /* 0x00000100020b7836 */ /* 0x000fce0000000000 */
.L_x_61:
[----:B------:R-:W-:Y:S05]  /*0190*/  BSYNC.RECONVERGENT B1 ;  /* 0x0000000000017941 */ /* 0x000fea0003800200 */
.L_x_60:
[----:B------:R-:W-:Y:S01]  /*01a0*/  ISETP.GE.U32.AND P0, PT, R11, R3, PT ;  /* 0x000000030b00720c */ /* 0x000fe20003f06070 */
[----:B------:R-:W-:-:S12]  /*01b0*/  BSSY.RECONVERGENT B1, `(.L_x_62) ;  /* 0x0000035000017945 */ /* 0x000fd80003800200 */
[----:B------:R-:W-:Y:S05]  /*01c0*/  @P0 BRA `(.L_x_63) ;  /* 0x0000000000cc0947 */ /* 0x000fea0003800000 */
[----:B------:R-:W-:Y:S01]  /*01d0*/  LOP3.LUT R5, RZ, R11, RZ, 0x33, !PT ;  /* 0x0000000bff057212 */ /* 0x000fe200078e33ff */
[----:B------:R-:W-:Y:S04]  /*01e0*/  BSSY.RECONVERGENT B2, `(.L_x_64) ;  /* 0x0000015000027945 */ /* 0x000fe80003800200 */
[----:B------:R-:W-:-:S04]  /*01f0*/  IMAD.IADD R5, R5, 0x1, R26 ;  /* 0x0000000105057824 */ /* 0x000fc800078e021a */
[----:B0-----:R-:W-:Y:S01]  /*0200*/  IMAD R7, R0, -0x1000, R5 ;  /* 0xfffff00000077824 */ /* 0x001fe200078e0205 */
[----:B------:R-:W-:-:S04]  /*0210*/  LOP3.LUT R4, R5, 0x300, RZ, 0xc0, !PT ;  /* 0x0000030005047812 */ /* 0x000fc800078ec0ff */
[----:B------:R-:W-:Y:S02]  /*0220*/  ISETP.NE.AND P0, PT, R4, 0x300, PT ;  /* 0x000003000400780c */ /* 0x000fe40003f05270 */
[----:B------:R-:W-:-:S11]  /*0230*/  ISETP.GE.U32.AND P2, PT, R7, 0x300, PT ;  /* 0x000003000700780c */ /* 0x000fd60003f46070 */
[----:B------:R-:W-:Y:S05]  /*0240*/  @!P0 BRA `(.L_x_65) ;  /* 0x0000000000388947 */ /* 0x000fea0003800000 */
[----:B------:R-:W0:Y:S01]  /*0250*/  LDC.64 R8, c[0x0][0x380] ;  /* 0x0000e000ff087b82 */ /* 0x000e220000000a00 */
[----:B------:R-:W-:Y:S01]  /*0260*/  LEA.HI R4, R5, 0x1, RZ, 0x18 ;  /* 0x0000000105047811 */ /* 0x000fe200078fc0ff */
[----:B------:R-:W-:-:S03]  /*0270*/  IMAD R7, R0, 0x1000, R11 ;  /* 0x0000100000077824 */ /* 0x000fc600078e020b */
[----:B------:R-:W-:-:S05]  /*0280*/  LOP3.LUT R4, R4, 0x3, RZ, 0xc0, !PT ;  /* 0x0000000304047812 */ /* 0x000fca00078ec0ff */
[----:B------:R-:W-:-:S07]  /*0290*/  IMAD.MOV R10, RZ, RZ, -R4 ;  /* 0x000000ffff0a7224 */ /* 0x000fce00078e0a04 */
.L_x_66:
[----:B0-----:R-:W-:-:S06]  /*02a0*/  IMAD.WIDE.U32 R4, R7, 0x4, R8 ;  /* 0x0000000407047825 */ /* 0x001fcc00078e0008 */
[----:B------:R-:W2:Y:S01]  /*02b0*/  LDG.E.CONSTANT R5, desc[UR8][R4.64] ;  /* 0x0000000804057981 */ /* 0x000ea2000c1e9900 */
[----:B------:R-:W-:Y:S02]  /*02c0*/  VIADD R10, R10, 0x1 ;  /* 0x000000010a0a7836 */ /* 0x000fe40000000000 */
[----:B------:R-:W-:Y:S02]  /*02d0*/  VIADD R11, R11, 0x100 ;  /* 0x000001000b0b7836 */ /* 0x000fe40000000000 */
[----:B------:R-:W-:Y:S01]  /*02e0*/  VIADD R7, R7, 0x100 ;  /* 0x0000010007077836 */ /* 0x000fe20000000000 */
[----:B------:R-:W-:Y:S02]  /*02f0*/  ISETP.NE.AND P1, PT, R10, RZ, PT ;  /* 0x000000ff0a00720c */ /* 0x000fe40003f25270 */
[----:B--2--5:R-:W-:-:S04]  /*0300*/  FSETP.GEU.AND P0, PT, R6, R5, PT ;  /* 0x000000050600720b */ /* 0x024fc80003f0e000 */
[----:B------:R-:W-:-:S07]  /*0310*/  FSEL R6, R5, R6, !P0 ;  /* 0x0000000605067208 */ /* 0x000fce0004000000 */
[----:B------:R-:W-:Y:S05]  /*0320*/  @P1 BRA `(.L_x_66) ;  /* 0xfffffffc00dc1947 */ /* 0x000fea000383ffff */
.L_x_65:
[----:B------:R-:W-:Y:S05]  /*0330*/  BSYNC.RECONVERGENT B2 ;  /* 0x0000000000027941 */ /* 0x000fea0003800200 */
.L_x_64:
[----:B------:R-:W-:Y:S05]  /*0340*/  @!P2 BRA `(.L_x_63) ;  /* 0x00000000006ca947 */ /* 0x000fea0003800000 */
[----:B------:R-:W0:Y:S01]  /*0350*/  LDC.64 R4, c[0x0][0x380] ;  /* 0x0000e000ff047b82 */ /* 0x000e220000000a00 */
[----:B------:R-:W-:Y:S02]  /*0360*/  VIADD R7, R11, 0x200 ;  /* 0x000002000b077836 */ /* 0x000fe40000000000 */
[----:B------:R-:W-:-:S07]  /*0370*/  IMAD R17, R0, 0x1000, R11 ;  /* 0x0000100000117824 */ /* 0x000fce00078e020b */
.L_x_67:
[----:B0-----:R-:W-:-:S04]  /*0380*/  IMAD.WIDE.U32 R8, R17, 0x4, R4 ;  /* 0x0000000411087825 */ /* 0x001fc800078e0004 */
[C---:B------:R-:W-:Y:S02]  /*0390*/  VIADD R11, R17.reuse, 0x100 ;  /* 0x00000100110b7836 */ /* 0x040fe40000000000 */
[----:B------:R0:W2:Y:S01]  /*03a0*/  LDG.E.CONSTANT R9, desc[UR8][R8.64] ;  /* 0x0000000808097981 */ /* 0x0000a2000c1e9900 */
[----:B------:R-:W-:Y:S02]  /*03b0*/  VIADD R13, R17, 0x200 ;  /* 0x00000200110d7836 */ /* 0x000fe40000000000 */
[----:B------:R-:W-:-:S04]  /*03c0*/  IMAD.WIDE.U32 R10, R11, 0x4, R4 ;  /* 0x000000040b0a7825 */ /* 0x000fc800078e0004 */
[--C-:B------:R-:W-:Y:S02]  /*03d0*/  IMAD.WIDE.U32 R12, R13, 0x4, R4.reuse ;  /* 0x000000040d0c7825 */ /* 0x100fe400078e0004 */
[----:B------:R-:W3:Y:S02]  /*03e0*/  LDG.E.CONSTANT R11, desc[UR8][R10.64] ;  /* 0x000000080a0b7981 */ /* 0x000ee4000c1e9900 */
[----:B------:R-:W-:Y:S02]  /*03f0*/  VIADD R15, R17, 0x300 ;  /* 0x00000300110f7836 */ /* 0x000fe40000000000 */
[----:B------:R-:W4:Y:S02]  /*0400*/  LDG.E.CONSTANT R13, desc[UR8][R12.64] ;  /* 0x000000080c0d7981 */ /* 0x000f24000c1e9900 */
[----:B------:R-:W-:-:S06]  /*0410*/  IMAD.WIDE.U32 R14, R15, 0x4, R4 ;  /* 0x000000040f0e7825 */ /* 0x000fcc00078e0004 */
[----:B------:R-:W4:Y:S01]  /*0420*/  LDG.E.CONSTANT R15, desc[UR8][R14.64] ;  /* 0x000000080e0f7981 */ /* 0x000f22000c1e9900 */
[C---:B0-----:R-:W-:Y:S02]  /*0430*/  VIADD R8, R7.reuse, 0x200 ;  /* 0x0000020007087836 */ /* 0x041fe40000000000 */
[----:B------:R-:W-:Y:S02]  /*0440*/  VIADD R7, R7, 0x400 ;  /* 0x0000040007077836 */ /* 0x000fe40000000000 */
[----:B------:R-:W-:Y:S01]  /*0450*/  VIADD R17, R17, 0x400 ;  /* 0x0000040011117836 */ /* 0x000fe20000000000 */
        /* <DEDUP_REMOVED lines=8> */
[----:B------:R-:W-:Y:S01]  /*04e0*/  FSEL R6, R15, R6, !P0 ;  /* 0x000000060f067208 */ /* 0x000fe20004000000 */
[----:B------:R-:W-:Y:S08]  /*04f0*/  @!P1 BRA `(.L_x_67) ;  /* 0xfffffffc00a09947 */ /* 0x000ff0000383ffff */
.L_x_63:
[----:B------:R-:W-:Y:S05]  /*0500*/  BSYNC.RECONVERGENT B1 ;  /* 0x0000000000017941 */ /* 0x000fea0003800200 */
.L_x_62:
[----:B------:R-:W-:Y:S01]  /*0510*/  ISETP.GE.U32.AND P0, PT, R3, 0x100, PT ;  /* 0x000001000300780c */ /* 0x000fe20003f06070 */
[----:B-----5:R-:W-:-:S12]  /*0520*/  IMAD.MOV.U32 R10, RZ, RZ, R6 ;  /* 0x000000ffff0a7224 */ /* 0x020fd800078e0006 */
[----:B------:R-:W-:Y:S05]  /*0530*/  @!P0 BRA `(.L_x_68) ;  /* 0x0000000000dc8947 */ /* 0x000fea0003800000 */
[----:B------:R-:W1:Y:S01]  /*0540*/  S2R R8, SR_LANEID ;  /* 0x0000000000087919 */ /* 0x000e620000000000 */
[----:B------:R-:W2:Y:S02]  /*0550*/  SHFL.DOWN PT, R3, R10, 0x1, 0x1f ;  /* 0x08201f000a037f89 */ /* 0x000ea400000e0000 */
[----:B--2---:R-:W-:Y:S02]  /*0560*/  FSETP.GEU.AND P1, PT, R10, R3, PT ;  /* 0x000000030a00720b */ /* 0x004fe40003f2e000 */
[C---:B-1----:R-:W-:Y:S02]  /*0570*/  ISETP.GT.AND P0, PT, R8.reuse, 0x1e, PT ;  /* 0x0000001e0800780c */ /* 0x042fe40003f04270 */
[----:B------:R-:W-:Y:S02]  /*0580*/  FSEL R3, R3, R10, !P1 ;  /* 0x0000000a03037208 */ /* 0x000fe40004800000 */
[----:B------:R-:W-:Y:S02]  /*0590*/  ISETP.NE.AND P2, PT, R8, RZ, PT ;  /* 0x000000ff0800720c */ /* 0x000fe40003f45270 */
[----:B------:R-:W-:-:S02]  /*05a0*/  FSEL R3, R10, R3, P0 ;  /* 0x000000030a037208 */ /* 0x000fc40000000000 */
[----:B------:R-:W-:-:S03]  /*05b0*/  ISETP.GT.AND P0, PT, R8, 0x1d, PT ;  /* 0x0000001d0800780c */ /* 0x000fc60003f04270 */
[----:B------:R-:W1:Y:S06]  /*05c0*/  SHFL.DOWN PT, R4, R3, 0x2, 0x1f ;  /* 0x08401f0003047f89 */ /* 0x000e6c00000e0000 */
[----:B0-----:R-:W0:Y:S01]  /*05d0*/  @!P2 S2R R7, SR_CgaCtaId ;  /* 0x000000000007a919 */ /* 0x001e220000008800 */
[----:B------:R-:W-:Y:S02]  /*05e0*/  @!P2 MOV R6, 0x400 ;  /* 0x000004000006a802 */ /* 0x000fe40000000f00 */
[----:B------:R-:W-:-:S04]  /*05f0*/  @!P2 SHF.R.U32.HI R5, RZ, 0x3, R2 ;  /* 0x00000003ff05a819 */ /* 0x000fc80000011602 */
[----:B------:R-:W-:Y:S02]  /*0600*/  @!P2 LOP3.LUT R5, R5, 0x7c, RZ, 0xc0, !PT ;  /* 0x0000007c0505a812 */ /* 0x000fe400078ec0ff */
[----:B-1----:R-:W-:-:S04]  /*0610*/  FSETP.GEU.AND P1, PT, R3, R4, PT ;  /* 0x000000040300720b */ /* 0x002fc80003f2e000 */
[----:B------:R-:W-:Y:S02]  /*0620*/  @!P0 FSEL R3, R4, R3, !P1 ;  /* 0x0000000304038208 */ /* 0x000fe40004800000 */
[----:B------:R-:W-:-:S03]  /*0630*/  ISETP.GT.AND P0, PT, R8, 0x1b, PT ;  /* 0x0000001b0800780c */ /* 0x000fc60003f04270 */
[----:B------:R-:W1:Y:S01]  /*0640*/  SHFL.DOWN PT, R4, R3, 0x4, 0x1f ;  /* 0x08801f0003047f89 */ /* 0x000e6200000e0000 */
[----:B0-----:R-:W-:-:S05]  /*0650*/  @!P2 LEA R6, R7, R6, 0x18 ;  /* 0x000000060706a211 */ /* 0x001fca00078ec0ff */
[----:B------:R-:W-:Y:S01]  /*0660*/  @!P2 IMAD.IADD R5, R5, 0x1, R6 ;  /* 0x000000010505a824 */ /* 0x000fe200078e0206 */
[----:B-1----:R-:W-:-:S04]  /*0670*/  FSETP.GEU.AND P1, PT, R3, R4, PT ;  /* 0x000000040300720b */ /* 0x002fc80003f2e000 */
        /* <DEDUP_REMOVED lines=35> */
.L_x_68:
[----:B------:R-:W-:Y:S01]  /*08b0*/  LOP3.LUT R4, R2, 0x3e0, RZ, 0xc0, !PT ;  /* 0x000003e002047812 */ /* 0x000fe200078ec0ff */
[----:B------:R-:W1:Y:S04]  /*08c0*/  S2R R9, SR_LANEID ;  /* 0x0000000000097919 */ /* 0x000e680000000000 */
[----:B------:R-:W-:Y:S01]  /*08d0*/  VIADD R6, R4, 0x20 ;  /* 0x0000002004067836 */ /* 0x000fe20000000000 */
[----:B------:R-:W-:-:S04]  /*08e0*/  LOP3.LUT R4, RZ, R4, RZ, 0x33, !PT ;  /* 0x00000004ff047212 */ /* 0x000fc800078e33ff */
[----:B------:R-:W-:Y:S01]  /*08f0*/  ISETP.GT.U32.AND P0, PT, R6, R3, PT ;  /* 0x000000030600720c */ /* 0x000fe20003f04070 */
[----:B------:R-:W-:-:S05]  /*0900*/  IMAD.IADD R4, R3, 0x1, R4 ;  /* 0x0000000103047824 */ /* 0x000fca00078e0204 */
[----:B------:R-:W-:-:S05]  /*0910*/  SEL R4, R4, 0x1f, P0 ;  /* 0x0000001f04047807 */ /* 0x000fca0000000000 */
[----:B------:R-:W2:Y:S01]  /*0920*/  SHFL.DOWN PT, R5, R10, 0x1, R4 ;  /* 0x082000000a057989 */ /* 0x000ea200000e0004 */
[C---:B-1----:R-:W-:Y:S01]  /*0930*/  ISETP.GE.AND P0, PT, R9.reuse, R4, PT ;  /* 0x000000040900720c */ /* 0x042fe20003f06270 */
[----:B0-----:R-:W-:Y:S01]  /*0940*/  VIADD R7, R9, 0x2 ;  /* 0x0000000209077836 */ /* 0x001fe20000000000 */
[----:B--2---:R-:W-:-:S11]  /*0950*/  FSETP.GEU.AND P1, PT, R10, R5, PT ;  /* 0x000000050a00720b */ /* 0x004fd60003f2e000 */
        /* <DEDUP_REMOVED lines=34> */
[C---:B------:R-:W-:Y:S02]  /*0b80*/  ISETP.GT.U32.AND P2, PT, R3.reuse, 0x20, PT ;  /* 0x000000200300780c */ /* 0x040fe40003f44070 */
[----:B------:R-:W-:Y:S01]  /*0b90*/  ISETP.GT.U32.AND P1, PT, R3, 0x40, PT ;  /* 0x000000400300780c */ /* 0x000fe20003f24070 */
[----:B0-----:R-:W-:-:S09]  /*0ba0*/  ULEA UR4, UR5, UR4, 0x18 ;  /* 0x0000000405047291 */ /* 0x001fd2000f8ec0ff */
[----:B------:R-:W0:Y:S04]  /*0bb0*/  LDS R5, [UR4+0xc] ;  /* 0x00000c04ff057984 */ /* 0x000e280008000800 */
[----:B------:R-:W1:Y:S04]  /*0bc0*/  LDS.128 R12, [UR4+0x10] ;  /* 0x00001004ff0c7984 */ /* 0x000e680008000c00 */
[----:B------:R-:W2:Y:S01]  /*0bd0*/  LDS.64 R6, [UR4+0x20] ;  /* 0x00002004ff067984 */ /* 0x000ea20008000a00 */
[----:B0-----:R-:W-:-:S04]  /*0be0*/  FSETP.GEU.AND P3, PT, R8, R5, PT ;  /* 0x000000050800720b */ /* 0x001fc80003f6e000 */
[----:B------:R-:W-:Y:S02]  /*0bf0*/  @P2 FSEL R8, R5, R8, !P3 ;  /* 0x0000000805082208 */ /* 0x000fe40005800000 */
[----:B------:R-:W-:Y:S02]  /*0c00*/  ISETP.GT.U32.AND P2, PT, R3, 0x60, PT ;  /* 0x000000600300780c */ /* 0x000fe40003f44070 */
[----:B-1----:R-:W-:-:S04]  /*0c10*/  FSETP.GEU.AND P3, PT, R8, R12, PT ;  /* 0x0000000c0800720b */ /* 0x002fc80003f6e000 */
[----:B------:R-:W-:Y:S02]  /*0c20*/  @P1 FSEL R8, R12, R8, !P3 ;  /* 0x000000080c081208 */ /* 0x000fe40005800000 */
[----:B------:R-:W-:Y:S02]  /*0c30*/  ISETP.GT.U32.AND P1, PT, R3, 0x80, PT ;  /* 0x000000800300780c */ /* 0x000fe40003f24070 */
[----:B------:R-:W-:-:S04]  /*0c40*/  FSETP.GEU.AND P3, PT, R8, R13, PT ;  /* 0x0000000d0800720b */ /* 0x000fc80003f6e000 */
        /* <DEDUP_REMOVED lines=8> */
[----:B--2---:R-:W-:-:S04]  /*0cd0*/  FSETP.GEU.AND P3, PT, R8, R6, PT ;  /* 0x000000060800720b */ /* 0x004fc80003f6e000 */
[----:B------:R-:W-:-:S04]  /*0ce0*/  @P1 FSEL R8, R6, R8, !P3 ;  /* 0x0000000806081208 */ /* 0x000fc80005800000 */
[----:B------:R-:W-:-:S04]  /*0cf0*/  FSETP.GEU.AND P1, PT, R8, R7, PT ;  /* 0x000000070800720b */ /* 0x000fc80003f2e000 */
[----:B------:R-:W-:Y:S01]  /*0d00*/  @P2 FSEL R8, R7, R8, !P1 ;  /* 0x0000000807082208 */ /* 0x000fe20004800000 */
[----:B------:R-:W-:Y:S08]  /*0d10*/  BRA `(.L_x_69) ;  /* 0x0000002800447947 */ /* 0x000ff00003800000 */
.L_x_59:
[----:B------:R-:W0:Y:S01]  /*0d20*/  S2R R2, SR_TID.X ;  /* 0x0000000000027919 */ /* 0x000e220000002100 */
[----:B------:R-:W1:Y:S02]  /*0d30*/  LDCU.64 UR6, c[0x0][0x380] ;  /* 0x00007000ff0677ac */ /* 0x000e640008000a00 */
[----:B-1----:R-:W-:Y:S02]  /*0d40*/  IMAD.U32 R20, RZ, RZ, UR6 ;  /* 0x00000006ff147e24 */ /* 0x002fe4000f8e00ff */
[----:B------:R-:W-:Y:S02]  /*0d50*/  IMAD.U32 R21, RZ, RZ, UR7 ;  /* 0x00000007ff157e24 */ /* 0x000fe4000f8e00ff */
[----:B0-----:R-:W-:-:S04]  /*0d60*/  IMAD R25, R2, 0x4, R23 ;  /* 0x0000000402197824 */ /* 0x001fc800078e0217 */
[----:B------:R-:W-:-:S05]  /*0d70*/  IMAD.WIDE.U32 R24, R25, 0x4, R20 ;  /* 0x0000000419187825 */ /* 0x000fca00078e0014 */
[----:B------:R-:W2:Y:S04]  /*0d80*/  LDG.E.128.CONSTANT R4, desc[UR8][R24.64] ;  /* 0x0000000818047981 */ /* 0x000ea8000c1e9d00 */
[----:B------:R-:W3:Y:S04]  /*0d90*/  LDG.E.128.CONSTANT R8, desc[UR8][R24.64+0x1000] ;  /* 0x0010000818087981 */ /* 0x000ee8000c1e9d00 */
[----:B------:R-:W4:Y:S04]  /*0da0*/  LDG.E.128.CONSTANT R12, desc[UR8][R24.64+0x2000] ;  /* 0x00200008180c7981 */ /* 0x000f28000c1e9d00 */
[----:B------:R-:W5:Y:S01]  /*0db0*/  LDG.E.128.CONSTANT R16, desc[UR8][R24.64+0x3000] ;  /* 0x0030000818107981 */ /* 0x000f62000c1e9d00 */
        /* <DEDUP_REMOVED lines=26> */
[----:B------:R-:W-:Y:S02]  /*0f60*/  ISETP.GE.U32.AND P1, PT, R3, UR5, PT ;  /* 0x0000000503007c0c */ /* 0x000fe4000bf26070 */
[----:B------:R-:W-:-:S04]  /*0f70*/  FSETP.GEU.AND P0, PT, R4, R11, PT ;  /* 0x0000000b0400720b */ /* 0x000fc80003f0e000 */
[----:B------:R-:W-:-:S04]  /*0f80*/  FSEL R4, R11, R4, !P0 ;  /* 0x000000040b047208 */ /* 0x000fc80004000000 */
[----:B------:R-:W-:-:S04]  /*0f90*/  FSETP.GEU.AND P0, PT, R4, R19, PT ;  /* 0x000000130400720b */ /* 0x000fc80003f0e000 */
[----:B------:R-:W-:Y:S01]  /*0fa0*/  FSEL R3, R19, R4, !P0 ;  /* 0x0000000413037208 */ /* 0x000fe20004000000 */
[----:B------:R-:W-:Y:S08]  /*0fb0*/  @!P1 BRA `(.L_x_70) ;  /* 0x0000000400e09947 */ /* 0x000ff00003800000 */
[----:B------:R-:W-:Y:S01]  /*0fc0*/  VIADD R23, R23, UR5 ;  /* 0x0000000517177c36 */ /* 0x000fe20008000000 */
[----:B------:R-:W-:Y:S01]  /*0fd0*/  UMOV UR4, URZ ;  /* 0x000000ff00047c82 */ /* 0x000fe20008000000 */
[----:B------:R-:W-:Y:S02]  /*0fe0*/  VIADD R22, R26, 0xfffff000 ;  /* 0xfffff0001a167836 */ /* 0x000fe40000000000 */
[C---:B------:R-:W-:Y:S02]  /*0ff0*/  VIADD R24, R23.reuse, 0x100 ;  /* 0x0000010017187836 */ /* 0x040fe40000000000 */
[C---:B------:R-:W-:Y:S01]  /*1000*/  IMAD.IADD R25, R23.reuse, 0x1, R2 ;  /* 0x0000000117197824 */ /* 0x040fe200078e0202 */
[----:B------:R-:W-:-:S13]  /*1010*/  ISETP.GT.U32.AND P0, PT, R23, R22, PT ;  /* 0x000000161700720c */ /* 0x000fda0003f04070 */
[----:B------:R-:W-:Y:S05]  /*1020*/  @P0 BRA `(.L_x_71) ;  /* 0x0000000000c40947 */ /* 0x000fea0003800000 */
[----:B------:R-:W0:Y:S08]  /*1030*/  LDC R26, c[0x0][0x3a8] ;  /* 0x0000ea00ff1a7b82 */ /* 0x000e300000000800 */
[----:B------:R-:W1:Y:S02]  /*1040*/  LDC.64 R20, c[0x0][0x380] ;  /* 0x0000e000ff147b82 */ /* 0x000e640000000a00 */
.L_x_72:
[----:B------:R-:W-:-:S04]  /*1050*/  IMAD R29, R2, 0x4, R23 ;  /* 0x00000004021d7824 */ /* 0x000fc800078e0217 */
[----:B-1----:R-:W-:-:S05]  /*1060*/  IMAD.WIDE.U32 R28, R29, 0x4, R20 ;  /* 0x000000041d1c7825 */ /* 0x002fca00078e0014 */
[----:B------:R-:W2:Y:S04]  /*1070*/  LDG.E.128.CONSTANT R4, desc[UR8][R28.64] ;  /* 0x000000081c047981 */ /* 0x000ea8000c1e9d00 */
[----:B------:R-:W3:Y:S04]  /*1080*/  LDG.E.128.CONSTANT R8, desc[UR8][R28.64+0x1000] ;  /* 0x001000081c087981 */ /* 0x000ee8000c1e9d00 */
[----:B------:R-:W4:Y:S04]  /*1090*/  LDG.E.128.CONSTANT R12, desc[UR8][R28.64+0x2000] ;  /* 0x002000081c0c7981 */ /* 0x000f28000c1e9d00 */
[----:B------:R-:W5:Y:S01]  /*10a0*/  LDG.E.128.CONSTANT R16, desc[UR8][R28.64+0x3000] ;  /* 0x003000081c107981 */ /* 0x000f62000c1e9d00 */
[----:B--2---:R-:W-:-:S02]  /*10b0*/  FSETP.GEU.AND P0, PT, R3, R4, PT ;  /* 0x000000040300720b */ /* 0x004fc40003f0e000 */
[----:B------:R-:W-:Y:S02]  /*10c0*/  FSETP.GEU.AND P1, PT, R5, R6, PT ;  /* 0x000000060500720b */ /* 0x000fe40003f2e000 */
[----:B------:R-:W-:Y:S02]  /*10d0*/  FSEL R3, R4, R3, !P0 ;  /* 0x0000000304037208 */ /* 0x000fe40004000000 */
[----:B---3--:R-:W-:Y:S02]  /*10e0*/  FSETP.GEU.AND P0, PT, R7, R8, PT ;  /* 0x000000080700720b */ /* 0x008fe40003f0e000 */
[----:B------:R-:W-:Y:S02]  /*10f0*/  FSEL R4, R6, R5, !P1 ;  /* 0x0000000506047208 */ /* 0x000fe40004800000 */
[----:B------:R-:W-:Y:S02]  /*1100*/  FSEL R6, R8, R7, !P0 ;  /* 0x0000000708067208 */ /* 0x000fe40004000000 */
[----:B------:R-:W-:-:S02]  /*1110*/  FSETP.GEU.AND P0, PT, R9, R10, PT ;  /* 0x0000000a0900720b */ /* 0x000fc40003f0e000 */
[----:B----4-:R-:W-:Y:S02]  /*1120*/  FSETP.GEU.AND P1, PT, R11, R12, PT ;  /* 0x0000000c0b00720b */ /* 0x010fe40003f2e000 */
[----:B------:R-:W-:Y:S02]  /*1130*/  FSEL R9, R10, R9, !P0 ;  /* 0x000000090a097208 */ /* 0x000fe40004000000 */
[----:B------:R-:W-:Y:S02]  /*1140*/  FSEL R10, R12, R11, !P1 ;  /* 0x0000000b0c0a7208 */ /* 0x000fe40004800000 */
[----:B------:R-:W-:Y:S02]  /*1150*/  FSETP.GEU.AND P0, PT, R13, R14, PT ;  /* 0x0000000e0d00720b */ /* 0x000fe40003f0e000 */
[----:B-----5:R-:W-:Y:S02]  /*1160*/  FSETP.GEU.AND P1, PT, R15, R16, PT ;  /* 0x000000100f00720b */ /* 0x020fe40003f2e000 */
[----:B------:R-:W-:-:S02]  /*1170*/  FSETP.GEU.AND P2, PT, R17, R18, PT ;  /* 0x000000121100720b */ /* 0x000fc40003f4e000 */
[----:B------:R-:W-:Y:S02]  /*1180*/  FSEL R13, R14, R13, !P0 ;  /* 0x0000000d0e0d7208 */ /* 0x000fe40004000000 */
[----:B------:R-:W-:Y:S02]  /*1190*/  FSEL R14, R16, R15, !P1 ;  /* 0x0000000f100e7208 */ /* 0x000fe40004800000 */
[----:B------:R-:W-:Y:S02]  /*11a0*/  FSEL R17, R18, R17, !P2 ;  /* 0x0000001112117208 */ /* 0x000fe40005000000 */
[----:B------:R-:W-:Y:S02]  /*11b0*/  FSETP.GEU.AND P0, PT, R3, R4, PT ;  /* 0x000000040300720b */ /* 0x000fe40003f0e000 */
[----:B------:R-:W-:Y:S02]  /*11c0*/  FSETP.GEU.AND P1, PT, R6, R9, PT ;  /* 0x000000090600720b */ /* 0x000fe40003f2e000 */
[----:B------:R-:W-:-:S02]  /*11d0*/  FSETP.GEU.AND P2, PT, R10, R13, PT ;  /* 0x0000000d0a00720b */ /* 0x000fc40003f4e000 */
[----:B------:R-:W-:Y:S02]  /*11e0*/  FSETP.GEU.AND P3, PT, R14, R17, PT ;  /* 0x000000110e00720b */ /* 0x000fe40003f6e000 */
[----:B------:R-:W-:Y:S01]  /*11f0*/  FSEL R3, R4, R3, !P0 ;  /* 0x0000000304037208 */ /* 0x000fe20004000000 */
[----:B0-----:R-:W-:Y:S01]  /*1200*/  IMAD.IADD R4, R26, 0x1, -R23 ;  /* 0x000000011a047824 */ /* 0x001fe200078e0a17 */
[----:B------:R-:W-:Y:S02]  /*1210*/  FSEL R6, R9, R6, !P1 ;  /* 0x0000000609067208 */ /* 0x000fe40004800000 */
[----:B------:R-:W-:Y:S02]  /*1220*/  FSEL R10, R13, R10, !P2 ;  /* 0x0000000a0d0a7208 */ /* 0x000fe40005000000 */
[----:B------:R-:W-:Y:S02]  /*1230*/  FSEL R17, R17, R14, !P3 ;  /* 0x0000000e11117208 */ /* 0x000fe40005800000 */
[----:B------:R-:W-:-:S02]  /*1240*/  FSETP.GEU.AND P0, PT, R3, R6, PT ;  /* 0x000000060300720b */ /* 0x000fc40003f0e000 */
[----:B------:R-:W-:Y:S02]  /*1250*/  FSETP.GEU.AND P1, PT, R10, R17, PT ;  /* 0x000000110a00720b */ /* 0x000fe40003f2e000 */
[----:B------:R-:W-:Y:S02]  /*1260*/  FSEL R3, R6, R3, !P0 ;  /* 0x0000000306037208 */ /* 0x000fe40004000000 */
        /* <DEDUP_REMOVED lines=8> */
[----:B------:R-:W-:Y:S01]  /*12f0*/  UIADD3 UR4, UPT, UPT, UR4, 0x1, URZ ;  /* 0x0000000104047890 */ /* 0x000fe2000fffe0ff */
[----:B------:R-:W-:Y:S02]  /*1300*/  VIADD R24, R24, UR5 ;  /* 0x0000000518187c36 */ /* 0x000fe40008000000 */
[----:B------:R-:W-:Y:S01]  /*1310*/  VIADD R25, R25, UR5 ;  /* 0x0000000519197c36 */ /* 0x000fe20008000000 */
[----:B------:R-:W-:-:S13]  /*1320*/  ISETP.GT.U32.AND P0, PT, R23, R22, PT ;  /* 0x000000161700720c */ /* 0x000fda0003f04070 */
[----:B------:R-:W-:Y:S05]  /*1330*/  @!P0 BRA `(.L_x_72) ;  /* 0xfffffffc00448947 */ /* 0x000fea000383ffff */
.L_x_71:
[----:B------:R-:W-:-:S13]  /*1340*/  ISETP.GE.U32.AND P0, PT, R23, R26, PT ;  /* 0x0000001a1700720c */ /* 0x000fda0003f06070 */
[----:B------:R-:W-:Y:S05]  /*1350*/  @P0 BRA `(.L_x_70) ;  /* 0x0000000000f80947 */ /* 0x000fea0003800000 */
[----:B------:R-:W-:Y:S01]  /*1360*/  IMAD.IADD R23, R26, 0x1, -R23 ;  /* 0x000000011a177824 */ /* 0x000fe200078e0a17 */
[----:B------:R-:W-:Y:S04]  /*1370*/  BSSY.RECONVERGENT B1, `(.L_x_70) ;  /* 0x000003c000017945 */ /* 0x000fe80003800200 */
[----:B------:R-:W-:-:S13]  /*1380*/  ISETP.GE.AND P0, PT, R2, R23, PT ;  /* 0x000000170200720c */ /* 0x000fda0003f06270 */
[----:B------:R-:W-:Y:S05]  /*1390*/  @P0 BRA `(.L_x_73) ;  /* 0x0000000000e40947 */ /* 0x000fea0003800000 */
[----:B------:R-:W0:Y:S01]  /*13a0*/  LDCU UR5, c[0x0][0x3ac] ;  /* 0x00007580ff0577ac */ /* 0x000e220008000800 */
[----:B------:R-:W1:Y:S01]  /*13b0*/  LDC R7, c[0x0][0x3ac] ;  /* 0x0000eb00ff077b82 */ /* 0x000e620000000800 */
[----:B------:R-:W-:Y:S01]  /*13c0*/  LOP3.LUT R5, RZ, R2, RZ, 0x33, !PT ;  /* 0x00000002ff057212 */ /* 0x000fe200078e33ff */
[----:B------:R-:W-:Y:S01]  /*13d0*/  IMAD.SHL.U32 R4, R0, 0x1000, RZ ;  /* 0x0000100000047824 */ /* 0x000fe200078e00ff */
[----:B------:R-:W-:Y:S03]  /*13e0*/  BSSY.RECONVERGENT B2, `(.L_x_74) ;  /* 0x0000019000027945 */ /* 0x000fe60003800200 */
[----:B------:R-:W-:-:S05]  /*13f0*/  IMAD.IADD R5, R5, 0x1, R26 ;  /* 0x0000000105057824 */ /* 0x000fca00078e021a */
[----:B------:R-:W-:-:S04]  /*1400*/  LOP3.LUT R6, R5, 0x300, RZ, 0xc0, !PT ;  /* 0x0000030005067812 */ /* 0x000fc800078ec0ff */
[----:B------:R-:W-:Y:S01]  /*1410*/  ISETP.NE.AND P0, PT, R6, 0x300, PT ;  /* 0x000003000600780c */ /* 0x000fe20003f05270 */
[----:B0-----:R-:W-:-:S06]  /*1420*/  USHF.L.U32 UR5, UR5, 0xc, URZ ;  /* 0x0000000c05057899 */ /* 0x001fcc00080006ff */
[----:B------:R-:W-:Y:S02]  /*1430*/  VIADD R4, R4, UR5 ;  /* 0x0000000504047c36 */ /* 0x000fe40008000000 */
[----:B-1----:R-:W-:Y:S02]  /*1440*/  IMAD R7, R7, UR4, RZ ;  /* 0x0000000407077c24 */ /* 0x002fe4000f8e02ff */
[C---:B------:R-:W-:Y:S01]  /*1450*/  IMAD.IADD R4, R5.reuse, 0x1, -R4 ;  /* 0x0000000105047824 */ /* 0x040fe200078e0a04 */
[----:B------:R-:W-:-:S03]  /*1460*/  LEA.HI R5, R5, 0x1, RZ, 0x18 ;  /* 0x0000000105057811 */ /* 0x000fc600078fc0ff */
[----:B------:R-:W-:Y:S02]  /*1470*/  IMAD R4, R7, -0x1000, R4 ;  /* 0xfffff00007047824 */ /* 0x000fe400078e0204 */
[----:B------:R-:W-:-:S03]  /*1480*/  IMAD.MOV.U32 R7, RZ, RZ, R2 ;  /* 0x000000ffff077224 */ /* 0x000fc600078e0002 */
[----:B------:R-:W-:Y:S01]  /*1490*/  ISETP.GE.U32.AND P2, PT, R4, 0x300, PT ;  /* 0x000003000400780c */ /* 0x000fe20003f46070 */
[----:B------:R-:W-:-:S12]  /*14a0*/  @!P0 BRA `(.L_x_75) ;  /* 0x0000000000308947 */ /* 0x000fd80003800000 */
[----:B------:R-:W-:Y:S01]  /*14b0*/  LOP3.LUT R5, R5, 0x3, RZ, 0xc0, !PT ;  /* 0x0000000305057812 */ /* 0x000fe200078ec0ff */
[----:B------:R-:W-:-:S04]  /*14c0*/  IMAD.MOV.U32 R7, RZ, RZ, R2 ;  /* 0x000000ffff077224 */ /* 0x000fc800078e0002 */
[----:B------:R-:W-:-:S07]  /*14d0*/  IMAD.MOV R6, RZ, RZ, -R5 ;  /* 0x000000ffff067224 */ /* 0x000fce00078e0a05 */
.L_x_76:
[----:B------:R-:W-:-:S06]  /*14e0*/  IMAD.WIDE.U32 R4, R25, 0x4, R20 ;  /* 0x0000000419047825 */ /* 0x000fcc00078e0014 */
        /* <DEDUP_REMOVED lines=8> */
.L_x_75:
[----:B------:R-:W-:Y:S05]  /*1570*/  BSYNC.RECONVERGENT B2 ;  /* 0x0000000000027941 */ /* 0x000fea0003800200 */
.L_x_74:
[----:B------:R-:W-:Y:S05]  /*1580*/  @!P2 BRA `(.L_x_73) ;  /* 0x000000000068a947 */ /* 0x000fea0003800000 */
[C---:B------:R-:W-:Y:S02]  /*1590*/  IMAD.IADD R13, R7.reuse, 0x1, R24 ;  /* 0x00000001070d7824 */ /* 0x040fe400078e0218 */
[----:B------:R-:W-:-:S07]  /*15a0*/  VIADD R12, R7, 0x200 ;  /* 0x00000200070c7836 */ /* 0x000fce0000000000 */
.L_x_77:
[----:B------:R-:W-:-:S04]  /*15b0*/  VIADD R5, R13, 0xffffff00 ;  /* 0xffffff000d057836 */ /* 0x000fc80000000000 */
[----:B------:R-:W-:-:S04]  /*15c0*/  IMAD.WIDE.U32 R4, R5, 0x4, R20 ;  /* 0x0000000405047825 */ /* 0x000fc800078e0014 */
[C-C-:B------:R-:W-:Y:S02]  /*15d0*/  IMAD.WIDE.U32 R6, R13.reuse, 0x4, R20.reuse ;  /* 0x000000040d067825 */ /* 0x140fe400078e0014 */
[----:B------:R-:W2:Y:S02]  /*15e0*/  LDG.E.CONSTANT R4, desc[UR8][R4.64] ;  /* 0x0000000804047981 */ /* 0x000ea4000c1e9900 */
[C---:B------:R-:W-:Y:S02]  /*15f0*/  VIADD R9, R13.reuse, 0x100 ;  /* 0x000001000d097836 */ /* 0x040fe40000000000 */
[----:B------:R-:W3:Y:S01]  /*1600*/  LDG.E.CONSTANT R6, desc[UR8][R6.64] ;  /* 0x0000000806067981 */ /* 0x000ee2000c1e9900 */
[----:B------:R-:W-:Y:S02]  /*1610*/  VIADD R11, R13, 0x200 ;  /* 0x000002000d0b7836 */ /* 0x000fe40000000000 */
[----:B------:R-:W-:-:S04]  /*1620*/  IMAD.WIDE.U32 R8, R9, 0x4, R20 ;  /* 0x0000000409087825 */ /* 0x000fc800078e0014 */
[----:B------:R-:W-:Y:S02]  /*1630*/  IMAD.WIDE.U32 R10, R11, 0x4, R20 ;  /* 0x000000040b0a7825 */ /* 0x000fe400078e0014 */
[----:B------:R-:W4:Y:S04]  /*1640*/  LDG.E.CONSTANT R8, desc[UR8][R8.64] ;  /* 0x0000000808087981 */ /* 0x000f28000c1e9900 */
[----:B------:R-:W5:Y:S01]  /*1650*/  LDG.E.CONSTANT R10, desc[UR8][R10.64] ;  /* 0x000000080a0a7981 */ /* 0x000f62000c1e9900 */
[----:B------:R-:W-:Y:S01]  /*1660*/  VIADD R13, R13, 0x400 ;  /* 0x000004000d0d7836 */ /* 0x000fe20000000000 */
[----:B--2---:R-:W-:-:S04]  /*1670*/  FSETP.GEU.AND P0, PT, R3, R4, PT ;  /* 0x000000040300720b */ /* 0x004fc80003f0e000 */
[----:B------:R-:W-:Y:S01]  /*1680*/  FSEL R3, R4, R3, !P0 ;  /* 0x0000000304037208 */ /* 0x000fe20004000000 */
[C---:B------:R-:W-:Y:S02]  /*1690*/  VIADD R4, R12.reuse, 0x200 ;  /* 0x000002000c047836 */ /* 0x040fe40000000000 */
[----:B------:R-:W-:Y:S01]  /*16a0*/  VIADD R12, R12, 0x400 ;  /* 0x000004000c0c7836 */ /* 0x000fe20000000000 */
[----:B---3--:R-:W-:Y:S02]  /*16b0*/  FSETP.GEU.AND P0, PT, R3, R6, PT ;  /* 0x000000060300720b */ /* 0x008fe40003f0e000 */
[----:B------:R-:W-:Y:S02]  /*16c0*/  ISETP.GE.AND P1, PT, R4, R23, PT ;  /* 0x000000170400720c */ /* 0x000fe40003f26270 */
[----:B------:R-:W-:-:S04]  /*16d0*/  FSEL R3, R6, R3, !P0 ;  /* 0x0000000306037208 */ /* 0x000fc80004000000 */
[----:B----4-:R-:W-:-:S04]  /*16e0*/  FSETP.GEU.AND P0, PT, R3, R8, PT ;  /* 0x000000080300720b */ /* 0x010fc80003f0e000 */
[----:B------:R-:W-:-:S04]  /*16f0*/  FSEL R3, R8, R3, !P0 ;  /* 0x0000000308037208 */ /* 0x000fc80004000000 */
[----:B-----5:R-:W-:-:S04]  /*1700*/  FSETP.GEU.AND P0, PT, R3, R10, PT ;  /* 0x0000000a0300720b */ /* 0x020fc80003f0e000 */
[----:B------:R-:W-:Y:S01]  /*1710*/  FSEL R3, R10, R3, !P0 ;  /* 0x000000030a037208 */ /* 0x000fe20004000000 */
[----:B------:R-:W-:Y:S08]  /*1720*/  @!P1 BRA `(.L_x_77) ;  /* 0xfffffffc00a09947 */ /* 0x000ff0000383ffff */
.L_x_73:
[----:B------:R-:W-:Y:S05]  /*1730*/  BSYNC.RECONVERGENT B1 ;  /* 0x0000000000017941 */ /* 0x000fea0003800200 */
.L_x_70:
        /* <DEDUP_REMOVED lines=55> */
.L_x_58:
[----:B------:R-:W0:Y:S02]  /*1ab0*/  LDCU UR6, c[0x0][0x3a8] ;  /* 0x00007500ff0677ac */ /* 0x000e240008000800 */
[----:B0-----:R-:W-:-:S04]  /*1ac0*/  IADD3 R4, PT, PT, -R23, UR6, RZ ;  /* 0x0000000617047c10 */ /* 0x001fc8000fffe1ff */
        /* <DEDUP_REMOVED lines=9> */
[----:B------:R-:W-:-:S04]  /*1b60*/  IMAD.IADD R3, R23, 0x1, R2 ;  /* 0x0000000117037824 */ /* 0x000fc800078e0202 */
[----:B0-----:R-:W-:-:S05]  /*1b70*/  IMAD.WIDE.U32 R6, R3, 0x4, R6 ;  /* 0x0000000403067825 */ /* 0x001fca00078e0006 */
[----:B------:R0:W5:Y:S01]  /*1b80*/  LDG.E.CONSTANT R3, desc[UR8][R6.64] ;  /* 0x0000000806037981 */ /* 0x000162000c1e9900 */
[----:B------:R-:W-:-:S07]  /*1b90*/  VIADD R10, R2, 0x100 ;  /* 0x00000100020a7836 */ /* 0x000fce0000000000 */
.L_x_80:
[----:B------:R-:W-:Y:S05]  /*1ba0*/  BSYNC.RECONVERGENT B1 ;  /* 0x0000000000017941 */ /* 0x000fea0003800200 */
.L_x_79:
[----:B------:R-:W-:Y:S01]  /*1bb0*/  ISETP.GE.U32.AND P0, PT, R10, R4, PT ;  /* 0x000000040a00720c */ /* 0x000fe20003f06070 */
[----:B------:R-:W-:-:S12]  /*1bc0*/  BSSY.RECONVERGENT B1, `(.L_x_81) ;  /* 0x0000035000017945 */ /* 0x000fd80003800200 */
[----:B------:R-:W-:Y:S05]  /*1bd0*/  @P0 BRA `(.L_x_82) ;  /* 0x0000000000cc0947 */ /* 0x000fea0003800000 */
[----:B------:R-:W-:Y:S01]  /*1be0*/  LOP3.LUT R5, RZ, R10, RZ, 0x33, !PT ;  /* 0x0000000aff057212 */ /* 0x000fe200078e33ff */
[----:B------:R-:W-:Y:S04]  /*1bf0*/  BSSY.RECONVERGENT B2, `(.L_x_83) ;  /* 0x0000015000027945 */ /* 0x000fe80003800200 */
[----:B0-----:R-:W-:-:S04]  /*1c00*/  VIADD R6, R5, UR6 ;  /* 0x0000000605067c36 */ /* 0x001fc80008000000 */
[C---:B------:R-:W-:Y:S01]  /*1c10*/  IMAD.IADD R7, R6.reuse, 0x1, -R23 ;  /* 0x0000000106077824 */ /* 0x040fe200078e0a17 */
[----:B------:R-:W-:-:S04]  /*1c20*/  LOP3.LUT R5, R6, 0x300, RZ, 0xc0, !PT ;  /* 0x0000030006057812 */ /* 0x000fc800078ec0ff */
[----:B------:R-:W-:Y:S02]  /*1c30*/  ISETP.NE.AND P0, PT, R5, 0x300, PT ;  /* 0x000003000500780c */ /* 0x000fe40003f05270 */
[----:B------:R-:W-:-:S11]  /*1c40*/  ISETP.GE.U32.AND P2, PT, R7, 0x300, PT ;  /* 0x000003000700780c */ /* 0x000fd60003f46070 */
[----:B------:R-:W-:Y:S05]  /*1c50*/  @!P0 BRA `(.L_x_84) ;  /* 0x0000000000388947 */ /* 0x000fea0003800000 */
[----:B------:R-:W0:Y:S01]  /*1c60*/  LDC.64 R8, c[0x0][0x380] ;  /* 0x0000e000ff087b82 */ /* 0x000e220000000a00 */
[----:B------:R-:W-:Y:S01]  /*1c70*/  LEA.HI R5, R6, 0x1, RZ, 0x18 ;  /* 0x0000000106057811 */ /* 0x000fe200078fc0ff */
[----:B------:R-:W-:-:S03]  /*1c80*/  IMAD.IADD R11, R23, 0x1, R10 ;  /* 0x00000001170b7824 */ /* 0x000fc600078e020a */
[----:B------:R-:W-:-:S05]  /*1c90*/  LOP3.LUT R5, R5, 0x3, RZ, 0xc0, !PT ;  /* 0x0000000305057812 */ /* 0x000fca00078ec0ff */
[----:B------:R-:W-:-:S07]  /*1ca0*/  IMAD.MOV R5, RZ, RZ, -R5 ;  /* 0x000000ffff057224 */ /* 0x000fce00078e0a05 */
.L_x_85:
        /* <DEDUP_REMOVED lines=9> */
.L_x_84:
[----:B------:R-:W-:Y:S05]  /*1d40*/  BSYNC.RECONVERGENT B2 ;  /* 0x0000000000027941 */ /* 0x000fea0003800200 */
.L_x_83:
[----:B------:R-:W-:Y:S05]  /*1d50*/  @!P2 BRA `(.L_x_82) ;  /* 0x00000000006ca947 */ /* 0x000fea0003800000 */
[----:B------:R-:W0:Y:S01]  /*1d60*/  LDC.64 R6, c[0x0][0x380] ;  /* 0x0000e000ff067b82 */ /* 0x000e220000000a00 */
[----:B------:R-:W-:Y:S02]  /*1d70*/  IMAD.IADD R23, R23, 0x1, R10 ;  /* 0x0000000117177824 */ /* 0x000fe400078e020a */
[----:B------:R-:W-:-:S07]  /*1d80*/  VIADD R5, R10, 0x200 ;  /* 0x000002000a057836 */ /* 0x000fce0000000000 */
.L_x_86:
        /* <DEDUP_REMOVED lines=24> */
.L_x_82:
[----:B------:R-:W-:Y:S05]  /*1f10*/  BSYNC.RECONVERGENT B1 ;  /* 0x0000000000017941 */ /* 0x000fea0003800200 */
.L_x_81:
[----:B------:R-:W-:Y:S01]  /*1f20*/  ISETP.GE.U32.AND P0, PT, R4, 0x100, PT ;  /* 0x000001000400780c */ /* 0x000fe20003f06070 */
[----:B0----5:R-:W-:-:S12]  /*1f30*/  IMAD.MOV.U32 R6, RZ, RZ, R3 ;  /* 0x000000ffff067224 */ /* 0x021fd800078e0003 */
[----:B------:R-:W-:Y:S05]  /*1f40*/  @!P0 BRA `(.L_x_87) ;  /* 0x0000000000dc8947 */ /* 0x000fea0003800000 */
[----:B------:R-:W0:Y:S01]  /*1f50*/  S2R R8, SR_LANEID ;  /* 0x0000000000087919 */ /* 0x000e220000000000 */
[----:B------:R-:W1:Y:S02]  /*1f60*/  SHFL.DOWN PT, R3, R6, 0x1, 0x1f ;  /* 0x08201f0006037f89 */ /* 0x000e6400000e0000 */
[----:B-1----:R-:W-:Y:S02]  /*1f70*/  FSETP.GEU.AND P0, PT, R6, R3, PT ;  /* 0x000000030600720b */ /* 0x002fe40003f0e000 */
[C---:B0-----:R-:W-:Y:S02]  /*1f80*/  ISETP.GT.AND P1, PT, R8.reuse, 0x1e, PT ;  /* 0x0000001e0800780c */ /* 0x041fe40003f24270 */
[----:B------:R-:W-:Y:S02]  /*1f90*/  FSEL R3, R3, R6, !P0 ;  /* 0x0000000603037208 */ /* 0x000fe40004000000 */
[----:B------:R-:W-:Y:S02]  /*1fa0*/  ISETP.NE.AND P2, PT, R8, RZ, PT ;  /* 0x000000ff0800720c */ /* 0x000fe40003f45270 */
[----:B------:R-:W-:-:S02]  /*1fb0*/  FSEL R3, R6, R3, P1 ;  /* 0x0000000306037208 */ /* 0x000fc40000800000 */
[----:B------:R-:W-:-:S03]  /*1fc0*/  ISETP.GT.AND P1, PT, R8, 0x1d, PT ;  /* 0x0000001d0800780c */ /* 0x000fc60003f24270 */
[----:B------:R-:W0:Y:S06]  /*1fd0*/  SHFL.DOWN PT, R4, R3, 0x2, 0x1f ;  /* 0x08401f0003047f89 */ /* 0x000e2c00000e0000 */
        /* <DEDUP_REMOVED lines=46> */
.L_x_87:
[----:B------:R-:W-:Y:S01]  /*22c0*/  LOP3.LUT R3, R2, 0x3e0, RZ, 0xc0, !PT ;  /* 0x000003e002037812 */ /* 0x000fe200078ec0ff */
[----:B------:R-:W0:Y:S04]  /*22d0*/  S2R R8, SR_LANEID ;  /* 0x0000000000087919 */ /* 0x000e280000000000 */
[----:B------:R-:W-:Y:S01]  /*22e0*/  VIADD R5, R3, 0x20 ;  /* 0x0000002003057836 */ /* 0x000fe20000000000 */
[----:B------:R-:W-:-:S04]  /*22f0*/  LOP3.LUT R3, RZ, R3, RZ, 0x33, !PT ;  /* 0x00000003ff037212 */ /* 0x000fc800078e33ff */
[----:B------:R-:W-:Y:S01]  /*2300*/  ISETP.GT.U32.AND P0, PT, R5, R4, PT ;  /* 0x000000040500720c */ /* 0x000fe20003f04070 */
[----:B------:R-:W-:-:S05]  /*2310*/  IMAD.IADD R3, R3, 0x1, R4 ;  /* 0x0000000103037824 */ /* 0x000fca00078e0204 */
        /* <DEDUP_REMOVED lines=16> */
[C---:B------:R-:W-:Y:S01]  /*2420*/  ISETP.NE.AND P0, PT, R8.reuse, RZ, PT ;  /* 0x000000ff0800720c */ /* 0x040fe20003f05270 */
[----:B------:R-:W-:Y:S01]  /*2430*/  VIADD R8, R8, 0x10 ;  /* 0x0000001008087836 */ /* 0x000fe20000000000 */
[----:B------:R-:W-:Y:S01]  /*2440*/  ISETP.GT.AND P1, PT, R10, R3, PT ;  /* 0x000000030a00720c */ /* 0x000fe20003f24270 */
        /* <DEDUP_REMOVED lines=46> */
.L_x_78:
[----:B------:R-:W0:Y:S01]  /*2730*/  S2R R6, SR_TID.X ;  /* 0x0000000000067919 */ /* 0x000e220000002100 */
[----:B------:R-:W1:Y:S02]  /*2740*/  LDCU.64 UR10, c[0x0][0x380] ;  /* 0x00007000ff0a77ac */ /* 0x000e640008000a00 */
[----:B-1----:R-:W-:Y:S02]  /*2750*/  IMAD.U32 R2, RZ, RZ, UR10 ;  /* 0x0000000aff027e24 */ /* 0x002fe4000f8e00ff */
[----:B------:R-:W-:Y:S02]  /*2760*/  IMAD.U32 R3, RZ, RZ, UR11 ;  /* 0x0000000bff037e24 */ /* 0x000fe4000f8e00ff */
[----:B0-----:R-:W-:-:S04]  /*2770*/  IMAD.IADD R9, R23, 0x1, R6 ;  /* 0x0000000117097824 */ /* 0x001fc800078e0206 */
[----:B------:R-:W-:-:S05]  /*2780*/  IMAD.WIDE.U32 R8, R9, 0x4, R2 ;  /* 0x0000000409087825 */ /* 0x000fca00078e0002 */
        /* <DEDUP_REMOVED lines=44> */
[----:B------:R-:W-:Y:S02]  /*2a50*/  ISETP.GE.U32.AND P1, PT, R4, UR5, PT ;  /* 0x0000000504007c0c */ /* 0x000fe4000bf26070 */
[----:B------:R-:W-:-:S04]  /*2a60*/  FSETP.GEU.AND P0, PT, R11, R18, PT ;  /* 0x000000120b00720b */ /* 0x000fc80003f0e000 */
[----:B------:R-:W-:-:S07]  /*2a70*/  FSEL R11, R18, R11, !P0 ;  /* 0x0000000b120b7208 */ /* 0x000fce0004000000 */
[----:B------:R-:W-:Y:S05]  /*2a80*/  @!P1 BRA `(.L_x_88) ;  /* 0x0000000800149947 */ /* 0x000fea0003800000 */
[----:B------:R-:W-:Y:S01]  /*2a90*/  UIADD3 UR7, UPT, UPT, UR6, -0x1000, URZ ;  /* 0xfffff00006077890 */ /* 0x000fe2000fffe0ff */
[----:B------:R-:W-:Y:S01]  /*2aa0*/  VIADD R23, R23, UR5 ;  /* 0x0000000517177c36 */ /* 0x000fe20008000000 */
[----:B------:R-:W-:-:S03]  /*2ab0*/  UMOV UR4, URZ ;  /* 0x000000ff00047c82 */ /* 0x000fc60008000000 */
[C---:B------:R-:W-:Y:S01]  /*2ac0*/  VIADD R7, R23.reuse, 0x100 ;  /* 0x0000010017077836 */ /* 0x040fe20000000000 */
[C---:B------:R-:W-:Y:S01]  /*2ad0*/  ISETP.GT.U32.AND P0, PT, R23.reuse, UR7, PT ;  /* 0x0000000717007c0c */ /* 0x040fe2000bf04070 */
[----:B------:R-:W-:-:S12]  /*2ae0*/  IMAD.IADD R9, R23, 0x1, R6 ;  /* 0x0000000117097824 */ /* 0x000fd800078e0206 */
[----:B------:R-:W-:Y:S05]  /*2af0*/  @P0 BRA `(.L_x_89) ;  /* 0x0000000000f80947 */ /* 0x000fea0003800000 */
[----:B------:R-:W0:Y:S01]  /*2b00*/  LDC.64 R2, c[0x0][0x380] ;  /* 0x0000e000ff027b82 */ /* 0x000e220000000a00 */
[----:B------:R-:W1:Y:S01]  /*2b10*/  LDCU UR6, c[0x0][0x3a8] ;  /* 0x00007500ff0677ac */ /* 0x000e620008000800 */
[----:B------:R-:W-:Y:S01]  /*2b20*/  NOP ;  /* 0x0000000000007918 */ /* 0x000fe20000000000 */
.L_x_90:
[----:B------:R-:W-:-:S04]  /*2b30*/  IMAD.IADD R5, R6, 0x1, R23 ;  /* 0x0000000106057824 */ /* 0x000fc800078e0217 */
[----:B0-----:R-:W-:-:S05]  /*2b40*/  IMAD.WIDE.U32 R4, R5, 0x4, R2 ;  /* 0x0000000405047825 */ /* 0x001fca00078e0002 */
        /* <DEDUP_REMOVED lines=17> */
[----:B------:R1:W2:Y:S01]  /*2c60*/  LDG.E.CONSTANT R8, desc[UR8][R4.64+0x3400] ;  /* 0x0034000804087981 */ /* 0x0002a2000c1e9900 */
        /* <DEDUP_REMOVED lines=8> */
[----:B------:R-:W-:-:S04]  /*2cf0*/  FSETP.GEU.AND P1, PT, R10, R17, PT ;  /* 0x000000110a00720b */ /* 0x000fc80003f2e000 */
[----:B------:R-:W-:Y:S02]  /*2d00*/  FSEL R17, R17, R10, !P1 ;  /* 0x0000000a11117208 */ /* 0x000fe40004800000 */
[----:B------:R-:W-:-:S04]  /*2d10*/  FSETP.GEU.AND P2, PT, R12, R15, PT ;  /* 0x0000000f0c00720b */ /* 0x000fc80003f4e000 */
[----:B------:R-:W-:Y:S02]  /*2d20*/  FSEL R12, R15, R12, !P2 ;  /* 0x0000000c0f0c7208 */ /* 0x000fe40005000000 */
[----:B------:R-:W-:Y:S02]  /*2d30*/  FSETP.GEU.AND P0, PT, R11, R18, PT ;  /* 0x000000120b00720b */ /* 0x000fe40003f0e000 */
[----:B------:R-:W-:Y:S02]  /*2d40*/  FSETP.GEU.AND P1, PT, R20, R27, PT ;  /* 0x0000001b1400720b */ /* 0x000fe40003f2e000 */
[----:B------:R-:W-:Y:S02]  /*2d50*/  FSETP.GEU.AND P2, PT, R14, R17, PT ;  /* 0x000000110e00720b */ /* 0x000fe40003f4e000 */
[----:B------:R-:W-:Y:S02]  /*2d60*/  FSEL R11, R18, R11, !P0 ;  /* 0x0000000b120b7208 */ /* 0x000fe40004000000 */
[----:B------:R-:W-:-:S02]  /*2d70*/  FSEL R20, R27, R20, !P1 ;  /* 0x000000141b147208 */ /* 0x000fc40004800000 */
[----:B------:R-:W-:Y:S02]  /*2d80*/  FSEL R14, R17, R14, !P2 ;  /* 0x0000000e110e7208 */ /* 0x000fe40005000000 */
[----:B------:R-:W-:Y:S02]  /*2d90*/  FSETP.GEU.AND P0, PT, R11, R20, PT ;  /* 0x000000140b00720b */ /* 0x000fe40003f0e000 */
[----:B-1----:R-:W-:Y:S02]  /*2da0*/  IADD3 R4, PT, PT, -R23, UR6, RZ ;  /* 0x0000000617047c10 */ /* 0x002fe4000fffe1ff */
[----:B------:R-:W-:Y:S02]  /*2db0*/  FSEL R11, R20, R11, !P0 ;  /* 0x0000000b140b7208 */ /* 0x000fe40004000000 */
[----:B--2---:R-:W-:-:S04]  /*2dc0*/  FSETP.GEU.AND P3, PT, R8, R13, PT ;  /* 0x0000000d0800720b */ /* 0x004fc80003f6e000 */
[----:B------:R-:W-:-:S04]  /*2dd0*/  FSEL R13, R13, R8, !P3 ;  /* 0x000000080d0d7208 */ /* 0x000fc80005800000 */
[----:B------:R-:W-:-:S04]  /*2de0*/  FSETP.GEU.AND P3, PT, R12, R13, PT ;  /* 0x0000000d0c00720b */ /* 0x000fc80003f6e000 */
[----:B------:R-:W-:-:S04]  /*2df0*/  FSEL R13, R13, R12, !P3 ;  /* 0x0000000c0d0d7208 */ /* 0x000fc80005800000 */
[----:B------:R-:W-:-:S04]  /*2e00*/  FSETP.GEU.AND P1, PT, R14, R13, PT ;  /* 0x0000000d0e00720b */ /* 0x000fc80003f2e000 */
        /* <DEDUP_REMOVED lines=11> */
[----:B------:R-:W-:-:S13]  /*2ec0*/  ISETP.GT.U32.AND P0, PT, R23, UR7, PT ;  /* 0x0000000717007c0c */ /* 0x000fda000bf04070 */
[----:B------:R-:W-:Y:S05]  /*2ed0*/  @!P0 BRA `(.L_x_90) ;  /* 0xfffffffc00148947 */ /* 0x000fea000383ffff */
.L_x_89:
[----:B------:R-:W-:-:S13]  /*2ee0*/  ISETP.GE.U32.AND P0, PT, R23, UR6, PT ;  /* 0x0000000617007c0c */ /* 0x000fda000bf06070 */
[----:B------:R-:W-:Y:S05]  /*2ef0*/  @P0 BRA `(.L_x_88) ;  /* 0x0000000000f80947 */ /* 0x000fea0003800000 */
[----:B------:R-:W-:Y:S01]  /*2f00*/  IADD3 R23, PT, PT, -R23, UR6, RZ ;  /* 0x0000000617177c10 */ /* 0x000fe2000fffe1ff */
[----:B------:R-:W-:Y:S03]  /*2f10*/  BSSY.RECONVERGENT B1, `(.L_x_88) ;  /* 0x000003c000017945 */ /* 0x000fe60003800200 */
[----:B------:R-:W-:-:S13]  /*2f20*/  ISETP.GE.AND P0, PT, R6, R23, PT ;  /* 0x000000170600720c */ /* 0x000fda0003f06270 */
[----:B------:R-:W-:Y:S05]  /*2f30*/  @P0 BRA `(.L_x_91) ;  /* 0x0000000000e40947 */ /* 0x000fea0003800000 */
[----:B------:R-:W0:Y:S01]  /*2f40*/  LDC R8, c[0x0][0x3ac] ;  /* 0x0000eb00ff087b82 */ /* 0x000e220000000800 */
[----:B------:R-:W1:Y:S01]  /*2f50*/  LDCU UR5, c[0x0][0x3ac] ;  /* 0x00007580ff0577ac */ /* 0x000e620008000800 */
[----:B------:R-:W-:Y:S01]  /*2f60*/  LOP3.LUT R4, RZ, R6, RZ, 0x33, !PT ;  /* 0x00000006ff047212 */ /* 0x000fe200078e33ff */
[----:B------:R-:W-:Y:S01]  /*2f70*/  IMAD.SHL.U32 R10, R0, 0x1000, RZ ;  /* 0x00001000000a7824 */ /* 0x000fe200078e00ff */
[----:B------:R-:W-:Y:S03]  /*2f80*/  BSSY.RECONVERGENT B2, `(.L_x_92) ;  /* 0x0000019000027945 */ /* 0x000fe60003800200 */
[----:B------:R-:W-:Y:S01]  /*2f90*/  VIADD R5, R4, UR6 ;  /* 0x0000000604057c36 */ /* 0x000fe20008000000 */
[----:B-1----:R-:W-:Y:S01]  /*2fa0*/  USHF.L.U32 UR5, UR5, 0xc, URZ ;  /* 0x0000000c05057899 */ /* 0x002fe200080006ff */
[----:B0-----:R-:W-:-:S03]  /*2fb0*/  IMAD R4, R8, UR4, RZ ;  /* 0x0000000408047c24 */ /* 0x001fc6000f8e02ff */
[C---:B------:R-:W-:Y:S02]  /*2fc0*/  LOP3.LUT R8, R5.reuse, 0x300, RZ, 0xc0, !PT ;  /* 0x0000030005087812 */ /* 0x040fe400078ec0ff */
[----:B------:R-:W-:Y:S02]  /*2fd0*/  VIADD R10, R10, UR5 ;  /* 0x000000050a0a7c36 */ /* 0x000fe40008000000 */
[----:B------:R-:W-:Y:S02]  /*2fe0*/  ISETP.NE.AND P0, PT, R8, 0x300, PT ;  /* 0x000003000800780c */ /* 0x000fe40003f05270 */
[C---:B------:R-:W-:Y:S01]  /*2ff0*/  IMAD.IADD R13, R5.reuse, 0x1, -R10 ;  /* 0x00000001050d7824 */ /* 0x040fe200078e0a0a */
[----:B------:R-:W-:Y:S01]  /*3000*/  LEA.HI R5, R5, 0x1, RZ, 0x18 ;  /* 0x0000000105057811 */ /* 0x000fe200078fc0ff */
[----:B------:R-:W-:Y:S02]  /*3010*/  IMAD.MOV.U32 R8, RZ, RZ, R6 ;  /* 0x000000ffff087224 */ /* 0x000fe400078e0006 */
[----:B------:R-:W-:-:S05]  /*3020*/  IMAD R4, R4, -0x1000, R13 ;  /* 0xfffff00004047824 */ /* 0x000fca00078e020d */
[----:B------:R-:W-:Y:S02]  /*3030*/  ISETP.GE.U32.AND P2, PT, R4, 0x300, PT ;  /* 0x000003000400780c */ /* 0x000fe40003f46070 */
[----:B------:R-:W-:Y:S11]  /*3040*/  @!P0 BRA `(.L_x_93) ;  /* 0x0000000000308947 */ /* 0x000ff60003800000 */
[----:B------:R-:W-:Y:S01]  /*3050*/  LOP3.LUT R5, R5, 0x3, RZ, 0xc0, !PT ;  /* 0x0000000305057812 */ /* 0x000fe200078ec0ff */
[----:B------:R-:W-:-:S04]  /*3060*/  IMAD.MOV.U32 R8, RZ, RZ, R6 ;  /* 0x000000ffff087224 */ /* 0x000fc800078e0006 */
[----:B------:R-:W-:-:S07]  /*3070*/  IMAD.MOV R10, RZ, RZ, -R5 ;  /* 0x000000ffff0a7224 */ /* 0x000fce00078e0a05 */
.L_x_94:
        /* <DEDUP_REMOVED lines=9> */
.L_x_93:
[----:B------:R-:W-:Y:S05]  /*3110*/  BSYNC.RECONVERGENT B2 ;  /* 0x0000000000027941 */ /* 0x000fea0003800200 */
.L_x_92:
[----:B------:R-:W-:Y:S05]  /*3120*/  @!P2 BRA `(.L_x_91) ;  /* 0x000000000068a947 */ /* 0x000fea0003800000 */
[C---:B------:R-:W-:Y:S02]  /*3130*/  IMAD.IADD R17, R8.reuse, 0x1, R7 ;  /* 0x0000000108117824 */ /* 0x040fe400078e0207 */
[----:B------:R-:W-:-:S07]  /*3140*/  VIADD R7, R8, 0x200 ;  /* 0x0000020008077836 */ /* 0x000fce0000000000 */
.L_x_95:
        /* <DEDUP_REMOVED lines=24> */
.L_x_91:
[----:B------:R-:W-:Y:S05]  /*32d0*/  BSYNC.RECONVERGENT B1 ;  /* 0x0000000000017941 */ /* 0x000fea0003800200 */
.L_x_88:
        /* <DEDUP_REMOVED lines=53> */
.L_x_69:
[----:B------:R-:W-:Y:S05]  /*3630*/  BSYNC.RECONVERGENT B0 ;  /* 0x0000000000007941 */ /* 0x000fea0003800200 */
.L_x_57:
[----:B------:R-:W-:Y:S05]  /*3640*/  @P0 EXIT ;  /* 0x000000000000094d */ /* 0x000fea0003800000 */
[----:B------:R-:W0:Y:S02]  /*3650*/  LDC.64 R2, c[0x0][0x388] ;  /* 0x0000e200ff027b82 */ /* 0x000e240000000a00 */
[----:B0-----:R-:W-:-:S05]  /*3660*/  IMAD.WIDE.U32 R2, R0, 0x4, R2 ;  /* 0x0000000400027825 */ /* 0x001fca00078e0002 */
[----:B------:R-:W-:Y:S01]  /*3670*/  STG.E desc[UR8][R2.64], R8 ;  /* 0x0000000802007986 */ /* 0x000fe2000c101908 */
[----:B------:R-:W-:Y:S05]  /*3680*/  EXIT ;  /* 0x000000000000794d */ /* 0x000fea0003800000 */
.L_x_96:
        /* <DEDUP_REMOVED lines=15> */
.L_x_162:


//--------------------- .text._ZN3cub18CUB_300001_SM_10006detail6reduce28DeviceReduceSingleTileKernelINS2_10policy_hubIfjN4cuda3__47maximumIvEEE10Policy1000EPfSB_jS8_ffNS5_3std3__410__identityEEEvT0_T1_T2_T3_T4_T6_ --------------------------
	.section	.text._ZN3cub18CUB_300001_SM_10006detail6reduce28DeviceReduceSingleTileKernelINS2_10policy_hubIfjN4cuda3__47maximumIvEEE10Policy1000EPfSB_jS8_ffNS5_3std3__410__identityEEEvT0_T1_T2_T3_T4_T6_,"ax",@progbits
	.align	128
        .global         _ZN3cub18CUB_300001_SM_10006detail6reduce28DeviceReduceSingleTileKernelINS2_10policy_hubIfjN4cuda3__47maximumIvEEE10Policy1000EPfSB_jS8_ffNS5_3std3__410__identityEEEvT0_T1_T2_T3_T4_T6_
        .type           _ZN3cub18CUB_300001_SM_10006detail6reduce28DeviceReduceSingleTileKernelINS2_10policy_hubIfjN4cuda3__47maximumIvEEE10Policy1000EPfSB_jS8_ffNS5_3std3__410__identityEEEvT0_T1_T2_T3_T4_T6_,@function
        .size           _ZN3cub18CUB_300001_SM_10006detail6reduce28DeviceReduceSingleTileKernelINS2_10policy_hubIfjN4cuda3__47maximumIvEEE10Policy1000EPfSB_jS8_ffNS5_3std3__410__identityEEEvT0_T1_T2_T3_T4_T6_,(.L_x_163 - _ZN3cub18CUB_300001_SM_10006detail6reduce28DeviceReduceSingleTileKernelINS2_10policy_hubIfjN4cuda3__47maximumIvEEE10Policy1000EPfSB_jS8_ffNS5_3std3__410__identityEEEvT0_T1_T2_T3_T4_T6_)
        .other          _ZN3cub18CUB_300001_SM_10006detail6reduce28DeviceReduceSingleTileKernelINS2_10policy_hubIfjN4cuda3__47maximumIvEEE10Policy1000EPfSB_jS8_ffNS5_3std3__410__identityEEEvT0_T1_T2_T3_T4_T6_,@"STO_CUDA_ENTRY STV_DEFAULT"
_ZN3cub18CUB_300001_SM_10006detail6reduce28DeviceReduceSingleTileKernelINS2_10policy_hubIfjN4cuda3__47maximumIvEEE10Policy1000EPfSB_jS8_ffNS5_3std3__410__identityEEEvT0_T1_T2_T3_T4_T6_:
.text._ZN3cub18CUB_300001_SM_10006detail6reduce28DeviceReduceSingleTileKernelINS2_10policy_hubIfjN4cuda3__47maximumIvEEE10Policy1000EPfSB_jS8_ffNS5_3std3__410__identityEEEvT0_T1_T2_T3_T4_T6_:
        /* <DEDUP_REMOVED lines=13> */
.L_x_97:
[----:B------:R-:W0:Y:S01]  /*00d0*/  LDCU UR4, c[0x0][0x380] ;  /* 0x00007000ff0477ac */ /* 0x000e220008000800 */
[----:B------:R-:W-:Y:S01]  /*00e0*/  BSSY.RECONVERGENT B0, `(.L_x_98) ;  /* 0x00003e2000007945 */ /* 0x000fe20003800200 */
[----:B0-----:R-:W-:-:S09]  /*00f0*/  ULOP3.LUT UP0, URZ, UR4, 0xf, URZ, 0xc0, !UPT ;  /* 0x0000000f04ff7892 */ /* 0x001fd2000f80c0ff */
[----:B------:R-:W-:Y:S05]  /*0100*/  BRA.U UP0, `(.L_x_99) ;  /* 0x0000001d008c7547 */ /* 0x000fea000b800000 */
        /* <DEDUP_REMOVED lines=8> */
[----:B------:R-:W0:Y:S02]  /*0190*/  LDC.64 R4, c[0x0][0x380] ;  /* 0x0000e000ff047b82 */ /* 0x000e240000000a00 */
[----:B0-----:R-:W-:-:S05]  /*01a0*/  IMAD.WIDE.U32 R4, R0, 0x4, R4 ;  /* 0x0000000400047825 */ /* 0x001fca00078e0004 */
[----:B------:R0:W5:Y:S01]  /*01b0*/  LDG.E.CONSTANT R2, desc[UR6][R4.64] ;  /* 0x0000000604027981 */ /* 0x000162000c1e9900 */
[----:B------:R-:W-:-:S07]  /*01c0*/  VIADD R6, R0, 0x100 ;  /* 0x0000010000067836 */ /* 0x000fce0000000000 */
.L_x_102:
[----:B------:R-:W-:Y:S05]  /*01d0*/  BSYNC.RECONVERGENT B1 ;  /* 0x0000000000017941 */ /* 0x000fea0003800200 */
.L_x_101:
[----:B------:R-:W-:Y:S01]  /*01e0*/  ISETP.GE.U32.AND P0, PT, R6, R3, PT ;  /* 0x000000030600720c */ /* 0x000fe20003f06070 */
        /* <DEDUP_REMOVED lines=15> */
.L_x_107:
        /* <DEDUP_REMOVED lines=10> */
.L_x_106:
[----:B------:R-:W-:Y:S05]  /*0380*/  BSYNC.RECONVERGENT B2 ;  /* 0x0000000000027941 */ /* 0x000fea0003800200 */
.L_x_105:
[----:B------:R-:W-:Y:S05]  /*0390*/  @!P0 BRA `(.L_x_104) ;  /* 0x0000000400b88947 */ /* 0x000fea0003800000 */
[----:B------:R-:W0:Y:S01]  /*03a0*/  LDC.64 R4, c[0x0][0x380] ;  /* 0x0000e000ff047b82 */ /* 0x000e220000000a00 */
[----:B------:R-:W-:Y:S01]  /*03b0*/  IMAD.IADD R7, R3, 0x1, -R6 ;  /* 0x0000000103077824 */ /* 0x000fe200078e0a06 */
[----:B------:R-:W-:Y:S01]  /*03c0*/  BSSY.RECONVERGENT B2, `(.L_x_108) ;  /* 0x000003c000027945 */ /* 0x000fe20003800200 */
[----:B------:R-:W-:-:S03]  /*03d0*/  PLOP3.LUT P0, PT, PT, PT, PT, 0x80, 0x8 ;  /* 0x000000000008781c */ /* 0x000fc60003f0f070 */
[----:B------:R-:W-:Y:S01]  /*03e0*/  ISETP.GT.AND P1, PT, R7, 0xc00, PT ;  /* 0x00000c000700780c */ /* 0x000fe20003f24270 */
[----:B0-----:R-:W-:-:S12]  /*03f0*/  IMAD.WIDE.U32 R4, R6, 0x4, R4 ;  /* 0x0000000406047825 */ /* 0x001fd800078e0004 */
[----:B------:R-:W-:Y:S05]  /*0400*/  @!P1 BRA `(.L_x_109) ;  /* 0x0000000000dc9947 */ /* 0x000fea0003800000 */
[----:B------:R-:W-:Y:S01]  /*0410*/  PLOP3.LUT P0, PT, PT, PT, PT, 0x8, 0x80 ;  /* 0x000000000080781c */ /* 0x000fe20003f0e170 */
[----:B------:R-:W-:-:S12]  /*0420*/  VIADD R9, R3, 0xfffff400 ;  /* 0xfffff40003097836 */ /* 0x000fd80000000000 */
.L_x_110:
[----:B------:R-:W2:Y:S04]  /*0430*/  LDG.E.CONSTANT R17, desc[UR6][R4.64] ;  /* 0x0000000604117981 */ /* 0x000ea8000c1e9900 */
[----:B------:R-:W3:Y:S04]  /*0440*/  LDG.E.CONSTANT R19, desc[UR6][R4.64+0x400] ;  /* 0x0004000604137981 */ /* 0x000ee8000c1e9900 */
[----:B------:R-:W4:Y:S04]  /*0450*/  LDG.E.CONSTANT R21, desc[UR6][R4.64+0x800] ;  /* 0x0008000604157981 */ /* 0x000f28000c1e9900 */
        /* <DEDUP_REMOVED lines=12> */
[----:B------:R0:W4:Y:S01]  /*0520*/  LDG.E.CONSTANT R7, desc[UR6][R4.64+0x3c00] ;  /* 0x003c000604077981 */ /* 0x000122000c1e9900 */
[----:B------:R-:W-:-:S05]  /*0530*/  VIADD R6, R6, 0x1000 ;  /* 0x0000100006067836 */ /* 0x000fca0000000000 */
[----:B------:R-:W-:Y:S02]  /*0540*/  ISETP.GE.AND P2, PT, R6, R9, PT ;  /* 0x000000090600720c */ /* 0x000fe40003f46270 */
[----:B0-----:R-:W-:-:S05]  /*0550*/  IADD3 R4, P3, PT, R4, 0x4000, RZ ;  /* 0x0000400004047810 */ /* 0x001fca0007f7e0ff */
[----:B------:R-:W-:Y:S01]  /*0560*/  IMAD.X R5, RZ, RZ, R5, P3 ;  /* 0x000000ffff057224 */ /* 0x000fe200018e0605 */
        /* <DEDUP_REMOVED lines=33> */
.L_x_109:
[----:B------:R-:W-:Y:S05]  /*0780*/  BSYNC.RECONVERGENT B2 ;  /* 0x0000000000027941 */ /* 0x000fea0003800200 */
.L_x_108:
[----:B------:R-:W-:Y:S01]  /*0790*/  IMAD.IADD R7, R3, 0x1, -R6 ;  /* 0x0000000103077824 */ /* 0x000fe200078e0a06 */
[----:B------:R-:W-:Y:S04]  /*07a0*/  BSSY.RECONVERGENT B2, `(.L_x_111) ;  /* 0x000001f000027945 */ /* 0x000fe80003800200 */
[----:B------:R-:W-:-:S13]  /*07b0*/  ISETP.GT.AND P1, PT, R7, 0x400, PT ;  /* 0x000004000700780c */ /* 0x000fda0003f24270 */
[----:B------:R-:W-:Y:S05]  /*07c0*/  @!P1 BRA `(.L_x_112) ;  /* 0x0000000000709947 */ /* 0x000fea0003800000 */
[----:B------:R-:W2:Y:S04]  /*07d0*/  LDG.E.CONSTANT R7, desc[UR6][R4.64] ;  /* 0x0000000604077981 */ /* 0x000ea8000c1e9900 */
[----:B------:R-:W3:Y:S04]  /*07e0*/  LDG.E.CONSTANT R9, desc[UR6][R4.64+0x400] ;  /* 0x0004000604097981 */ /* 0x000ee8000c1e9900 */
[----:B------:R-:W4:Y:S04]  /*07f0*/  LDG.E.CONSTANT R11, desc[UR6][R4.64+0x800] ;  /* 0x00080006040b7981 */ /* 0x000f28000c1e9900 */
[----:B------:R-:W4:Y:S04]  /*0800*/  LDG.E.CONSTANT R13, desc[UR6][R4.64+0xc00] ;  /* 0x000c0006040d7981 */ /* 0x000f28000c1e9900 */
[----:B------:R-:W4:Y:S04]  /*0810*/  LDG.E.CONSTANT R15, desc[UR6][R4.64+0x1000] ;  /* 0x00100006040f7981 */ /* 0x000f28000c1e9900 */
[----:B------:R-:W4:Y:S04]  /*0820*/  LDG.E.CONSTANT R17, desc[UR6][R4.64+0x1400] ;  /* 0x0014000604117981 */ /* 0x000f28000c1e9900 */
[----:B------:R-:W4:Y:S04]  /*0830*/  LDG.E.CONSTANT R19, desc[UR6][R4.64+0x1800] ;  /* 0x0018000604137981 */ /* 0x000f28000c1e9900 */
[----:B------:R0:W4:Y:S01]  /*0840*/  LDG.E.CONSTANT R21, desc[UR6][R4.64+0x1c00] ;  /* 0x001c000604157981 */ /* 0x000122000c1e9900 */
[----:B------:R-:W-:Y:S01]  /*0850*/  VIADD R6, R6, 0x800 ;  /* 0x0000080006067836 */ /* 0x000fe20000000000 */
        /* <DEDUP_REMOVED lines=19> */
.L_x_112:
[----:B------:R-:W-:Y:S05]  /*0990*/  BSYNC.RECONVERGENT B2 ;  /* 0x0000000000027941 */ /* 0x000fea0003800200 */
.L_x_111:
[----:B------:R-:W-:-:S13]  /*09a0*/  ISETP.LT.OR P0, PT, R6, R3, P0 ;  /* 0x000000030600720c */ /* 0x000fda0000701670 */
[----:B------:R-:W-:Y:S05]  /*09b0*/  @!P0 BRA `(.L_x_104) ;  /* 0x0000000000308947 */ /* 0x000fea0003800000 */
        /* <DEDUP_REMOVED lines=12> */
.L_x_104:
[----:B------:R-:W-:Y:S05]  /*0a80*/  BSYNC.RECONVERGENT B1 ;  /* 0x0000000000017941 */ /* 0x000fea0003800200 */
.L_x_103:
[----:B------:R-:W-:Y:S01]  /*0a90*/  ISETP.GE.U32.AND P0, PT, R3, 0x100, PT ;  /* 0x000001000300780c */ /* 0x000fe20003f06070 */
        /* <DEDUP_REMOVED lines=10> */
[----:B------:R-:W1:Y:S06]  /*0b40*/  SHFL.DOWN PT, R3, R2, 0x2, 0x1f ;  /* 0x08401f0002037f89 */ /* 0x000e6c00000e0000 */
[----:B------:R-:W2:Y:S01]  /*0b50*/  @!P2 S2R R6, SR_CgaCtaId ;  /* 0x000000000006a919 */ /* 0x000ea20000008800 */
[----:B0-----:R-:W-:Y:S02]  /*0b60*/  @!P2 MOV R5, 0x400 ;  /* 0x000004000005a802 */ /* 0x001fe40000000f00 */
[----:B------:R-:W-:-:S04]  /*0b70*/  @!P2 SHF.R.U32.HI R4, RZ, 0x3, R0 ;  /* 0x00000003ff04a819 */ /* 0x000fc80000011600 */
[----:B------:R-:W-:Y:S02]  /*0b80*/  @!P2 LOP3.LUT R4, R4, 0x7c, RZ, 0xc0, !PT ;  /* 0x0000007c0404a812 */ /* 0x000fe400078ec0ff */
[----:B-1----:R-:W-:-:S04]  /*0b90*/  FSETP.GEU.AND P1, PT, R2, R3, PT ;  /* 0x000000030200720b */ /* 0x002fc80003f2e000 */
[----:B------:R-:W-:Y:S02]  /*0ba0*/  @!P0 FSEL R2, R3, R2, !P1 ;  /* 0x0000000203028208 */ /* 0x000fe40004800000 */
[----:B------:R-:W-:-:S03]  /*0bb0*/  ISETP.GT.AND P0, PT, R8, 0x1b, PT ;  /* 0x0000001b0800780c */ /* 0x000fc60003f04270 */
[----:B------:R-:W0:Y:S01]  /*0bc0*/  SHFL.DOWN PT, R3, R2, 0x4, 0x1f ;  /* 0x08801f0002037f89 */ /* 0x000e2200000e0000 */
[----:B--2---:R-:W-:-:S05]  /*0bd0*/  @!P2 LEA R5, R6, R5, 0x18 ;  /* 0x000000050605a211 */ /* 0x004fca00078ec0ff */
        /* <DEDUP_REMOVED lines=37> */
.L_x_113:
[----:B------:R-:W-:Y:S01]  /*0e30*/  LOP3.LUT R2, R0, 0x3e0, RZ, 0xc0, !PT ;  /* 0x000003e000027812 */ /* 0x000fe200078ec0ff */
[----:B------:R-:W1:Y:S04]  /*0e40*/  S2R R9, SR_LANEID ;  /* 0x0000000000097919 */ /* 0x000e680000000000 */
[----:B0-----:R-:W-:Y:S01]  /*0e50*/  VIADD R4, R2, 0x20 ;  /* 0x0000002002047836 */ /* 0x001fe20000000000 */
[----:B------:R-:W-:-:S04]  /*0e60*/  LOP3.LUT R2, RZ, R2, RZ, 0x33, !PT ;  /* 0x00000002ff027212 */ /* 0x000fc800078e33ff */
[----:B------:R-:W-:Y:S01]  /*0e70*/  ISETP.GT.U32.AND P0, PT, R4, R3, PT ;  /* 0x000000030400720c */ /* 0x000fe20003f04070 */
[----:B------:R-:W-:-:S05]  /*0e80*/  IMAD.IADD R2, R2, 0x1, R3 ;  /* 0x0000000102027824 */ /* 0x000fca00078e0203 */
        /* <DEDUP_REMOVED lines=65> */
.L_x_100:
[----:B------:R-:W0:Y:S01]  /*12a0*/  S2R R0, SR_TID.X ;  /* 0x0000000000007919 */ /* 0x000e220000002100 */
[----:B------:R-:W1:Y:S02]  /*12b0*/  LDCU.64 UR4, c[0x0][0x380] ;  /* 0x00007000ff0477ac */ /* 0x000e640008000a00 */
[----:B-1----:R-:W-:Y:S02]  /*12c0*/  IMAD.U32 R20, RZ, RZ, UR4 ;  /* 0x00000004ff147e24 */ /* 0x002fe4000f8e00ff */
[----:B------:R-:W-:Y:S02]  /*12d0*/  IMAD.U32 R21, RZ, RZ, UR5 ;  /* 0x00000005ff157e24 */ /* 0x000fe4000f8e00ff */
[----:B0-----:R-:W-:-:S04]  /*12e0*/  IMAD.SHL.U32 R2, R0, 0x4, RZ ;  /* 0x0000000400027824 */ /* 0x001fc800078e00ff */
[----:B------:R-:W-:-:S05]  /*12f0*/  IMAD.WIDE.U32 R22, R2, 0x4, R20 ;  /* 0x0000000402167825 */ /* 0x000fca00078e0014 */
[----:B------:R-:W2:Y:S04]  /*1300*/  LDG.E.128.CONSTANT R4, desc[UR6][R22.64] ;  /* 0x0000000616047981 */ /* 0x000ea8000c1e9d00 */
[----:B------:R-:W3:Y:S04]  /*1310*/  LDG.E.128.CONSTANT R8, desc[UR6][R22.64+0x1000] ;  /* 0x0010000616087981 */ /* 0x000ee8000c1e9d00 */
[----:B------:R-:W4:Y:S04]  /*1320*/  LDG.E.128.CONSTANT R12, desc[UR6][R22.64+0x2000] ;  /* 0x00200006160c7981 */ /* 0x000f28000c1e9d00 */
[----:B------:R0:W5:Y:S01]  /*1330*/  LDG.E.128.CONSTANT R16, desc[UR6][R22.64+0x3000] ;  /* 0x0030000616107981 */ /* 0x000162000c1e9d00 */
[----:B------:R-:W-:Y:S01]  /*1340*/  UMOV UR4, 0x1000 ;  /* 0x0000100000047882 */ /* 0x000fe20000000000 */
[----:B0-----:R-:W-:Y:S01]  /*1350*/  VIADD R22, R3, 0xfffff000 ;  /* 0xfffff00003167836 */ /* 0x001fe20000000000 */
        /* <DEDUP_REMOVED lines=33> */
[----:B------:R-:W-:-:S07]  /*1570*/  UMOV UR4, 0x1000 ;  /* 0x0000100000047882 */ /* 0x000fce0000000000 */
[----:B------:R-:W1:Y:S02]  /*1580*/  LDC.64 R20, c[0x0][0x380] ;  /* 0x0000e000ff147b82 */ /* 0x000e640000000a00 */
.L_x_117:
[----:B------:R-:W-:-:S04]  /*1590*/  VIADD R25, R2, UR4 ;  /* 0x0000000402197c36 */ /* 0x000fc80008000000 */
[----:B-1----:R-:W-:-:S05]  /*15a0*/  IMAD.WIDE.U32 R24, R25, 0x4, R20 ;  /* 0x0000000419187825 */ /* 0x002fca00078e0014 */
        /* <DEDUP_REMOVED lines=9> */
[----:B------:R-:W-:Y:S01]  /*1640*/  FSEL R4, R6, R5, !P1 ;  /* 0x0000000506047208 */ /* 0x000fe20004800000 */
[----:B0-----:R-:W-:Y:S01]  /*1650*/  VIADD R5, R3, -UR4 ;  /* 0x8000000403057c36 */ /* 0x001fe20008000000 */
        /* <DEDUP_REMOVED lines=22> */
[----:B------:R-:W-:Y:S02]  /*17c0*/  ISETP.GE.U32.AND P1, PT, R5, 0x1000, PT ;  /* 0x000010000500780c */ /* 0x000fe40003f26070 */
[----:B------:R-:W-:-:S04]  /*17d0*/  FSETP.GEU.AND P0, PT, R4, R17, PT ;  /* 0x000000110400720b */ /* 0x000fc80003f0e000 */
[----:B------:R-:W-:-:S04]  /*17e0*/  FSEL R17, R17, R4, !P0 ;  /* 0x0000000411117208 */ /* 0x000fc80004000000 */
[----:B------:R-:W-:-:S04]  /*17f0*/  FSETP.GEU.AND P0, PT, R17, R19, PT ;  /* 0x000000131100720b */ /* 0x000fc80003f0e000 */
[----:B------:R-:W-:Y:S01]  /*1800*/  FSEL R23, R19, R17, !P0 ;  /* 0x0000001113177208 */ /* 0x000fe20004000000 */
[----:B------:R-:W-:Y:S08]  /*1810*/  @!P1 BRA `(.L_x_116) ;  /* 0x0000000000f09947 */ /* 0x000ff00003800000 */
[----:B------:R-:W-:-:S06]  /*1820*/  UIADD3 UR4, UPT, UPT, UR4, 0x1000, URZ ;  /* 0x0000100004047890 */ /* 0x000fcc000fffe0ff */
[----:B------:R-:W-:-:S13]  /*1830*/  ISETP.LT.U32.AND P0, PT, R22, UR4, PT ;  /* 0x0000000416007c0c */ /* 0x000fda000bf01070 */
[----:B------:R-:W-:Y:S05]  /*1840*/  @!P0 BRA `(.L_x_117) ;  /* 0xfffffffc00508947 */ /* 0x000fea000383ffff */
.L_x_115:
[----:B------:R-:W-:-:S13]  /*1850*/  ISETP.LE.U32.AND P0, PT, R3, UR4, PT ;  /* 0x0000000403007c0c */ /* 0x000fda000bf03070 */
[----:B------:R-:W-:Y:S05]  /*1860*/  @P0 BRA `(.L_x_116) ;  /* 0x0000000000dc0947 */ /* 0x000fea0003800000 */
[----:B------:R-:W-:Y:S01]  /*1870*/  VIADD R5, R3, -UR4 ;  /* 0x8000000403057c36 */ /* 0x000fe20008000000 */
[----:B------:R-:W-:Y:S04]  /*1880*/  BSSY.RECONVERGENT B1, `(.L_x_116) ;  /* 0x0000035000017945 */ /* 0x000fe80003800200 */
[----:B------:R-:W-:-:S13]  /*1890*/  ISETP.GE.AND P0, PT, R0, R5, PT ;  /* 0x000000050000720c */ /* 0x000fda0003f06270 */
[----:B------:R-:W-:Y:S05]  /*18a0*/  @P0 BRA `(.L_x_118) ;  /* 0x0000000000c80947 */ /* 0x000fea0003800000 */
[----:B------:R-:W-:Y:S01]  /*18b0*/  LOP3.LUT R2, RZ, R0, RZ, 0x33, !PT ;  /* 0x00000000ff027212 */ /* 0x000fe200078e33ff */
[----:B------:R-:W-:Y:S01]  /*18c0*/  BSSY.RECONVERGENT B2, `(.L_x_119) ;  /* 0x0000015000027945 */ /* 0x000fe20003800200 */
[----:B------:R-:W-:Y:S02]  /*18d0*/  IMAD.MOV.U32 R4, RZ, RZ, R0 ;  /* 0x000000ffff047224 */ /* 0x000fe400078e0000 */
[----:B------:R-:W-:-:S04]  /*18e0*/  IADD3 R2, PT, PT, R3, -UR4, R2 ;  /* 0x8000000403027c10 */ /* 0x000fc8000fffe002 */
[C---:B------:R-:W-:Y:S02]  /*18f0*/  LOP3.LUT R3, R2.reuse, 0x300, RZ, 0xc0, !PT ;  /* 0x0000030002037812 */ /* 0x040fe400078ec0ff */
[----:B------:R-:W-:Y:S02]  /*1900*/  ISETP.GE.U32.AND P2, PT, R2, 0x300, PT ;  /* 0x000003000200780c */ /* 0x000fe40003f46070 */
[----:B------:R-:W-:-:S13]  /*1910*/  ISETP.NE.AND P0, PT, R3, 0x300, PT ;  /* 0x000003000300780c */ /* 0x000fda0003f05270 */
[----:B------:R-:W-:Y:S05]  /*1920*/  @!P0 BRA `(.L_x_120) ;  /* 0x0000000000388947 */ /* 0x000fea0003800000 */
[----:B------:R-:W-:Y:S01]  /*1930*/  LEA.HI R2, R2, 0x1, RZ, 0x18 ;  /* 0x0000000102027811 */ /* 0x000fe200078fc0ff */
[----:B------:R-:W-:Y:S02]  /*1940*/  VIADD R7, R0, UR4 ;  /* 0x0000000400077c36 */ /* 0x000fe40008000000 */
[----:B------:R-:W-:Y:S01]  /*1950*/  IMAD.MOV.U32 R4, RZ, RZ, R0 ;  /* 0x000000ffff047224 */ /* 0x000fe200078e0000 */
[----:B------:R-:W-:-:S05]  /*1960*/  LOP3.LUT R2, R2, 0x3, RZ, 0xc0, !PT ;  /* 0x0000000302027812 */ /* 0x000fca00078ec0ff */
[----:B------:R-:W-:-:S07]  /*1970*/  IMAD.MOV R6, RZ, RZ, -R2 ;  /* 0x000000ffff067224 */ /* 0x000fce00078e0a02 */
.L_x_121:
        /* <DEDUP_REMOVED lines=9> */
.L_x_120:
[----:B------:R-:W-:Y:S05]  /*1a10*/  BSYNC.RECONVERGENT B2 ;  /* 0x0000000000027941 */ /* 0x000fea0003800200 */
.L_x_119:
[----:B------:R-:W-:Y:S05]  /*1a20*/  @!P2 BRA `(.L_x_118) ;  /* 0x000000000068a947 */ /* 0x000fea0003800000 */
[C---:B------:R-:W-:Y:S02]  /*1a30*/  VIADD R12, R4.reuse, 0x200 ;  /* 0x00000200040c7836 */ /* 0x040fe40000000000 */
[----:B------:R-:W-:-:S07]  /*1a40*/  VIADD R13, R4, UR4 ;  /* 0x00000004040d7c36 */ /* 0x000fce0008000000 */
.L_x_122:
[----:B------:R-:W-:-:S04]  /*1a50*/  IMAD.WIDE.U32 R2, R13, 0x4, R20 ;  /* 0x000000040d027825 */ /* 0x000fc800078e0014 */
[C---:B------:R-:W-:Y:S02]  /*1a60*/  VIADD R7, R13.reuse, 0x100 ;  /* 0x000001000d077836 */ /* 0x040fe40000000000 */
[----:B------:R-:W2:Y:S01]  /*1a70*/  LDG.E.CONSTANT R2, desc[UR6][R2.64] ;  /* 0x0000000602027981 */ /* 0x000ea2000c1e9900 */
[----:B------:R-:W-:Y:S02]  /*1a80*/  VIADD R9, R13, 0x200 ;  /* 0x000002000d097836 */ /* 0x000fe40000000000 */
[----:B------:R-:W-:-:S04]  /*1a90*/  IMAD.WIDE.U32 R6, R7, 0x4, R20 ;  /* 0x0000000407067825 */ /* 0x000fc800078e0014 */
[--C-:B------:R-:W-:Y:S02]  /*1aa0*/  IMAD.WIDE.U32 R8, R9, 0x4, R20.reuse ;  /* 0x0000000409087825 */ /* 0x100fe400078e0014 */
[----:B------:R-:W3:Y:S02]  /*1ab0*/  LDG.E.CONSTANT R6, desc[UR6][R6.64] ;  /* 0x0000000606067981 */ /* 0x000ee4000c1e9900 */
[----:B------:R-:W-:Y:S02]  /*1ac0*/  VIADD R11, R13, 0x300 ;  /* 0x000003000d0b7836 */ /* 0x000fe40000000000 */
[----:B------:R-:W4:Y:S02]  /*1ad0*/  LDG.E.CONSTANT R8, desc[UR6][R8.64] ;  /* 0x0000000608087981 */ /* 0x000f24000c1e9900 */
[----:B------:R-:W-:-:S06]  /*1ae0*/  IMAD.WIDE.U32 R10, R11, 0x4, R20 ;  /* 0x000000040b0a7825 */ /* 0x000fcc00078e0014 */
        /* <DEDUP_REMOVED lines=14> */
.L_x_118:
[----:B------:R-:W-:Y:S05]  /*1bd0*/  BSYNC.RECONVERGENT B1 ;  /* 0x0000000000017941 */ /* 0x000fea0003800200 */
.L_x_116:
        /* <DEDUP_REMOVED lines=54> */
.L_x_99:
        /* <DEDUP_REMOVED lines=12> */
.L_x_125:
[----:B------:R-:W-:Y:S05]  /*2000*/  BSYNC.RECONVERGENT B1 ;  /* 0x0000000000017941 */ /* 0x000fea0003800200 */
.L_x_124:
        /* <DEDUP_REMOVED lines=16> */
.L_x_130:
        /* <DEDUP_REMOVED lines=10> */
.L_x_129:
[----:B------:R-:W-:Y:S05]  /*21b0*/  BSYNC.RECONVERGENT B2 ;  /* 0x0000000000027941 */ /* 0x000fea0003800200 */
.L_x_128:
        /* <DEDUP_REMOVED lines=10> */
.L_x_133:
        /* <DEDUP_REMOVED lines=53> */
.L_x_132:
[----:B------:R-:W-:Y:S05]  /*25b0*/  BSYNC.RECONVERGENT B2 ;  /* 0x0000000000027941 */ /* 0x000fea0003800200 */
.L_x_131:
        /* <DEDUP_REMOVED lines=32> */
.L_x_135:
[----:B------:R-:W-:Y:S05]  /*27c0*/  BSYNC.RECONVERGENT B2 ;  /* 0x0000000000027941 */ /* 0x000fea0003800200 */
.L_x_134:
        /* <DEDUP_REMOVED lines=14> */
.L_x_127:
[----:B------:R-:W-:Y:S05]  /*28b0*/  BSYNC.RECONVERGENT B1 ;  /* 0x0000000000017941 */ /* 0x000fea0003800200 */
.L_x_126:
        /* <DEDUP_REMOVED lines=58> */
.L_x_136:
        /* <DEDUP_REMOVED lines=71> */
.L_x_123:
[----:B------:R-:W0:Y:S01]  /*30d0*/  S2R R11, SR_TID.X ;  /* 0x00000000000b7919 */ /* 0x000e220000002100 */
[----:B------:R-:W1:Y:S02]  /*30e0*/  LDCU.64 UR4, c[0x0][0x380] ;  /* 0x00007000ff0477ac */ /* 0x000e640008000a00 */
[----:B-1----:R-:W-:Y:S02]  /*30f0*/  IMAD.U32 R6, RZ, RZ, UR4 ;  /* 0x00000004ff067e24 */ /* 0x002fe4000f8e00ff */
[----:B------:R-:W-:Y:S02]  /*3100*/  IMAD.U32 R7, RZ, RZ, UR5 ;  /* 0x00000005ff077e24 */ /* 0x000fe4000f8e00ff */
        /* <DEDUP_REMOVED lines=24> */
[----:B------:R-:W-:Y:S01]  /*3290*/  FSEL R15, R15, R10, !P3 ;  /* 0x0000000a0f0f7208 */ /* 0x000fe20005800000 */
[----:B------:R-:W-:Y:S01]  /*32a0*/  IMAD.MOV.U32 R10, RZ, RZ, 0x1000 ;  /* 0x00001000ff0a7424 */ /* 0x000fe200078e00ff */
[----:B------:R-:W-:-:S04]  /*32b0*/  FSETP.GEU.AND P0, PT, R12, R17, PT ;  /* 0x000000110c00720b */ /* 0x000fc80003f0e000 */
[----:B------:R-:W-:Y:S02]  /*32c0*/  FSEL R12, R17, R12, !P0 ;  /* 0x0000000c110c7208 */ /* 0x000fe40004000000 */
[----:B------:R-:W-:Y:S02]  /*32d0*/  FSETP.GEU.AND P0, PT, R0, R9, PT ;  /* 0x000000090000720b */ /* 0x000fe40003f0e000 */
[----:B------:R-:W-:Y:S02]  /*32e0*/  FSETP.GEU.AND P1, PT, R14, R19, PT ;  /* 0x000000130e00720b */ /* 0x000fe40003f2e000 */
[----:B------:R-:W-:Y:S01]  /*32f0*/  FSEL R9, R9, R0, !P0 ;  /* 0x0000000009097208 */ /* 0x000fe20004000000 */
[----:B------:R-:W-:Y:S01]  /*3300*/  VIADD R0, R3, 0xfffff000 ;  /* 0xfffff00003007836 */ /* 0x000fe20000000000 */
        /* <DEDUP_REMOVED lines=15> */
[----:B------:R-:W-:Y:S02]  /*3400*/  ISETP.GE.U32.AND P1, PT, R0, 0x1000, PT ;  /* 0x000010000000780c */ /* 0x000fe40003f26070 */
[----:B------:R-:W-:-:S04]  /*3410*/  FSETP.GEU.AND P0, PT, R8, R23, PT ;  /* 0x000000170800720b */ /* 0x000fc80003f0e000 */
[----:B------:R-:W-:-:S07]  /*3420*/  FSEL R12, R23, R8, !P0 ;  /* 0x00000008170c7208 */ /* 0x000fce0004000000 */
[----:B------:R-:W-:Y:S05]  /*3430*/  @!P1 BRA `(.L_x_137) ;  /* 0x0000000000f49947 */ /* 0x000fea0003800000 */
[----:B------:R-:W0:Y:S01]  /*3440*/  LDC R14, c[0x0][0x390] ;  /* 0x0000e400ff0e7b82 */ /* 0x000e220000000800 */
[----:B------:R-:W-:-:S07]  /*3450*/  IMAD.MOV.U32 R10, RZ, RZ, 0x1000 ;  /* 0x00001000ff0a7424 */ /* 0x000fce00078e00ff */
[----:B------:R-:W1:Y:S02]  /*3460*/  LDC.64 R6, c[0x0][0x380] ;  /* 0x0000e000ff067b82 */ /* 0x000e640000000a00 */
.L_x_139:
[----:B------:R-:W-:-:S04]  /*3470*/  IMAD.WIDE.U32 R2, R10, 0x4, R4 ;  /* 0x000000040a027825 */ /* 0x000fc800078e0004 */
[----:B------:R-:W-:Y:S01]  /*3480*/  IMAD.IADD R9, R11, 0x1, R10 ;  /* 0x000000010b097824 */ /* 0x000fe200078e020a */
[----:B------:R-:W2:Y:S03]  /*3490*/  LDG.E.CONSTANT R15, desc[UR6][R2.64+0x400] ;  /* 0x00040006020f7981 */ /* 0x000ea6000c1e9900 */
[----:B-1----:R-:W-:Y:S01]  /*34a0*/  IMAD.WIDE.U32 R8, R9, 0x4, R6 ;  /* 0x0000000409087825 */ /* 0x002fe200078e0006 */
        /* <DEDUP_REMOVED lines=14> */
[----:B------:R0:W5:Y:S02]  /*3590*/  LDG.E.CONSTANT R27, desc[UR6][R2.64+0x3c00] ;  /* 0x003c0006021b7981 */ /* 0x000164000c1e9900 */
[----:B0-----:R-:W-:-:S04]  /*35a0*/  IMAD.MOV.U32 R3, RZ, RZ, R14 ;  /* 0x000000ffff037224 */ /* 0x001fc800078e000e */
[----:B------:R-:W-:Y:S01]  /*35b0*/  IMAD.IADD R2, R3, 0x1, -R10 ;  /* 0x0000000103027824 */ /* 0x000fe200078e0a0a */
        /* <DEDUP_REMOVED lines=34> */
[----:B------:R-:W-:-:S05]  /*37e0*/  VIADD R10, R10, 0x1000 ;  /* 0x000010000a0a7836 */ /* 0x000fca0000000000 */
[----:B------:R-:W-:-:S13]  /*37f0*/  ISETP.GT.U32.AND P0, PT, R10, R0, PT ;  /* 0x000000000a00720c */ /* 0x000fda0003f04070 */
[----:B------:R-:W-:Y:S05]  /*3800*/  @!P0 BRA `(.L_x_139) ;  /* 0xfffffffc00188947 */ /* 0x000fea000383ffff */
.L_x_137:
[----:B------:R-:W-:-:S13]  /*3810*/  ISETP.GE.U32.AND P0, PT, R10, R3, PT ;  /* 0x000000030a00720c */ /* 0x000fda0003f06070 */
        /* <DEDUP_REMOVED lines=13> */
[----:B------:R-:W-:Y:S01]  /*38f0*/  LEA.HI R2, R2, 0x1, RZ, 0x18 ;  /* 0x0000000102027811 */ /* 0x000fe200078fc0ff */
[----:B------:R-:W-:Y:S02]  /*3900*/  IMAD.IADD R9, R11, 0x1, R10 ;  /* 0x000000010b097824 */ /* 0x000fe400078e020a */
[----:B------:R-:W-:Y:S01]  /*3910*/  IMAD.MOV.U32 R5, RZ, RZ, R11 ;  /* 0x000000ffff057224 */ /* 0x000fe200078e000b */
[----:B------:R-:W-:-:S05]  /*3920*/  LOP3.LUT R2, R2, 0x3, RZ, 0xc0, !PT ;  /* 0x0000000302027812 */ /* 0x000fca00078ec0ff */
[----:B------:R-:W-:-:S07]  /*3930*/  IMAD.MOV R4, RZ, RZ, -R2 ;  /* 0x000000ffff047224 */ /* 0x000fce00078e0a02 */
.L_x_143:
        /* <DEDUP_REMOVED lines=9> */
.L_x_142:
[----:B------:R-:W-:Y:S05]  /*39d0*/  BSYNC.RECONVERGENT B2 ;  /* 0x0000000000027941 */ /* 0x000fea0003800200 */
.L_x_141:
[----:B------:R-:W-:Y:S05]  /*39e0*/  @!P2 BRA `(.L_x_140) ;  /* 0x000000000068a947 */ /* 0x000fea0003800000 */
[C---:B------:R-:W-:Y:S02]  /*39f0*/  IMAD.IADD R13, R5.reuse, 0x1, R10 ;  /* 0x00000001050d7824 */ /* 0x040fe400078e020a */
[----:B------:R-:W-:-:S07]  /*3a00*/  VIADD R10, R5, 0x200 ;  /* 0x00000200050a7836 */ /* 0x000fce0000000000 */
.L_x_144:
        /* <DEDUP_REMOVED lines=24> */
.L_x_140:
[----:B------:R-:W-:Y:S05]  /*3b90*/  BSYNC.RECONVERGENT B1 ;  /* 0x0000000000017941 */ /* 0x000fea0003800200 */
.L_x_138:
        /* <DEDUP_REMOVED lines=54> */
.L_x_114:
[----:B------:R-:W-:Y:S05]  /*3f00*/  BSYNC.RECONVERGENT B0 ;  /* 0x0000000000007941 */ /* 0x000fea0003800200 */
.L_x_98:
[----:B------:R-:W-:Y:S05]  /*3f10*/  @P0 EXIT ;  /* 0x000000000000094d */ /* 0x000fea0003800000 */
[----:B------:R-:W0:Y:S01]  /*3f20*/  LDCU UR4, c[0x0][0x398] ;  /* 0x00007300ff0477ac */ /* 0x000e220008000800 */
[----:B------:R-:W1:Y:S01]  /*3f30*/  LDC.64 R4, c[0x0][0x388] ;  /* 0x0000e200ff047b82 */ /* 0x000e620000000a00 */
[----:B0-----:R-:W-:-:S04]  /*3f40*/  FSETP.GT.AND P0, PT, R2, UR4, PT ;  /* 0x0000000402007c0b */ /* 0x001fc8000bf04000 */
[----:B------:R-:W-:-:S05]  /*3f50*/  FSEL R3, R2, UR4, P0 ;  /* 0x0000000402037c08 */ /* 0x000fca0008000000 */
[----:B-1----:R-:W-:Y:S01]  /*3f60*/  STG.E desc[UR6][R4.64], R3 ;  /* 0x0000000304007986 */ /* 0x002fe2000c101906 */
[----:B------:R-:W-:Y:S05]  /*3f70*/  EXIT ;  /* 0x000000000000794d */ /* 0x000fea0003800000 */
.L_x_145:
        /* <DEDUP_REMOVED lines=16> */
.L_x_163:


//--------------------- .text._ZN3cub18CUB_300001_SM_10006detail11EmptyKernelIvEEvv --------------------------
	.section	.text._ZN3cub18CUB_300001_SM_10006detail11EmptyKernelIvEEvv,"ax",@progbits
	.align	128
        .global         _ZN3cub18CUB_300001_SM_10006detail11EmptyKernelIvEEvv
        .type           _ZN3cub18CUB_300001_SM_10006detail11EmptyKernelIvEEvv,@function
        .size           _ZN3cub18CUB_300001_SM_10006detail11EmptyKernelIvEEvv,(.L_x_164 - _ZN3cub18CUB_300001_SM_10006detail11EmptyKernelIvEEvv)
        .other          _ZN3cub18CUB_300001_SM_10006detail11EmptyKernelIvEEvv,@"STO_CUDA_ENTRY STV_DEFAULT"
_ZN3cub18CUB_300001_SM_10006detail11EmptyKernelIvEEvv:
.text._ZN3cub18CUB_300001_SM_10006detail11EmptyKernelIvEEvv:
[----:B------:R-:W-:Y:S01]  /*0000*/  LDC R1, c[0x0][0x37c] ;  /* 0x0000df00ff017b82 */ /* 0x000fe20000000800 */
[----:B------:R-:W-:Y:S05]  /*0010*/  EXIT ;  /* 0x000000000000794d */ /* 0x000fea0003800000 */
.L_x_146:
        /* <DEDUP_REMOVED lines=14> */
.L_x_164:


//--------------------- .text._Z15matrix_multiplyILi64ELi64ELi8ELi4ELi4EEvPKfS1_Pfiii --------------------------
	.section	.text._Z15matrix_multiplyILi64ELi64ELi8ELi4ELi4EEvPKfS1_Pfiii,"ax",@progbits
	.align	128
        .global         _Z15matrix_multiplyILi64ELi64ELi8ELi4ELi4EEvPKfS1_Pfiii
        .type           _Z15matrix_multiplyILi64ELi64ELi8ELi4ELi4EEvPKfS1_Pfiii,@function
        .size           _Z15matrix_multiplyILi64ELi64ELi8ELi4ELi4EEvPKfS1_Pfiii,(.L_x_165 - _Z15matrix_multiplyILi64ELi64ELi8ELi4ELi4EEvPKfS1_Pfiii)
        .other          _Z15matrix_multiplyILi64ELi64ELi8ELi4ELi4EEvPKfS1_Pfiii,@"STO_CUDA_ENTRY STV_DEFAULT"
_Z15matrix_multiplyILi64ELi64ELi8ELi4ELi4EEvPKfS1_Pfiii:
.text._Z15matrix_multiplyILi64ELi64ELi8ELi4ELi4EEvPKfS1_Pfiii:
[----:B------:R-:W-:Y:S01]  /*0000*/  LDC R1, c[0x0][0x37c] ;  /* 0x0000df00ff017b82 */ /* 0x000fe20000000800 */
[----:B------:R-:W0:Y:S01]  /*0010*/  S2R R51, SR_TID.Y ;  /* 0x0000000000337919 */ /* 0x000e220000002200 */
[----:B------:R-:W1:Y:S01]  /*0020*/  LDCU UR10, c[0x0][0x3a0] ;  /* 0x00007400ff0a77ac */ /* 0x000e620008000800 */
[----:B------:R-:W-:Y:S02]  /*0030*/  CS2R R56, SRZ ;  /* 0x0000000000387805 */ /* 0x000fe4000001ff00 */
[----:B------:R-:W-:Y:S01]  /*0040*/  CS2R R40, SRZ ;  /* 0x0000000000287805 */ /* 0x000fe2000001ff00 */
[----:B------:R-:W0:Y:S01]  /*0050*/  S2R R2, SR_CTAID.Y ;  /* 0x0000000000027919 */ /* 0x000e220000002600 */
[----:B------:R-:W-:Y:S02]  /*0060*/  CS2R R38, SRZ ;  /* 0x0000000000267805 */ /* 0x000fe4000001ff00 */
[----:B------:R-:W-:Y:S02]  /*0070*/  CS2R R36, SRZ ;  /* 0x0000000000247805 */ /* 0x000fe4000001ff00 */
[----:B------:R-:W-:Y:S01]  /*0080*/  CS2R R34, SRZ ;  /* 0x0000000000227805 */ /* 0x000fe2000001ff00 */
[----:B------:R-:W2:Y:S01]  /*0090*/  S2R R0, SR_TID.X ;  /* 0x0000000000007919 */ /* 0x000ea20000002100 */
[----:B------:R-:W-:-:S02]  /*00a0*/  CS2R R32, SRZ ;  /* 0x0000000000207805 */ /* 0x000fc4000001ff00 */
[----:B------:R-:W-:Y:S02]  /*00b0*/  CS2R R54, SRZ ;  /* 0x0000000000367805 */ /* 0x000fe4000001ff00 */
[----:B------:R-:W-:Y:S01]  /*00c0*/  CS2R R42, SRZ ;  /* 0x00000000002a7805 */ /* 0x000fe2000001ff00 */
[----:B------:R-:W3:Y:S01]  /*00d0*/  S2R R4, SR_CTAID.X ;  /* 0x0000000000047919 */ /* 0x000ee20000002500 */
[----:B------:R-:W4:Y:S01]  /*00e0*/  LDCU.64 UR8, c[0x0][0x358] ;  /* 0x00006b00ff0877ac */ /* 0x000f220008000a00 */
[----:B-1----:R-:W-:Y:S01]  /*00f0*/  UISETP.GE.AND UP0, UPT, UR10, 0x1, UPT ;  /* 0x000000010a00788c */ /* 0x002fe2000bf06270 */
[----:B0-----:R-:W-:Y:S02]  /*0100*/  LEA R2, R2, R51, 0x4 ;  /* 0x0000003302027211 */ /* 0x001fe400078e20ff */
[----:B--2---:R-:W-:Y:S02]  /*0110*/  SHF.L.U32 R3, R0, 0x2, RZ ;  /* 0x0000000200037819 */ /* 0x004fe400000006ff */
[----:B------:R-:W-:-:S02]  /*0120*/  SHF.L.U32 R53, R2, 0x2, RZ ;  /* 0x0000000202357819 */ /* 0x000fc400000006ff */
[----:B---3--:R-:W-:Y:S02]  /*0130*/  LEA R52, R4, R3, 0x6 ;  /* 0x0000000304347211 */ /* 0x008fe400078e30ff */
[----:B----4-:R-:W-:Y:S05]  /*0140*/  BRA.U !UP0, `(.L_x_147) ;  /* 0x0000001108b87547 */ /* 0x010fea000b800000 */
[----:B------:R-:W0:Y:S01]  /*0150*/  S2UR UR7, SR_CgaCtaId ;  /* 0x00000000000779c3 */ /* 0x000e220000008800 */
[----:B------:R-:W1:Y:S01]  /*0160*/  LDCU UR11, c[0x0][0x39c] ;  /* 0x00007380ff0b77ac */ /* 0x000e620008000800 */
[C---:B------:R-:W-:Y:S01]  /*0170*/  IMAD R2, R0.reuse, -0x3, R52 ;  /* 0xfffffffd00027824 */ /* 0x040fe200078e0234 */
[C---:B------:R-:W-:Y:S01]  /*0180*/  ISETP.GE.U32.AND P1, PT, R0.reuse, 0x8, PT ;  /* 0x000000080000780c */ /* 0x040fe20003f26070 */
[----:B------:R-:W-:Y:S01]  /*0190*/  HFMA2 R56, -RZ, RZ, 0, 0 ;  /* 0x00000000ff387431 */ /* 0x000fe200000001ff */
[----:B------:R-:W-:Y:S01]  /*01a0*/  UMOV UR4, 0x400 ;  /* 0x0000040000047882 */ /* 0x000fe20000000000 */
[----:B------:R-:W-:Y:S01]  /*01b0*/  ISETP.GE.U32.AND P0, PT, R0, 0x40, PT ;  /* 0x000000400000780c */ /* 0x000fe20003f06070 */
[----:B------:R-:W-:Y:S01]  /*01c0*/  UIADD3 UR5, UPT, UPT, UR4, 0x800, URZ ;  /* 0x0000080004057890 */ /* 0x000fe2000fffe0ff */
[----:B------:R-:W-:Y:S02]  /*01d0*/  IADD3 R2, PT, PT, R2, 0x3, RZ ;  /* 0x0000000302027810 */ /* 0x000fe40007ffe0ff */
[----:B------:R-:W-:-:S02]  /*01e0*/  ISETP.LT.U32.AND P4, PT, R51, 0x40, !P1 ;  /* 0x000000403300780c */ /* 0x000fc40004f81070 */
[C---:B------:R-:W-:Y:S02]  /*01f0*/  ISETP.LT.U32.AND P5, PT, R51.reuse, 0x30, !P1 ;  /* 0x000000303300780c */ /* 0x040fe40004fa1070 */
[----:B------:R-:W-:Y:S02]  /*0200*/  MOV R45, R0 ;  /* 0x00000000002d7202 */ /* 0x000fe40000000f00 */
[C---:B------:R-:W-:Y:S02]  /*0210*/  ISETP.LT.U32.AND P0, PT, R51.reuse, 0x8, !P0 ;  /* 0x000000083300780c */ /* 0x040fe40004701070 */
[C---:B------:R-:W-:Y:S01]  /*0220*/  ISETP.LT.U32.AND P1, PT, R51.reuse, 0x10, !P1 ;  /* 0x000000103300780c */ /* 0x040fe20004f21070 */
[----:B-1----:R-:W-:Y:S01]  /*0230*/  IMAD R50, R51, UR11, R0 ;  /* 0x0000000b33327c24 */ /* 0x002fe2000f8e0200 */
[----:B------:R-:W-:Y:S01]  /*0240*/  ISETP.GE.AND P3, PT, R2, UR11, PT ;  /* 0x0000000b02007c0c */ /* 0x000fe2000bf66270 */
[----:B0-----:R-:W-:-:S03]  /*0250*/  ULEA UR6, UR7, UR4, 0x18 ;  /* 0x0000000407067291 */ /* 0x001fc6000f8ec0ff */
[----:B------:R-:W-:Y:S01]  /*0260*/  LEA R50, R4, R50, 0x6 ;  /* 0x0000003204327211 */ /* 0x000fe200078e30ff */
[----:B------:R-:W-:Y:S02]  /*0270*/  ULEA UR5, UR7, UR5, 0x18 ;  /* 0x0000000507057291 */ /* 0x000fe4000f8ec0ff */
[----:B------:R-:W-:Y:S01]  /*0280*/  UIADD3 UR4, UPT, UPT, UR10, 0x7, URZ ;  /* 0x000000070a047890 */ /* 0x000fe2000fffe0ff */
[C---:B------:R-:W-:Y:S01]  /*0290*/  LEA R2, R51.reuse, UR6, 0x5 ;  /* 0x0000000633027c11 */ /* 0x040fe2000f8e28ff */
[----:B------:R-:W0:Y:S02]  /*02a0*/  LDCU UR7, c[0x0][0x3a0] ;  /* 0x00007400ff0777ac */ /* 0x000e240008000800 */
[----:B------:R-:W-:Y:S02]  /*02b0*/  LEA R4, R51, UR5, 0x8 ;  /* 0x0000000533047c11 */ /* 0x000fe4000f8e40ff */
[C---:B------:R-:W-:Y:S01]  /*02c0*/  IADD3 R2, PT, PT, R3.reuse, R2, RZ ;  /* 0x0000000203027210 */ /* 0x040fe20007ffe0ff */
[----:B------:R-:W-:Y:S01]  /*02d0*/  USHF.R.U32.HI UR4, URZ, 0x3, UR4 ;  /* 0x00000003ff047899 */ /* 0x000fe20008011604 */
[----:B------:R-:W-:Y:S01]  /*02e0*/  IADD3 R3, PT, PT, R3, R4, RZ ;  /* 0x0000000403037210 */ /* 0x000fe20007ffe0ff */
[C---:B------:R-:W-:Y:S01]  /*02f0*/  IMAD R4, R51.reuse, -0x3, R53 ;  /* 0xfffffffd33047824 */ /* 0x040fe200078e0235 */
[C---:B------:R-:W-:Y:S01]  /*0300*/  LEA R44, R51.reuse, UR6, 0x5 ;  /* 0x00000006332c7c11 */ /* 0x040fe2000f8e28ff */
[----:B------:R-:W1:Y:S02]  /*0310*/  LDCU UR6, c[0x0][0x398] ;  /* 0x00007300ff0677ac */ /* 0x000e640008000800 */
[C---:B------:R-:W-:Y:S01]  /*0320*/  IMAD R46, R4.reuse, UR10, R0 ;  /* 0x0000000a042e7c24 */ /* 0x040fe2000f8e0200 */
[C---:B------:R-:W-:Y:S01]  /*0330*/  IADD3 R7, PT, PT, R4.reuse, 0x20, RZ ;  /* 0x0000002004077810 */ /* 0x040fe20007ffe0ff */
[----:B------:R-:W-:Y:S01]  /*0340*/  IMAD R44, R51, 0x60, R44 ;  /* 0x00000060332c7824 */ /* 0x000fe200078e022c */
[C---:B------:R-:W-:Y:S01]  /*0350*/  IADD3 R5, PT, PT, R4.reuse, 0x30, RZ ;  /* 0x0000003004057810 */ /* 0x040fe20007ffe0ff */
[----:B------:R-:W-:Y:S01]  /*0360*/  UIADD3 UR4, UPT, UPT, -UR4, URZ, URZ ;  /* 0x000000ff04047290 */ /* 0x000fe2000fffe1ff */
[----:B------:R-:W-:Y:S01]  /*0370*/  IADD3 R6, PT, PT, R4, 0x10, RZ ;  /* 0x0000001004067810 */ /* 0x000fe20007ffe0ff */
[--C-:B------:R-:W-:Y:S01]  /*0380*/  IMAD R48, R7, UR10, R0.reuse ;  /* 0x0000000a07307c24 */ /* 0x100fe2000f8e0200 */
[----:B------:R-:W-:Y:S01]  /*0390*/  LEA R7, R0, UR5, 0x4 ;  /* 0x0000000500077c11 */ /* 0x000fe2000f8e20ff */
[----:B------:R-:W-:-:S02]  /*03a0*/  IMAD R49, R5, UR10, R0 ;  /* 0x0000000a05317c24 */ /* 0x000fc4000f8e0200 */
[----:B0-----:R-:W-:-:S07]  /*03b0*/  IMAD R47, R6, UR10, R0 ;  /* 0x0000000a062f7c24 */ /* 0x001fce000f8e0200 */
.L_x_158:
[----:B------:R-:W-:Y:S01]  /*03c0*/  BSSY.RECONVERGENT B0, `(.L_x_148) ;  /* 0x0000014000007945 */ /* 0x000fe20003800200 */
[----:B------:R-:W-:-:S03]  /*03d0*/  IADD3 R14, PT, PT, R45, 0x3, RZ ;  /* 0x000000032d0e7810 */ /* 0x000fc60007ffe0ff */
[----:B------:R-:W-:Y:S05]  /*03e0*/  @!P4 BRA `(.L_x_149) ;  /* 0x000000000044c947 */ /* 0x000fea0003800000 */
[----:B------:R-:W-:Y:S02]  /*03f0*/  ISETP.GE.AND P2, PT, R14, UR7, PT ;  /* 0x000000070e007c0c */ /* 0x000fe4000bf46270 */
[----:B------:R-:W-:Y:S02]  /*0400*/  CS2R R10, SRZ ;  /* 0x00000000000a7805 */ /* 0x000fe4000001ff00 */
[----:B-1----:R-:W-:-:S13]  /*0410*/  ISETP.GE.OR P2, PT, R4, UR6, P2 ;  /* 0x0000000604007c0c */ /* 0x002fda0009746670 */
[----:B------:R-:W0:Y:S01]  /*0420*/  @!P2 LDC.64 R12, c[0x0][0x380] ;  /* 0x0000e000ff0cab82 */ /* 0x000e220000000a00 */
[----:B------:R-:W-:-:S05]  /*0430*/  @!P2 SHF.R.U32.HI R9, RZ, 0x2, R46 ;  /* 0x00000002ff09a819 */ /* 0x000fca000001162e */
[----:B0-----:R-:W-:Y:S01]  /*0440*/  @!P2 IMAD.WIDE.U32 R12, R9, 0x10, R12 ;  /* 0x00000010090ca825 */ /* 0x001fe200078e000c */
[----:B------:R-:W-:-:S06]  /*0450*/  CS2R R8, SRZ ;  /* 0x0000000000087805 */ /* 0x000fcc000001ff00 */
[----:B------:R-:W2:Y:S01]  /*0460*/  @!P2 LDG.E.128 R8, desc[UR8][R12.64] ;  /* 0x000000080c08a981 */ /* 0x000ea2000c1e1d00 */
[----:B------:R-:W-:-:S03]  /*0470*/  ISETP.GT.U32.AND P2, PT, R0, 0x6, PT ;  /* 0x000000060000780c */ /* 0x000fc60003f44070 */
[----:B--2---:R0:W-:Y:S10]  /*0480*/  STS [R2], R8 ;  /* 0x0000000802007388 */ /* 0x0041f40000000800 */
[----:B------:R-:W-:Y:S05]  /*0490*/  @P2 BRA `(.L_x_149) ;  /* 0x0000000000182947 */ /* 0x000fea0003800000 */
[----:B------:R2:W-:Y:S01]  /*04a0*/  STS [R2+0x4], R9 ;  /* 0x0000040902007388 */ /* 0x0005e20000000800 */
[----:B------:R-:W-:-:S13]  /*04b0*/  ISETP.NE.AND P2, PT, R0, 0x6, PT ;  /* 0x000000060000780c */ /* 0x000fda0003f45270 */
[----:B--2---:R-:W-:Y:S05]  /*04c0*/  @!P2 BRA `(.L_x_149) ;  /* 0x00000000000ca947 */ /* 0x004fea0003800000 */
[----:B------:R-:W-:Y:S01]  /*04d0*/  ISETP.GT.U32.AND P2, PT, R0, 0x4, PT ;  /* 0x000000040000780c */ /* 0x000fe20003f44070 */
[----:B------:R2:W-:-:S12]  /*04e0*/  STS [R2+0x8], R10 ;  /* 0x0000080a02007388 */ /* 0x0005d80000000800 */
[----:B------:R2:W-:Y:S02]  /*04f0*/  @!P2 STS [R2+0xc], R11 ;  /* 0x00000c0b0200a388 */ /* 0x0005e40000000800 */
.L_x_149:
[----:B-1----:R-:W-:Y:S05]  /*0500*/  BSYNC.RECONVERGENT B0 ;  /* 0x0000000000007941 */ /* 0x002fea0003800200 */
.L_x_148:
[----:B------:R-:W-:Y:S04]  /*0510*/  BSSY.RECONVERGENT B0, `(.L_x_150) ;  /* 0x0000013000007945 */ /* 0x000fe80003800200 */
[----:B------:R-:W-:Y:S05]  /*0520*/  @!P5 BRA `(.L_x_151) ;  /* 0x000000000044d947 */ /* 0x000fea0003800000 */
[----:B------:R-:W-:Y:S02]  /*0530*/  ISETP.GE.AND P2, PT, R14, UR7, PT ;  /* 0x000000070e007c0c */ /* 0x000fe4000bf46270 */
[----:B--2---:R-:W-:Y:S02]  /*0540*/  CS2R R10, SRZ ;  /* 0x00000000000a7805 */ /* 0x004fe4000001ff00 */
[----:B------:R-:W-:-:S13]  /*0550*/  ISETP.GE.OR P2, PT, R6, UR6, P2 ;  /* 0x0000000606007c0c */ /* 0x000fda0009746670 */
[----:B------:R-:W1:Y:S01]  /*0560*/  @!P2 LDC.64 R12, c[0x0][0x380] ;  /* 0x0000e000ff0cab82 */ /* 0x000e620000000a00 */
[----:B------:R-:W-:-:S05]  /*0570*/  @!P2 SHF.R.U32.HI R9, RZ, 0x2, R47 ;  /* 0x00000002ff09a819 */ /* 0x000fca000001162f */
[----:B-1----:R-:W-:Y:S01]  /*0580*/  @!P2 IMAD.WIDE.U32 R12, R9, 0x10, R12 ;  /* 0x00000010090ca825 */ /* 0x002fe200078e000c */
[----:B0-----:R-:W-:-:S06]  /*0590*/  CS2R R8, SRZ ;  /* 0x0000000000087805 */ /* 0x001fcc000001ff00 */
[----:B------:R-:W2:Y:S01]  /*05a0*/  @!P2 LDG.E.128 R8, desc[UR8][R12.64] ;  /* 0x000000080c08a981 */ /* 0x000ea2000c1e1d00 */
[----:B------:R-:W-:-:S03]  /*05b0*/  ISETP.GT.U32.AND P2, PT, R0, 0x6, PT ;  /* 0x000000060000780c */ /* 0x000fc60003f44070 */
[----:B--2---:R1:W-:Y:S10]  /*05c0*/  STS [R2+0x200], R8 ;  /* 0x0002000802007388 */ /* 0x0043f40000000800 */
[----:B------:R-:W-:Y:S05]  /*05d0*/  @P2 BRA `(.L_x_151) ;  /* 0x0000000000182947 */ /* 0x000fea0003800000 */
[----:B------:R3:W-:Y:S01]  /*05e0*/  STS [R2+0x204], R9 ;  /* 0x0002040902007388 */ /* 0x0007e20000000800 */
[----:B------:R-:W-:-:S13]  /*05f0*/  ISETP.NE.AND P2, PT, R0, 0x6, PT ;  /* 0x000000060000780c */ /* 0x000fda0003f45270 */
[----:B---3--:R-:W-:Y:S05]  /*0600*/  @!P2 BRA `(.L_x_151) ;  /* 0x00000000000ca947 */ /* 0x008fea0003800000 */
[----:B------:R-:W-:Y:S01]  /*0610*/  ISETP.GT.U32.AND P2, PT, R0, 0x4, PT ;  /* 0x000000040000780c */ /* 0x000fe20003f44070 */
[----:B------:R3:W-:-:S12]  /*0620*/  STS [R2+0x208], R10 ;  /* 0x0002080a02007388 */ /* 0x0007d80000000800 */
[----:B------:R3:W-:Y:S02]  /*0630*/  @!P2 STS [R2+0x20c], R11 ;  /* 0x00020c0b0200a388 */ /* 0x0007e40000000800 */
.L_x_151:
[----:B------:R-:W-:Y:S05]  /*0640*/  BSYNC.RECONVERGENT B0 ;  /* 0x0000000000007941 */ /* 0x000fea0003800200 */
.L_x_150:
[----:B01----:R-:W0:Y:S01]  /*0650*/  S2R R8, SR_TID.Y ;  /* 0x0000000000087919 */ /* 0x003e220000002200 */
[----:B------:R-:W-:Y:S01]  /*0660*/  ISETP.GT.U32.AND P2, PT, R0, 0x7, PT ;  /* 0x000000070000780c */ /* 0x000fe20003f44070 */
[----:B------:R-:W-:Y:S03]  /*0670*/  BSSY.RECONVERGENT B0, `(.L_x_152) ;  /* 0x0000015000007945 */ /* 0x000fe60003800200 */
[----:B0-----:R-:W-:-:S13]  /*0680*/  ISETP.GT.U32.OR P2, PT, R8, 0x1f, P2 ;  /* 0x0000001f0800780c */ /* 0x001fda0001744470 */
[----:B------:R-:W-:Y:S05]  /*0690*/  @P2 BRA `(.L_x_153) ;  /* 0x0000000000482947 */ /* 0x000fea0003800000 */
[----:B------:R-:W-:Y:S02]  /*06a0*/  ISETP.GE.AND P2, PT, R14, UR7, PT ;  /* 0x000000070e007c0c */ /* 0x000fe4000bf46270 */
[----:B--23--:R-:W-:Y:S02]  /*06b0*/  CS2R R10, SRZ ;  /* 0x00000000000a7805 */ /* 0x00cfe4000001ff00 */
[----:B------:R-:W-:-:S04]  /*06c0*/  IADD3 R8, PT, PT, R4, 0x20, RZ ;  /* 0x0000002004087810 */ /* 0x000fc80007ffe0ff */
[----:B------:R-:W-:-:S13]  /*06d0*/  ISETP.GE.OR P2, PT, R8, UR6, P2 ;  /* 0x0000000608007c0c */ /* 0x000fda0009746670 */
[----:B------:R-:W0:Y:S01]  /*06e0*/  @!P2 LDC.64 R12, c[0x0][0x380] ;  /* 0x0000e000ff0cab82 */ /* 0x000e220000000a00 */
[----:B------:R-:W-:-:S05]  /*06f0*/  @!P2 SHF.R.U32.HI R9, RZ, 0x2, R48 ;  /* 0x00000002ff09a819 */ /* 0x000fca0000011630 */
[----:B0-----:R-:W-:Y:S01]  /*0700*/  @!P2 IMAD.WIDE.U32 R12, R9, 0x10, R12 ;  /* 0x00000010090ca825 */ /* 0x001fe200078e000c */
[----:B------:R-:W-:-:S06]  /*0710*/  CS2R R8, SRZ ;  /* 0x0000000000087805 */ /* 0x000fcc000001ff00 */
[----:B------:R-:W2:Y:S01]  /*0720*/  @!P2 LDG.E.128 R8, desc[UR8][R12.64] ;  /* 0x000000080c08a981 */ /* 0x000ea2000c1e1d00 */
[----:B------:R-:W-:-:S03]  /*0730*/  ISETP.GT.U32.AND P2, PT, R0, 0x6, PT ;  /* 0x000000060000780c */ /* 0x000fc60003f44070 */
[----:B--2---:R0:W-:Y:S10]  /*0740*/  STS [R2+0x400], R8 ;  /* 0x0004000802007388 */ /* 0x0041f40000000800 */
[----:B------:R-:W-:Y:S05]  /*0750*/  @P2 BRA `(.L_x_153) ;  /* 0x0000000000182947 */ /* 0x000fea0003800000 */
[----:B------:R1:W-:Y:S01]  /*0760*/  STS [R2+0x404], R9 ;  /* 0x0004040902007388 */ /* 0x0003e20000000800 */
[----:B------:R-:W-:-:S13]  /*0770*/  ISETP.NE.AND P2, PT, R0, 0x6, PT ;  /* 0x000000060000780c */ /* 0x000fda0003f45270 */
[----:B-1----:R-:W-:Y:S05]  /*0780*/  @!P2 BRA `(.L_x_153) ;  /* 0x00000000000ca947 */ /* 0x002fea0003800000 */
[----:B------:R-:W-:Y:S01]  /*0790*/  ISETP.GT.U32.AND P2, PT, R0, 0x4, PT ;  /* 0x000000040000780c */ /* 0x000fe20003f44070 */
[----:B------:R1:W-:-:S12]  /*07a0*/  STS [R2+0x408], R10 ;  /* 0x0004080a02007388 */ /* 0x0003d80000000800 */
[----:B------:R1:W-:Y:S02]  /*07b0*/  @!P2 STS [R2+0x40c], R11 ;  /* 0x00040c0b0200a388 */ /* 0x0003e40000000800 */
.L_x_153:
[----:B------:R-:W-:Y:S05]  /*07c0*/  BSYNC.RECONVERGENT B0 ;  /* 0x0000000000007941 */ /* 0x000fea0003800200 */
.L_x_152:
[----:B------:R-:W-:Y:S04]  /*07d0*/  BSSY.RECONVERGENT B0, `(.L_x_154) ;  /* 0x0000013000007945 */ /* 0x000fe80003800200 */
[----:B------:R-:W-:Y:S05]  /*07e0*/  @!P1 BRA `(.L_x_155) ;  /* 0x0000000000449947 */ /* 0x000fea0003800000 */
[----:B------:R-:W-:Y:S02]  /*07f0*/  ISETP.GE.AND P2, PT, R14, UR7, PT ;  /* 0x000000070e007c0c */ /* 0x000fe4000bf46270 */
[----:B-123--:R-:W-:Y:S02]  /*0800*/  CS2R R10, SRZ ;  /* 0x00000000000a7805 */ /* 0x00efe4000001ff00 */
        /* <DEDUP_REMOVED lines=11> */
[----:B0-----:R-:W-:Y:S05]  /*08c0*/  @!P2 BRA `(.L_x_155) ;  /* 0x00000000000ca947 */ /* 0x001fea0003800000 */
[----:B------:R-:W-:Y:S01]  /*08d0*/  ISETP.GT.U32.AND P2, PT, R0, 0x4, PT ;  /* 0x000000040000780c */ /* 0x000fe20003f44070 */
[----:B------:R0:W-:-:S12]  /*08e0*/  STS [R2+0x608], R10 ;  /* 0x0006080a02007388 */ /* 0x0001d80000000800 */
[----:B------:R0:W-:Y:S02]  /*08f0*/  @!P2 STS [R2+0x60c], R11 ;  /* 0x00060c0b0200a388 */ /* 0x0001e40000000800 */
.L_x_155:
[----:B------:R-:W-:Y:S05]  /*0900*/  BSYNC.RECONVERGENT B0 ;  /* 0x0000000000007941 */ /* 0x000fea0003800200 */
.L_x_154:
[----:B------:R-:W-:Y:S04]  /*0910*/  BSSY.RECONVERGENT B0, `(.L_x_156) ;  /* 0x0000014000007945 */ /* 0x000fe80003800200 */
[----:B------:R-:W-:Y:S05]  /*0920*/  @!P0 BRA `(.L_x_157) ;  /* 0x0000000000488947 */ /* 0x000fea0003800000 */
[----:B------:R-:W-:Y:S02]  /*0930*/  ISETP.GE.OR P2, PT, R51, UR7, P3 ;  /* 0x0000000733007c0c */ /* 0x000fe40009f46670 */
[----:B0123--:R-:W-:-:S11]  /*0940*/  CS2R R10, SRZ ;  /* 0x00000000000a7805 */ /* 0x00ffd6000001ff00 */
[----:B------:R-:W0:Y:S01]  /*0950*/  @!P2 LDC.64 R12, c[0x0][0x388] ;  /* 0x0000e200ff0cab82 */ /* 0x000e220000000a00 */
[----:B------:R-:W-:-:S04]  /*0960*/  @!P2 SHF.R.S32.HI R9, RZ, 0x1f, R50 ;  /* 0x0000001fff09a819 */ /* 0x000fc80000011432 */
[----:B------:R-:W-:-:S04]  /*0970*/  @!P2 LEA.HI R9, R9, R50, RZ, 0x2 ;  /* 0x000000320909a211 */ /* 0x000fc800078f10ff */
[----:B------:R-:W-:-:S05]  /*0980*/  @!P2 SHF.R.S32.HI R9, RZ, 0x2, R9 ;  /* 0x00000002ff09a819 */ /* 0x000fca0000011409 */
[----:B0-----:R-:W-:Y:S01]  /*0990*/  @!P2 IMAD.WIDE R12, R9, 0x10, R12 ;  /* 0x00000010090ca825 */ /* 0x001fe200078e020c */
[----:B----4-:R-:W-:-:S06]  /*09a0*/  CS2R R8, SRZ ;  /* 0x0000000000087805 */ /* 0x010fcc000001ff00 */
[----:B------:R-:W2:Y:S01]  /*09b0*/  @!P2 LDG.E.128 R8, desc[UR8][R12.64] ;  /* 0x000000080c08a981 */ /* 0x000ea2000c1e1d00 */
[----:B------:R-:W-:-:S03]  /*09c0*/  ISETP.GT.U32.AND P2, PT, R0, 0x3e, PT ;  /* 0x0000003e0000780c */ /* 0x000fc60003f44070 */
[----:B--2---:R0:W-:Y:S10]  /*09d0*/  STS [R3], R8 ;  /* 0x0000000803007388 */ /* 0x0041f40000000800 */
[----:B------:R-:W-:Y:S05]  /*09e0*/  @P2 BRA `(.L_x_157) ;  /* 0x0000000000182947 */ /* 0x000fea0003800000 */
[----:B------:R1:W-:Y:S01]  /*09f0*/  STS [R3+0x4], R9 ;  /* 0x0000040903007388 */ /* 0x0003e20000000800 */
[----:B------:R-:W-:-:S13]  /*0a00*/  ISETP.NE.AND P2, PT, R0, 0x3e, PT ;  /* 0x0000003e0000780c */ /* 0x000fda0003f45270 */
[----:B-1----:R-:W-:Y:S05]  /*0a10*/  @!P2 BRA `(.L_x_157) ;  /* 0x00000000000ca947 */ /* 0x002fea0003800000 */
[----:B------:R-:W-:Y:S01]  /*0a20*/  ISETP.GT.U32.AND P2, PT, R0, 0x3c, PT ;  /* 0x0000003c0000780c */ /* 0x000fe20003f44070 */
[----:B------:R1:W-:-:S12]  /*0a30*/  STS [R3+0x8], R10 ;  /* 0x0000080a03007388 */ /* 0x0003d80000000800 */
[----:B------:R1:W-:Y:S02]  /*0a40*/  @!P2 STS [R3+0xc], R11 ;  /* 0x00000c0b0300a388 */ /* 0x0003e40000000800 */
.L_x_157:
[----:B------:R-:W-:Y:S05]  /*0a50*/  BSYNC.RECONVERGENT B0 ;  /* 0x0000000000007941 */ /* 0x000fea0003800200 */
.L_x_156:
[----:B------:R-:W-:Y:S01]  /*0a60*/  BAR.SYNC.DEFER_BLOCKING 0x0 ;  /* 0x0000000000007b1d */ /* 0x000fe20000010000 */
[----:B------:R-:W-:Y:S01]  /*0a70*/  UIADD3 UR4, UPT, UPT, UR4, 0x1, URZ ;  /* 0x0000000104047890 */ /* 0x000fe2000fffe0ff */
[----:B------:R-:W-:Y:S02]  /*0a80*/  IADD3 R51, PT, PT, R51, 0x8, RZ ;  /* 0x0000000833337810 */ /* 0x000fe40007ffe0ff */
[----:B------:R-:W-:Y:S01]  /*0a90*/  IADD3 R49, PT, PT, R49, 0x8, RZ ;  /* 0x0000000831317810 */ /* 0x000fe20007ffe0ff */
[----:B------:R-:W-:Y:S01]  /*0aa0*/  UISETP.NE.AND UP0, UPT, UR4, URZ, UPT ;  /* 0x000000ff0400728c */ /* 0x000fe2000bf05270 */
[----:B------:R-:W-:Y:S02]  /*0ab0*/  IADD3 R48, PT, PT, R48, 0x8, RZ ;  /* 0x0000000830307810 */ /* 0x000fe40007ffe0ff */
[----:B------:R-:W-:Y:S02]  /*0ac0*/  IADD3 R47, PT, PT, R47, 0x8, RZ ;  /* 0x000000082f2f7810 */ /* 0x000fe40007ffe0ff */
[----:B------:R-:W-:-:S02]  /*0ad0*/  IADD3 R45, PT, PT, R45, 0x8, RZ ;  /* 0x000000082d2d7810 */ /* 0x000fc40007ffe0ff */
[----:B------:R-:W-:Y:S01]  /*0ae0*/  IADD3 R46, PT, PT, R46, 0x8, RZ ;  /* 0x000000082e2e7810 */ /* 0x000fe20007ffe0ff */
[----:B------:R-:W-:Y:S04]  /*0af0*/  LDS.128 R12, [R44] ;  /* 0x000000002c0c7984 */ /* 0x000fe80000000c00 */
[----:B------:R-:W5:Y:S04]  /*0b00*/  LDS.128 R28, [R7] ;  /* 0x00000000071c7984 */ /* 0x000f680000000c00 */
[----:B01234-:R-:W0:Y:S04]  /*0b10*/  LDS.128 R8, [R44+0x20] ;  /* 0x000020002c087984 */ /* 0x01fe280000000c00 */
[----:B------:R-:W1:Y:S04]  /*0b20*/  LDS.128 R20, [R44+0x40] ;  /* 0x000040002c147984 */ /* 0x000e680000000c00 */
[----:B------:R-:W2:Y:S04]  /*0b30*/  LDS.128 R16, [R44+0x60] ;  /* 0x000060002c107984 */ /* 0x000ea80000000c00 */
[----:B------:R-:W3:Y:S01]  /*0b40*/  LDS.128 R24, [R7+0x100] ;  /* 0x0001000007187984 */ /* 0x000ee20000000c00 */
[C---:B-----5:R-:W-:Y:S01]  /*0b50*/  FFMA R59, R12.reuse, R29, R34 ;  /* 0x0000001d0c3b7223 */ /* 0x060fe20000000022 */
[C---:B------:R-:W-:Y:S01]  /*0b60*/  FFMA R58, R12.reuse, R28, R33 ;  /* 0x0000001c0c3a7223 */ /* 0x040fe20000000021 */
[C---:B------:R-:W-:Y:S01]  /*0b70*/  FFMA R33, R12.reuse, R30, R36 ;  /* 0x0000001e0c217223 */ /* 0x040fe20000000024 */
[----:B------:R-:W-:Y:S01]  /*0b80*/  FFMA R12, R12, R31, R37 ;  /* 0x0000001f0c0c7223 */ /* 0x000fe20000000025 */
[C---:B0-----:R-:W-:Y:S01]  /*0b90*/  FFMA R34, R8.reuse, R28, R38 ;  /* 0x0000001c08227223 */ /* 0x041fe20000000026 */
[C---:B------:R-:W-:Y:S01]  /*0ba0*/  FFMA R60, R8.reuse, R29, R39 ;  /* 0x0000001d083c7223 */ /* 0x040fe20000000027 */
[C---:B------:R-:W-:Y:S01]  /*0bb0*/  FFMA R61, R8.reuse, R30, R40 ;  /* 0x0000001e083d7223 */ /* 0x040fe20000000028 */
[----:B------:R-:W-:Y:S01]  /*0bc0*/  FFMA R8, R8, R31, R56 ;  /* 0x0000001f08087223 */ /* 0x000fe20000000038 */
[C---:B-1----:R-:W-:Y:S01]  /*0bd0*/  FFMA R55, R20.reuse, R28, R55 ;  /* 0x0000001c14377223 */ /* 0x042fe20000000037 */
[C---:B------:R-:W-:Y:S01]  /*0be0*/  FFMA R56, R20.reuse, R29, R42 ;  /* 0x0000001d14387223 */ /* 0x040fe2000000002a */
[C---:B------:R-:W-:Y:S01]  /*0bf0*/  FFMA R62, R20.reuse, R30, R41 ;  /* 0x0000001e143e7223 */ /* 0x040fe20000000029 */
[----:B------:R-:W-:Y:S01]  /*0c00*/  FFMA R20, R20, R31, R43 ;  /* 0x0000001f14147223 */ /* 0x000fe2000000002b */
[----:B------:R-:W-:Y:S01]  /*0c10*/  LDS.128 R36, [R7+0x300] ;  /* 0x0003000007247984 */ /* 0x000fe20000000c00 */
[C---:B--2---:R-:W-:Y:S01]  /*0c20*/  FFMA R28, R16.reuse, R28, R32 ;  /* 0x0000001c101c7223 */ /* 0x044fe20000000020 */
[C---:B------:R-:W-:Y:S01]  /*0c30*/  FFMA R29, R16.reuse, R29, R35 ;  /* 0x0000001d101d7223 */ /* 0x040fe20000000023 */
[----:B------:R-:W-:Y:S01]  /*0c40*/  FFMA R30, R16, R30, R54 ;  /* 0x0000001e101e7223 */ /* 0x000fe20000000036 */
[----:B------:R-:W0:Y:S01]  /*0c50*/  LDS.128 R40, [R7+0x200] ;  /* 0x0002000007287984 */ /* 0x000e220000000c00 */
[C---:B---3--:R-:W-:Y:S01]  /*0c60*/  FFMA R34, R24.reuse, R9, R34 ;  /* 0x0000000918227223 */ /* 0x048fe20000000022 */
[C---:B------:R-:W-:Y:S01]  /*0c70*/  FFMA R60, R9.reuse, R25, R60 ;  /* 0x00000019093c7223 */ /* 0x040fe2000000003c */
[CC--:B------:R-:W-:Y:S01]  /*0c80*/  FFMA R61, R9.reuse, R26.reuse, R61 ;  /* 0x0000001a093d7223 */ /* 0x0c0fe2000000003d */
[----:B------:R-:W-:Y:S01]  /*0c90*/  FFMA R8, R9, R27, R8 ;  /* 0x0000001b09087223 */ /* 0x000fe20000000008 */
[C---:B------:R-:W-:Y:S01]  /*0ca0*/  FFMA R58, R24.reuse, R13, R58 ;  /* 0x0000000d183a7223 */ /* 0x040fe2000000003a */
[C---:B------:R-:W-:Y:S01]  /*0cb0*/  FFMA R59, R13.reuse, R25, R59 ;  /* 0x000000190d3b7223 */ /* 0x040fe2000000003b */
[CC--:B------:R-:W-:Y:S01]  /*0cc0*/  FFMA R33, R13.reuse, R26.reuse, R33 ;  /* 0x0000001a0d217223 */ /* 0x0c0fe20000000021 */
[----:B------:R-:W-:Y:S01]  /*0cd0*/  FFMA R12, R13, R27, R12 ;  /* 0x0000001b0d0c7223 */ /* 0x000fe2000000000c */
[C---:B------:R-:W-:Y:S01]  /*0ce0*/  FFMA R55, R24.reuse, R21, R55 ;  /* 0x0000001518377223 */ /* 0x040fe20000000037 */
[----:B------:R-:W-:Y:S01]  /*0cf0*/  FFMA R28, R24, R17, R28 ;  /* 0x00000011181c7223 */ /* 0x000fe2000000001c */
[----:B------:R-:W-:Y:S01]  /*0d00*/  FFMA R16, R16, R31, R57 ;  /* 0x0000001f10107223 */ /* 0x000fe20000000039 */
[CC--:B------:R-:W-:Y:S01]  /*0d10*/  FFMA R29, R17.reuse, R25.reuse, R29 ;  /* 0x00000019111d7223 */ /* 0x0c0fe2000000001d */
[-C--:B------:R-:W-:Y:S01]  /*0d20*/  FFMA R30, R17, R26.reuse, R30 ;  /* 0x0000001a111e7223 */ /* 0x080fe2000000001e */
[C---:B------:R-:W-:Y:S01]  /*0d30*/  FFMA R56, R21.reuse, R25, R56 ;  /* 0x0000001915387223 */ /* 0x040fe20000000038 */
[C---:B------:R-:W-:Y:S01]  /*0d40*/  FFMA R62, R21.reuse, R26, R62 ;  /* 0x0000001a153e7223 */ /* 0x040fe2000000003e */
[-C--:B------:R-:W-:Y:S01]  /*0d50*/  FFMA R20, R21, R27.reuse, R20 ;  /* 0x0000001b15147223 */ /* 0x080fe20000000014 */
[----:B------:R-:W-:-:S02]  /*0d60*/  FFMA R16, R17, R27, R16 ;  /* 0x0000001b11107223 */ /* 0x000fc40000000010 */
[----:B------:R-:W-:Y:S01]  /*0d70*/  LDS.128 R24, [R7+0x400] ;  /* 0x0004000007187984 */ /* 0x000fe20000000c00 */
[----:B0-----:R-:W-:Y:S01]  /*0d80*/  FFMA R13, R40, R10, R34 ;  /* 0x0000000a280d7223 */ /* 0x001fe20000000022 */
[C---:B------:R-:W-:Y:S01]  /*0d90*/  FFMA R60, R10.reuse, R41, R60 ;  /* 0x000000290a3c7223 */ /* 0x040fe2000000003c */
[C---:B------:R-:W-:Y:S01]  /*0da0*/  FFMA R61, R10.reuse, R42, R61 ;  /* 0x0000002a0a3d7223 */ /* 0x040fe2000000003d */
[----:B------:R-:W-:Y:S01]  /*0db0*/  FFMA R8, R10, R43, R8 ;  /* 0x0000002b0a087223 */ /* 0x000fe20000000008 */
[----:B------:R-:W-:Y:S01]  /*0dc0*/  FFMA R58, R40, R14, R58 ;  /* 0x0000000e283a7223 */ /* 0x000fe2000000003a */
[C---:B------:R-:W-:Y:S01]  /*0dd0*/  FFMA R59, R14.reuse, R41, R59 ;  /* 0x000000290e3b7223 */ /* 0x040fe2000000003b */
[C---:B------:R-:W-:Y:S01]  /*0de0*/  FFMA R9, R14.reuse, R42, R33 ;  /* 0x0000002a0e097223 */ /* 0x040fe20000000021 */
[----:B------:R-:W-:Y:S01]  /*0df0*/  FFMA R12, R14, R43, R12 ;  /* 0x0000002b0e0c7223 */ /* 0x000fe2000000000c */
[C---:B------:R-:W-:Y:S01]  /*0e00*/  FFMA R55, R40.reuse, R22, R55 ;  /* 0x0000001628377223 */ /* 0x040fe20000000037 */
[----:B------:R-:W-:Y:S01]  /*0e10*/  FFMA R10, R40, R18, R28 ;  /* 0x00000012280a7223 */ /* 0x000fe2000000001c */
[C---:B------:R-:W-:Y:S01]  /*0e20*/  FFMA R14, R18.reuse, R41, R29 ;  /* 0x00000029120e7223 */ /* 0x040fe2000000001d */
[----:B------:R-:W-:Y:S01]  /*0e30*/  FFMA R17, R18, R42, R30 ;  /* 0x0000002a12117223 */ /* 0x000fe2000000001e */
[----:B------:R-:W0:Y:S01]  /*0e40*/  LDS.128 R32, [R44+0x10] ;  /* 0x000010002c207984 */ /* 0x000e220000000c00 */
[C---:B------:R-:W-:Y:S01]  /*0e50*/  FFMA R58, R36.reuse, R15, R58 ;  /* 0x0000000f243a7223 */ /* 0x040fe2000000003a */
[C---:B------:R-:W-:Y:S01]  /*0e60*/  FFMA R59, R15.reuse, R37, R59 ;  /* 0x000000250f3b7223 */ /* 0x040fe2000000003b */
[C---:B------:R-:W-:Y:S01]  /*0e70*/  FFMA R21, R15.reuse, R38, R9 ;  /* 0x000000260f157223 */ /* 0x040fe20000000009 */
[----:B------:R-:W1:Y:S01]  /*0e80*/  LDS.128 R28, [R44+0x30] ;  /* 0x000030002c1c7984 */ /* 0x000e620000000c00 */
[----:B------:R-:W-:Y:S01]  /*0e90*/  FFMA R12, R15, R39, R12 ;  /* 0x000000270f0c7223 */ /* 0x000fe2000000000c */
[C---:B------:R-:W-:Y:S01]  /*0ea0*/  FFMA R13, R36.reuse, R11, R13 ;  /* 0x0000000b240d7223 */ /* 0x040fe2000000000d */
[----:B------:R-:W-:Y:S01]  /*0eb0*/  FFMA R55, R36, R23, R55 ;  /* 0x0000001724377223 */ /* 0x000fe20000000037 */
[C---:B------:R-:W-:Y:S01]  /*0ec0*/  FFMA R56, R22.reuse, R41, R56 ;  /* 0x0000002916387223 */ /* 0x040fe20000000038 */
[C---:B------:R-:W-:Y:S01]  /*0ed0*/  FFMA R62, R22.reuse, R42, R62 ;  /* 0x0000002a163e7223 */ /* 0x040fe2000000003e */
[-C--:B------:R-:W-:Y:S01]  /*0ee0*/  FFMA R20, R22, R43.reuse, R20 ;  /* 0x0000002b16147223 */ /* 0x080fe20000000014 */
[----:B------:R-:W-:Y:S01]  /*0ef0*/  FFMA R16, R18, R43, R16 ;  /* 0x0000002b12107223 */ /* 0x000fe20000000010 */
[C---:B------:R-:W-:Y:S01]  /*0f00*/  FFMA R60, R11.reuse, R37, R60 ;  /* 0x000000250b3c7223 */ /* 0x040fe2000000003c */
[CC--:B------:R-:W-:Y:S01]  /*0f10*/  FFMA R61, R11.reuse, R38.reuse, R61 ;  /* 0x000000260b3d7223 */ /* 0x0c0fe2000000003d */
[----:B------:R-:W-:Y:S01]  /*0f20*/  FFMA R15, R11, R39, R8 ;  /* 0x000000270b0f7223 */ /* 0x000fe20000000008 */
[----:B------:R-:W-:Y:S01]  /*0f30*/  FFMA R36, R36, R19, R10 ;  /* 0x0000001324247223 */ /* 0x000fe2000000000a */
[----:B------:R-:W2:Y:S01]  /*0f40*/  LDS.128 R40, [R44+0x50] ;  /* 0x000050002c287984 */ /* 0x000ea20000000c00 */
[CC--:B------:R-:W-:Y:S01]  /*0f50*/  FFMA R56, R23.reuse, R37.reuse, R56 ;  /* 0x0000002517387223 */ /* 0x0c0fe20000000038 */
[-C--:B------:R-:W-:Y:S01]  /*0f60*/  FFMA R62, R23, R38.reuse, R62 ;  /* 0x00000026173e7223 */ /* 0x080fe2000000003e */
[C---:B------:R-:W-:Y:S01]  /*0f70*/  FFMA R37, R19.reuse, R37, R14 ;  /* 0x0000002513257223 */ /* 0x040fe2000000000e */
[----:B------:R-:W3:Y:S01]  /*0f80*/  LDS.128 R8, [R44+0x70] ;  /* 0x000070002c087984 */ /* 0x000ee20000000c00 */
[C---:B------:R-:W-:Y:S01]  /*0f90*/  FFMA R38, R19.reuse, R38, R17 ;  /* 0x0000002613267223 */ /* 0x040fe20000000011 */
[-C--:B------:R-:W-:Y:S01]  /*0fa0*/  FFMA R22, R19, R39.reuse, R16 ;  /* 0x0000002713167223 */ /* 0x080fe20000000010 */
[----:B------:R-:W-:Y:S01]  /*0fb0*/  FFMA R20, R23, R39, R20 ;  /* 0x0000002717147223 */ /* 0x000fe20000000014 */
[----:B------:R-:W4:Y:S01]  /*0fc0*/  LDS.128 R16, [R7+0x500] ;  /* 0x0005000007107984 */ /* 0x000f220000000c00 */
[C---:B0-----:R-:W-:Y:S01]  /*0fd0*/  FFMA R58, R32.reuse, R24, R58 ;  /* 0x00000018203a7223 */ /* 0x041fe2000000003a */
[C---:B------:R-:W-:Y:S01]  /*0fe0*/  FFMA R59, R32.reuse, R25, R59 ;  /* 0x00000019203b7223 */ /* 0x040fe2000000003b */
[C---:B------:R-:W-:Y:S01]  /*0ff0*/  FFMA R39, R32.reuse, R26, R21 ;  /* 0x0000001a20277223 */ /* 0x040fe20000000015 */
[----:B------:R-:W-:Y:S01]  /*1000*/  FFMA R32, R32, R27, R12 ;  /* 0x0000001b20207223 */ /* 0x000fe2000000000c */
[C---:B-1----:R-:W-:Y:S01]  /*1010*/  FFMA R54, R28.reuse, R24, R13 ;  /* 0x000000181c367223 */ /* 0x042fe2000000000d */
[C---:B------:R-:W-:Y:S01]  /*1020*/  FFMA R60, R28.reuse, R25, R60 ;  /* 0x000000191c3c7223 */ /* 0x040fe2000000003c */
[C---:B------:R-:W-:Y:S01]  /*1030*/  FFMA R61, R28.reuse, R26, R61 ;  /* 0x0000001a1c3d7223 */ /* 0x040fe2000000003d */
[----:B------:R-:W-:-:S02]  /*1040*/  FFMA R28, R28, R27, R15 ;  /* 0x0000001b1c1c7223 */ /* 0x000fc4000000000f */
[----:B------:R-:W0:Y:S01]  /*1050*/  LDS.128 R12, [R7+0x600] ;  /* 0x00060000070c7984 */ /* 0x000e220000000c00 */
[C---:B--2---:R-:W-:Y:S01]  /*1060*/  FFMA R55, R40.reuse, R24, R55 ;  /* 0x0000001828377223 */ /* 0x044fe20000000037 */
[C---:B------:R-:W-:Y:S01]  /*1070*/  FFMA R56, R40.reuse, R25, R56 ;  /* 0x0000001928387223 */ /* 0x040fe20000000038 */
[C---:B------:R-:W-:Y:S01]  /*1080*/  FFMA R62, R40.reuse, R26, R62 ;  /* 0x0000001a283e7223 */ /* 0x040fe2000000003e */
[----:B------:R-:W-:Y:S01]  /*1090*/  FFMA R40, R40, R27, R20 ;  /* 0x0000001b28287223 */ /* 0x000fe20000000014 */
[C---:B---3--:R-:W-:Y:S01]  /*10a0*/  FFMA R57, R8.reuse, R24, R36 ;  /* 0x0000001808397223 */ /* 0x048fe20000000024 */
[C---:B------:R-:W-:Y:S01]  /*10b0*/  FFMA R24, R8.reuse, R25, R37 ;  /* 0x0000001908187223 */ /* 0x040fe20000000025 */
[C---:B------:R-:W-:Y:S01]  /*10c0*/  FFMA R25, R8.reuse, R26, R38 ;  /* 0x0000001a08197223 */ /* 0x040fe20000000026 */
[----:B------:R-:W-:Y:S01]  /*10d0*/  FFMA R8, R8, R27, R22 ;  /* 0x0000001b08087223 */ /* 0x000fe20000000016 */
[C---:B----4-:R-:W-:Y:S01]  /*10e0*/  FFMA R27, R16.reuse, R33, R58 ;  /* 0x00000021101b7223 */ /* 0x050fe2000000003a */
[----:B------:R-:W1:Y:S01]  /*10f0*/  LDS.128 R20, [R7+0x700] ;  /* 0x0007000007147984 */ /* 0x000e620000000c00 */
[C---:B------:R-:W-:Y:S01]  /*1100*/  FFMA R59, R33.reuse, R17, R59 ;  /* 0x00000011213b7223 */ /* 0x040fe2000000003b */
[CC--:B------:R-:W-:Y:S01]  /*1110*/  FFMA R39, R33.reuse, R18.reuse, R39 ;  /* 0x0000001221277223 */ /* 0x0c0fe20000000027 */
[----:B------:R-:W-:Y:S01]  /*1120*/  FFMA R32, R33, R19, R32 ;  /* 0x0000001321207223 */ /* 0x000fe20000000020 */
[C---:B------:R-:W-:Y:S01]  /*1130*/  FFMA R33, R16.reuse, R29, R54 ;  /* 0x0000001d10217223 */ /* 0x040fe20000000036 */
[C---:B------:R-:W-:Y:S01]  /*1140*/  FFMA R37, R29.reuse, R17, R60 ;  /* 0x000000111d257223 */ /* 0x040fe2000000003c */
[CC--:B------:R-:W-:Y:S01]  /*1150*/  FFMA R61, R29.reuse, R18.reuse, R61 ;  /* 0x000000121d3d7223 */ /* 0x0c0fe2000000003d */
[----:B------:R-:W-:Y:S01]  /*1160*/  FFMA R28, R29, R19, R28 ;  /* 0x000000131d1c7223 */ /* 0x000fe2000000001c */
[----:B------:R-:W-:Y:S01]  /*1170*/  FFMA R29, R41, R17, R56 ;  /* 0x00000011291d7223 */ /* 0x000fe20000000038 */
[C---:B------:R-:W-:Y:S01]  /*1180*/  FFMA R57, R16.reuse, R9, R57 ;  /* 0x0000000910397223 */ /* 0x040fe20000000039 */
[C---:B------:R-:W-:Y:S01]  /*1190*/  FFMA R17, R9.reuse, R17, R24 ;  /* 0x0000001109117223 */ /* 0x040fe20000000018 */
[CC--:B------:R-:W-:Y:S01]  /*11a0*/  FFMA R25, R9.reuse, R18.reuse, R25 ;  /* 0x0000001209197223 */ /* 0x0c0fe20000000019 */
[----:B------:R-:W-:Y:S01]  /*11b0*/  FFMA R8, R9, R19, R8 ;  /* 0x0000001309087223 */ /* 0x000fe20000000008 */
[----:B------:R-:W-:Y:S01]  /*11c0*/  FFMA R55, R16, R41, R55 ;  /* 0x0000002910377223 */ /* 0x000fe20000000037 */
[----:B------:R-:W2:Y:S01]  /*11d0*/  LDC R9, c[0x0][0x39c] ;  /* 0x0000e700ff097b82 */ /* 0x000ea20000000800 */
[C---:B------:R-:W-:Y:S01]  /*11e0*/  FFMA R63, R41.reuse, R18, R62 ;  /* 0x00000012293f7223 */ /* 0x040fe2000000003e */
[----:B------:R-:W-:Y:S01]  /*11f0*/  FFMA R40, R41, R19, R40 ;  /* 0x0000001329287223 */ /* 0x000fe20000000028 */
[----:B0-----:R-:W-:Y:S01]  /*1200*/  FFMA R32, R34, R15, R32 ;  /* 0x0000000f22207223 */ /* 0x001fe20000000020 */
[----:B------:R-:W-:Y:S01]  /*1210*/  FFMA R27, R12, R34, R27 ;  /* 0x000000220c1b7223 */ /* 0x000fe2000000001b */
[CC--:B------:R-:W-:Y:S01]  /*1220*/  FFMA R16, R34.reuse, R13.reuse, R59 ;  /* 0x0000000d22107223 */ /* 0x0c0fe2000000003b */
[----:B------:R-:W-:Y:S01]  /*1230*/  FFMA R39, R34, R14, R39 ;  /* 0x0000000e22277223 */ /* 0x000fe20000000027 */
[C---:B------:R-:W-:Y:S01]  /*1240*/  FFMA R19, R12.reuse, R30, R33 ;  /* 0x0000001e0c137223 */ /* 0x040fe20000000021 */
[----:B------:R-:W-:Y:S01]  /*1250*/  FFMA R55, R12, R42, R55 ;  /* 0x0000002a0c377223 */ /* 0x000fe20000000037 */
[CC--:B------:R-:W-:Y:S01]  /*1260*/  FFMA R24, R42.reuse, R13.reuse, R29 ;  /* 0x0000000d2a187223 */ /* 0x0c0fe2000000001d */
[----:B------:R-:W-:Y:S01]  /*1270*/  FFMA R63, R42, R14, R63 ;  /* 0x0000000e2a3f7223 */ /* 0x000fe2000000003f */
[----:B------:R-:W-:Y:S01]  /*1280*/  FFMA R57, R12, R10, R57 ;  /* 0x0000000a0c397223 */ /* 0x000fe20000000039 */
[C---:B------:R-:W-:Y:S01]  /*1290*/  FFMA R18, R30.reuse, R13, R37 ;  /* 0x0000000d1e127223 */ /* 0x040fe20000000025 */
[CC--:B------:R-:W-:Y:S01]  /*12a0*/  FFMA R61, R30.reuse, R14.reuse, R61 ;  /* 0x0000000e1e3d7223 */ /* 0x0c0fe2000000003d */
[-C--:B------:R-:W-:Y:S01]  /*12b0*/  FFMA R28, R30, R15.reuse, R28 ;  /* 0x0000000f1e1c7223 */ /* 0x080fe2000000001c */
[----:B------:R-:W-:Y:S01]  /*12c0*/  FFMA R26, R42, R15, R40 ;  /* 0x0000000f2a1a7223 */ /* 0x000fe20000000028 */
[C---:B------:R-:W-:Y:S01]  /*12d0*/  FFMA R12, R10.reuse, R13, R17 ;  /* 0x0000000d0a0c7223 */ /* 0x040fe20000000011 */
[C---:B------:R-:W-:Y:S01]  /*12e0*/  FFMA R25, R10.reuse, R14, R25 ;  /* 0x0000000e0a197223 */ /* 0x040fe20000000019 */
[----:B------:R-:W-:Y:S01]  /*12f0*/  FFMA R8, R10, R15, R8 ;  /* 0x0000000f0a087223 */ /* 0x000fe20000000008 */
[C---:B-1----:R-:W-:Y:S01]  /*1300*/  FFMA R37, R35.reuse, R23, R32 ;  /* 0x0000001723257223 */ /* 0x042fe20000000020 */
[C---:B------:R-:W-:Y:S01]  /*1310*/  FFMA R33, R20.reuse, R35, R27 ;  /* 0x0000002314217223 */ /* 0x040fe2000000001b */
[C---:B------:R-:W-:Y:S01]  /*1320*/  FFMA R34, R35.reuse, R21, R16 ;  /* 0x0000001523227223 */ /* 0x040fe20000000010 */
[-C--:B------:R-:W-:Y:S01]  /*1330*/  FFMA R36, R35, R22.reuse, R39 ;  /* 0x0000001623247223 */ /* 0x080fe20000000027 */
[C---:B------:R-:W-:Y:S01]  /*1340*/  FFMA R55, R20.reuse, R43, R55 ;  /* 0x0000002b14377223 */ /* 0x040fe20000000037 */
[C---:B------:R-:W-:Y:S01]  /*1350*/  FFMA R42, R43.reuse, R21, R24 ;  /* 0x000000152b2a7223 */ /* 0x040fe20000000018 */
[-C--:B------:R-:W-:Y:S01]  /*1360*/  FFMA R41, R43, R22.reuse, R63 ;  /* 0x000000162b297223 */ /* 0x080fe2000000003f */
[C---:B------:R-:W-:Y:S01]  /*1370*/  FFMA R32, R20.reuse, R11, R57 ;  /* 0x0000000b14207223 */ /* 0x040fe20000000039 */
        /* <DEDUP_REMOVED lines=8> */
[----:B--2---:R-:W-:Y:S01]  /*1400*/  LEA R50, R9, R50, 0x3 ;  /* 0x0000003209327211 */ /* 0x004fe200078e18ff */
[----:B------:R-:W-:Y:S06]  /*1410*/  BAR.SYNC.DEFER_BLOCKING 0x0 ;  /* 0x0000000000007b1d */ /* 0x000fec0000010000 */
[----:B------:R-:W-:Y:S05]  /*1420*/  BRA.U UP0, `(.L_x_158) ;  /* 0xffffffed00e47547 */ /* 0x000fea000b83ffff */
.L_x_147:
[----:B------:R-:W0:Y:S01]  /*1430*/  LDCU.64 UR12, c[0x0][0x398] ;  /* 0x00007300ff0c77ac */ /* 0x000e220008000a00 */
[C---:B------:R-:W-:Y:S02]  /*1440*/  IADD3 R12, PT, PT, R53.reuse, 0x1, RZ ;  /* 0x00000001350c7810 */ /* 0x040fe40007ffe0ff */
[C---:B------:R-:W-:Y:S01]  /*1450*/  IADD3 R0, PT, PT, R52.reuse, 0x1, RZ ;  /* 0x0000000134007810 */ /* 0x040fe20007ffe0ff */
[----:B------:R-:W1:Y:S01]  /*1460*/  LDCU.64 UR10, c[0x0][0x390] ;  /* 0x00007200ff0a77ac */ /* 0x000e620008000a00 */
[C---:B------:R-:W-:Y:S02]  /*1470*/  IADD3 R8, PT, PT, R52.reuse, 0x2, RZ ;  /* 0x0000000234087810 */ /* 0x040fe40007ffe0ff */
[----:B0-----:R-:W-:Y:S01]  /*1480*/  ISETP.GE.AND P2, PT, R52, UR13, PT ;  /* 0x0000000d34007c0c */ /* 0x001fe2000bf46270 */
[C---:B------:R-:W-:Y:S01]  /*1490*/  IMAD R9, R53.reuse, UR13, RZ ;  /* 0x0000000d35097c24 */ /* 0x040fe2000f8e02ff */
[----:B------:R-:W-:Y:S02]  /*14a0*/  ISETP.GE.AND P3, PT, R0, UR13, PT ;  /* 0x0000000d00007c0c */ /* 0x000fe4000bf66270 */
[----:B------:R-:W-:-:S02]  /*14b0*/  ISETP.GE.OR P1, PT, R53, UR12, P2 ;  /* 0x0000000c35007c0c */ /* 0x000fc40009726670 */
[----:B------:R-:W-:Y:S02]  /*14c0*/  ISETP.GE.OR P6, PT, R12, UR12, P2 ;  /* 0x0000000c0c007c0c */ /* 0x000fe400097c6670 */
[----:B------:R-:W-:Y:S02]  /*14d0*/  IADD3 R0, P0, PT, R52, R9, RZ ;  /* 0x0000000934007210 */ /* 0x000fe40007f1e0ff */
[----:B------:R-:W-:Y:S02]  /*14e0*/  ISETP.GE.OR P5, PT, R53, UR12, P3 ;  /* 0x0000000c35007c0c */ /* 0x000fe40009fa6670 */
[----:B-1----:R-:W-:Y:S02]  /*14f0*/  LEA R2, P4, R0, UR10, 0x2 ;  /* 0x0000000a00027c11 */ /* 0x002fe4000f8810ff */
[----:B------:R-:W-:-:S03]  /*1500*/  IADD3 R11, PT, PT, R9, UR13, RZ ;  /* 0x0000000d090b7c10 */ /* 0x000fc6000fffe0ff */
[----:B------:R-:W0:Y:S01]  /*1510*/  @!P1 LDC.64 R4, c[0x0][0x390] ;  /* 0x0000e400ff049b82 */ /* 0x000e220000000a00 */
[----:B------:R-:W-:Y:S02]  /*1520*/  @!P1 IADD3 R3, PT, PT, R52, R9, RZ ;  /* 0x0000000934039210 */ /* 0x000fe40007ffe0ff */
[----:B------:R-:W-:-:S05]  /*1530*/  IADD3 R13, PT, PT, R11, UR13, RZ ;  /* 0x0000000d0b0d7c10 */ /* 0x000fca000fffe0ff */
[----:B------:R-:W1:Y:S01]  /*1540*/  @!P6 LDC.64 R6, c[0x0][0x390] ;  /* 0x0000e400ff06eb82 */ /* 0x000e620000000a00 */
[----:B0-----:R-:W-:Y:S01]  /*1550*/  @!P1 IMAD.WIDE R4, R3, 0x4, R4 ;  /* 0x0000000403049825 */ /* 0x001fe200078e0204 */
[----:B------:R-:W-:Y:S02]  /*1560*/  LEA.HI.X.SX32 R3, R9, RZ, 0x1, P0 ;  /* 0x000000ff09037211 */ /* 0x000fe400000f0eff */
[----:B------:R-:W-:Y:S02]  /*1570*/  ISETP.GE.AND P0, PT, R8, UR13, PT ;  /* 0x0000000d08007c0c */ /* 0x000fe4000bf06270 */
[----:B------:R-:W-:Y:S01]  /*1580*/  IADD3 R8, PT, PT, R52, 0x3, RZ ;  /* 0x0000000334087810 */ /* 0x000fe20007ffe0ff */
[----:B------:R0:W-:Y:S01]  /*1590*/  @!P1 STG.E desc[UR8][R4.64], R33 ;  /* 0x0000002104009986 */ /* 0x0001e2000c101908 */
[----:B------:R-:W-:Y:S02]  /*15a0*/  LEA.HI.X R3, R0, UR11, R3, 0x2, P4 ;  /* 0x0000000b00037c11 */ /* 0x000fe4000a0f1403 */
[----:B------:R-:W-:-:S02]  /*15b0*/  ISETP.GE.OR P4, PT, R53, UR12, P0 ;  /* 0x0000000c35007c0c */ /* 0x000fc40008786670 */
[----:B------:R-:W-:Y:S01]  /*15c0*/  ISETP.GE.AND P1, PT, R8, UR13, PT ;  /* 0x0000000d08007c0c */ /* 0x000fe2000bf26270 */
[----:B------:R-:W-:Y:S01]  /*15d0*/  @!P5 STG.E desc[UR8][R2.64+0x4], R34 ;  /* 0x000004220200d986 */ /* 0x000fe2000c101908 */
[C---:B------:R-:W-:Y:S02]  /*15e0*/  IADD3 R0, PT, PT, R53.reuse, 0x2, RZ ;  /* 0x0000000235007810 */ /* 0x040fe40007ffe0ff */
[C---:B------:R-:W-:Y:S02]  /*15f0*/  ISETP.GE.OR P5, PT, R53.reuse, UR12, P1 ;  /* 0x0000000c35007c0c */ /* 0x040fe40008fa6670 */
[----:B------:R-:W-:Y:S02]  /*1600*/  @!P6 IADD3 R9, PT, PT, R52, R11, RZ ;  /* 0x0000000b3409e210 */ /* 0x000fe40007ffe0ff */
[----:B------:R-:W-:-:S03]  /*1610*/  IADD3 R53, PT, PT, R53, 0x3, RZ ;  /* 0x0000000335357810 */ /* 0x000fc60007ffe0ff */
[----:B------:R-:W-:Y:S01]  /*1620*/  @!P4 STG.E desc[UR8][R2.64+0x8], R36 ;  /* 0x000008240200c986 */ /* 0x000fe2000c101908 */
[----:B------:R-:W-:Y:S01]  /*1630*/  ISETP.GE.OR P4, PT, R0, UR12, P2 ;  /* 0x0000000c00007c0c */ /* 0x000fe20009786670 */
[----:B-1----:R-:W-:Y:S01]  /*1640*/  @!P6 IMAD.WIDE R6, R9, 0x4, R6 ;  /* 0x000000040906e825 */ /* 0x002fe200078e0206 */
[----:B------:R-:W-:-:S03]  /*1650*/  ISETP.GE.OR P2, PT, R53, UR12, P2 ;  /* 0x0000000c35007c0c */ /* 0x000fc60009746670 */
[----:B------:R1:W-:Y:S01]  /*1660*/  @!P5 STG.E desc[UR8][R2.64+0xc], R37 ;  /* 0x00000c250200d986 */ /* 0x0003e2000c101908 */
[----:B0-----:R-:W-:-:S03]  /*1670*/  IADD3 R5, P5, PT, R52, R11, RZ ;  /* 0x0000000b34057210 */ /* 0x001fc60007fbe0ff */
[----:B------:R0:W-:Y:S01]  /*1680*/  @!P6 STG.E desc[UR8][R6.64], R38 ;  /* 0x000000260600e986 */ /* 0x0001e2000c101908 */
[----:B------:R-:W-:Y:S02]  /*1690*/  ISETP.GE.OR P6, PT, R12, UR12, P3 ;  /* 0x0000000c0c007c0c */ /* 0x000fe40009fc6670 */
[----:B------:R-:W-:Y:S01]  /*16a0*/  LEA.HI.X.SX32 R10, R11, RZ, 0x1, P5 ;  /* 0x000000ff0b0a7211 */ /* 0x000fe200028f0eff */
[----:B------:R-:W2:Y:S01]  /*16b0*/  @!P4 LDC.64 R8, c[0x0][0x390] ;  /* 0x0000e400ff08cb82 */ /* 0x000ea20000000a00 */
[C---:B------:R-:W-:Y:S02]  /*16c0*/  LEA R4, P5, R5.reuse, UR10, 0x2 ;  /* 0x0000000a05047c11 */ /* 0x040fe4000f8a10ff */
[----:B-1----:R-:W-:Y:S02]  /*16d0*/  @!P4 IADD3 R3, PT, PT, R52, R13, RZ ;  /* 0x0000000d3403c210 */ /* 0x002fe40007ffe0ff */
[----:B------:R-:W-:Y:S02]  /*16e0*/  LEA.HI.X R5, R5, UR11, R10, 0x2, P5 ;  /* 0x0000000b05057c11 */ /* 0x000fe4000a8f140a */
[C---:B------:R-:W-:Y:S01]  /*16f0*/  ISETP.GE.OR P5, PT, R12.reuse, UR12, P0 ;  /* 0x0000000c0c007c0c */ /* 0x040fe200087a6670 */
[----:B------:R-:W1:Y:S02]  /*1700*/  @!P2 LDC.64 R10, c[0x0][0x390] ;  /* 0x0000e400ff0aab82 */ /* 0x000e640000000a00 */
[----:B------:R-:W-:Y:S01]  /*1710*/  @!P6 STG.E desc[UR8][R4.64+0x4], R39 ;  /* 0x000004270400e986 */ /* 0x000fe2000c101908 */
[----:B------:R-:W-:-:S09]  /*1720*/  ISETP.GE.OR P6, PT, R12, UR12, P1 ;  /* 0x0000000c0c007c0c */ /* 0x000fd20008fc6670 */
[----:B------:R-:W-:Y:S01]  /*1730*/  @!P5 STG.E desc[UR8][R4.64+0x8], R40 ;  /* 0x000008280400d986 */ /* 0x000fe2000c101908 */
[----:B0-----:R-:W-:Y:S01]  /*1740*/  IADD3 R7, P5, PT, R52, R13, RZ ;  /* 0x0000000d34077210 */ /* 0x001fe20007fbe0ff */
[----:B--2---:R-:W-:Y:S02]  /*1750*/  @!P4 IMAD.WIDE R2, R3, 0x4, R8 ;  /* 0x000000040302c825 */ /* 0x004fe400078e0208 */
[----:B------:R0:W-:Y:S01]  /*1760*/  @!P6 STG.E desc[UR8][R4.64+0xc], R56 ;  /* 0x00000c380400e986 */ /* 0x0001e2000c101908 */
[----:B------:R-:W-:Y:S02]  /*1770*/  ISETP.GE.OR P6, PT, R0, UR12, P3 ;  /* 0x0000000c00007c0c */ /* 0x000fe40009fc6670 */
[----:B------:R-:W-:Y:S01]  /*1780*/  LEA.HI.X.SX32 R8, R13, RZ, 0x1, P5 ;  /* 0x000000ff0d087211 */ /* 0x000fe200028f0eff */
[----:B------:R1:W-:Y:S01]  /*1790*/  @!P4 STG.E desc[UR8][R2.64], R55 ;  /* 0x000000370200c986 */ /* 0x0003e2000c101908 */
[----:B------:R-:W-:Y:S02]  /*17a0*/  LEA R6, P5, R7, UR10, 0x2 ;  /* 0x0000000a07067c11 */ /* 0x000fe4000f8a10ff */
[----:B------:R-:W-:-:S02]  /*17b0*/  IADD3 R13, PT, PT, R13, UR13, RZ ;  /* 0x0000000d0d0d7c10 */ /* 0x000fc4000fffe0ff */
[----:B------:R-:W-:Y:S02]  /*17c0*/  LEA.HI.X R7, R7, UR11, R8, 0x2, P5 ;  /* 0x0000000b07077c11 */ /* 0x000fe4000a8f1408 */
[C---:B------:R-:W-:Y:S02]  /*17d0*/  ISETP.GE.OR P4, PT, R0.reuse, UR12, P0 ;  /* 0x0000000c00007c0c */ /* 0x040fe40008786670 */
[----:B------:R-:W-:Y:S01]  /*17e0*/  ISETP.GE.OR P5, PT, R0, UR12, P1 ;  /* 0x0000000c00007c0c */ /* 0x000fe20008fa6670 */
[----:B------:R2:W-:Y:S01]  /*17f0*/  @!P6 STG.E desc[UR8][R6.64+0x4], R42 ;  /* 0x0000042a0600e986 */ /* 0x0005e2000c101908 */
[----:B------:R-:W-:Y:S02]  /*1800*/  IADD3 R0, P6, PT, R52, R13, RZ ;  /* 0x0000000d34007210 */ /* 0x000fe40007fde0ff */
[C---:B------:R-:W-:Y:S02]  /*1810*/  ISETP.GE.OR P3, PT, R53.reuse, UR12, P3 ;  /* 0x0000000c35007c0c */ /* 0x040fe40009f66670 */
[----:B------:R-:W-:-:S02]  /*1820*/  ISETP.GE.OR P0, PT, R53, UR12, P0 ;  /* 0x0000000c35007c0c */ /* 0x000fc40008706670 */
[----:B------:R-:W-:Y:S02]  /*1830*/  ISETP.GE.OR P1, PT, R53, UR12, P1 ;  /* 0x0000000c35007c0c */ /* 0x000fe40008f26670 */
[----:B0-----:R-:W-:Y:S01]  /*1840*/  @!P2 IADD3 R5, PT, PT, R52, R13, RZ ;  /* 0x0000000d3405a210 */ /* 0x001fe20007ffe0ff */
[----:B------:R2:W-:Y:S01]  /*1850*/  @!P4 STG.E desc[UR8][R6.64+0x8], R41 ;  /* 0x000008290600c986 */ /* 0x0005e2000c101908 */
[----:B------:R-:W-:Y:S02]  /*1860*/  LEA.HI.X.SX32 R13, R13, RZ, 0x1, P6 ;  /* 0x000000ff0d0d7211 */ /* 0x000fe400030f0eff */
[C---:B------:R-:W-:Y:S01]  /*1870*/  LEA R4, P6, R0.reuse, UR10, 0x2 ;  /* 0x0000000a00047c11 */ /* 0x040fe2000f8c10ff */
[----:B-1----:R-:W-:Y:S01]  /*1880*/  @!P2 IMAD.WIDE R2, R5, 0x4, R10 ;  /* 0x000000040502a825 */ /* 0x002fe200078e020a */
[----:B------:R2:W-:Y:S02]  /*1890*/  @!P5 STG.E desc[UR8][R6.64+0xc], R43 ;  /* 0x00000c2b0600d986 */ /* 0x0005e4000c101908 */
[----:B------:R-:W-:-:S02]  /*18a0*/  LEA.HI.X R5, R0, UR11, R13, 0x2, P6 ;  /* 0x0000000b00057c11 */ /* 0x000fc4000b0f140d */
[----:B------:R2:W-:Y:S04]  /*18b0*/  @!P2 STG.E desc[UR8][R2.64], R32 ;  /* 0x000000200200a986 */ /* 0x0005e8000c101908 */
[----:B------:R2:W-:Y:S04]  /*18c0*/  @!P3 STG.E desc[UR8][R4.64+0x4], R35 ;  /* 0x000004230400b986 */ /* 0x0005e8000c101908 */
[----:B------:R2:W-:Y:S01]  /*18d0*/  @!P0 STG.E desc[UR8][R4.64+0x8], R54 ;  /* 0x0000083604008986 */ /* 0x0005e2000c101908 */
[----:B------:R-:W-:Y:S05]  /*18e0*/  @P1 EXIT ;  /* 0x000000000000194d */ /* 0x000fea0003800000 */
[----:B------:R-:W-:Y:S01]  /*18f0*/  STG.E desc[UR8][R4.64+0xc], R57 ;  /* 0x00000c3904007986 */ /* 0x000fe2000c101908 */
[----:B------:R-:W-:Y:S05]  /*1900*/  EXIT ;  /* 0x000000000000794d */ /* 0x000fea0003800000 */
.L_x_159:
        /* <DEDUP_REMOVED lines=15> */
.L_x_165:


//--------------------- .text._Z16compute_abs_diffPKfS0_Pfi --------------------------
	.section	.text._Z16compute_abs_diffPKfS0_Pfi,"ax",@progbits
	.align	128
        .global         _Z16compute_abs_diffPKfS0_Pfi
        .type           _Z16compute_abs_diffPKfS0_Pfi,@function
        .size           _Z16compute_abs_diffPKfS0_Pfi,(.L_x_166 - _Z16compute_abs_diffPKfS0_Pfi)
        .other          _Z16compute_abs_diffPKfS0_Pfi,@"STO_CUDA_ENTRY STV_DEFAULT"
_Z16compute_abs_diffPKfS0_Pfi:
.text._Z16compute_abs_diffPKfS0_Pfi:
[----:B------:R-:W-:Y:S01]  /*0000*/  LDC R1, c[0x0][0x37c] ;  /* 0x0000df00ff017b82 */ /* 0x000fe20000000800 */
[----:B------:R-:W0:Y:S07]  /*0010*/  S2R R0, SR_TID.X ;  /* 0x0000000000007919 */ /* 0x000e2e0000002100 */
[----:B------:R-:W0:Y:S01]  /*0020*/  S2UR UR4, SR_CTAID.X ;  /* 0x00000000000479c3 */ /* 0x000e220000002500 */
[----:B------:R-:W1:Y:S07]  /*0030*/  LDCU UR5, c[0x0][0x398] ;  /* 0x00007300ff0577ac */ /* 0x000e6e0008000800 */
[----:B------:R-:W0:Y:S02]  /*0040*/  LDC R9, c[0x0][0x360] ;  /* 0x0000d800ff097b82 */ /* 0x000e240000000800 */
[----:B0-----:R-:W-:-:S05]  /*0050*/  IMAD R9, R9, UR4, R0 ;  /* 0x0000000409097c24 */ /* 0x001fca000f8e0200 */
[----:B-1----:R-:W-:-:S13]  /*0060*/  ISETP.GE.AND P0, PT, R9, UR5, PT ;  /* 0x0000000509007c0c */ /* 0x002fda000bf06270 */
[----:B------:R-:W-:Y:S05]  /*0070*/  @P0 EXIT ;  /* 0x000000000000094d */ /* 0x000fea0003800000 */
[----:B------:R-:W0:Y:S01]  /*0080*/  LDC.64 R2, c[0x0][0x380] ;  /* 0x0000e000ff027b82 */ /* 0x000e220000000a00 */
[----:B------:R-:W1:Y:S07]  /*0090*/  LDCU.64 UR4, c[0x0][0x358] ;  /* 0x00006b00ff0477ac */ /* 0x000e6e0008000a00 */
[----:B------:R-:W2:Y:S08]  /*00a0*/  LDC.64 R4, c[0x0][0x388] ;  /* 0x0000e200ff047b82 */ /* 0x000eb00000000a00 */
[----:B------:R-:W3:Y:S01]  /*00b0*/  LDC.64 R6, c[0x0][0x390] ;  /* 0x0000e400ff067b82 */ /* 0x000ee20000000a00 */
[----:B0-----:R-:W-:-:S06]  /*00c0*/  IMAD.WIDE R2, R9, 0x4, R2 ;  /* 0x0000000409027825 */ /* 0x001fcc00078e0202 */
[----:B-1----:R-:W4:Y:S01]  /*00d0*/  LDG.E R2, desc[UR4][R2.64] ;  /* 0x0000000402027981 */ /* 0x002f22000c1e1900 */
[----:B--2---:R-:W-:-:S06]  /*00e0*/  IMAD.WIDE R4, R9, 0x4, R4 ;  /* 0x0000000409047825 */ /* 0x004fcc00078e0204 */
[----:B------:R-:W4:Y:S01]  /*00f0*/  LDG.E R5, desc[UR4][R4.64] ;  /* 0x0000000404057981 */ /* 0x000f22000c1e1900 */
[----:B---3--:R-:W-:-:S04]  /*0100*/  IMAD.WIDE R6, R9, 0x4, R6 ;  /* 0x0000000409067825 */ /* 0x008fc800078e0206 */
[----:B----4-:R-:W-:-:S04]  /*0110*/  FADD R0, R2, -R5 ;  /* 0x8000000502007221 */ /* 0x010fc80000000000 */
[----:B------:R-:W-:-:S05]  /*0120*/  FADD R9, |R0|, -RZ ;  /* 0x800000ff00097221 */ /* 0x000fca0000000200 */
[----:B------:R-:W-:Y:S01]  /*0130*/  STG.E desc[UR4][R6.64], R9 ;  /* 0x0000000906007986 */ /* 0x000fe2000c101904 */
[----:B------:R-:W-:Y:S05]  /*0140*/  EXIT ;  /* 0x000000000000794d */ /* 0x000fea0003800000 */
.L_x_160:
        /* <DEDUP_REMOVED lines=11> */
.L_x_166:


//--------------------- .nv.shared._ZN3cub18CUB_300001_SM_10006detail6reduce28DeviceReduceSingleTileKernelINS2_10policy_hubIfjN4cuda3__47maximumIvEEE10Policy1000EPfSB_iS8_ffNS5_3std3__410__identityEEEvT0_T1_T2_T3_T4_T6_ --------------------------
	.section	.nv.shared._ZN3cub18CUB_300001_SM_10006detail6reduce28DeviceReduceSingleTileKernelINS2_10policy_hubIfjN4cuda3__47maximumIvEEE10Policy1000EPfSB_iS8_ffNS5_3std3__410__identityEEEvT0_T1_T2_T3_T4_T6_,"aw",@nobits
	.sectionflags	@""
	.align	4
.nv.shared._ZN3cub18CUB_300001_SM_10006detail6reduce28DeviceReduceSingleTileKernelINS2_10policy_hubIfjN4cuda3__47maximumIvEEE10Policy1000EPfSB_iS8_ffNS5_3std3__410__identityEEEvT0_T1_T2_T3_T4_T6_:
	.zero		1068


//--------------------- .nv.shared.reserved.0     --------------------------
	.section	.nv.shared.reserved.0,"aw",@nobits
	.weak		__nv_reservedSMEM_offset_0_alias
	.size		__nv_reservedSMEM_offset_0_alias, 0, 64
	.other		__nv_reservedSMEM_offset_0_alias,@"STO_CUDA_RESERVED_SHARED STV_DEFAULT"
__nv_reservedSMEM_offset_0_alias:
	.zero		0
	.zero		64


//--------------------- .nv.global                --------------------------
	.section	.nv.global,"aw",@nobits
.nv.global:
	.type		_ZN34_INTERNAL_8b9b291d_4_k_cu_1517d0636thrust24THRUST_300001_SM_1000_NS12placeholders2_5E,@object
	.size		_ZN34_INTERNAL_8b9b291d_4_k_cu_1517d0636thrust24THRUST_300001_SM_1000_NS12placeholders2_5E,(_ZN34_INTERNAL_8b9b291d_4_k_cu_1517d0634cuda3std3__45__cpo6cbeginE - _ZN34_INTERNAL_8b9b291d_4_k_cu_1517d0636thrust24THRUST_300001_SM_1000_NS12placeholders2_5E)
_ZN34_INTERNAL_8b9b291d_4_k_cu_1517d0636thrust24THRUST_300001_SM_1000_NS12placeholders2_5E:
	.zero		1
	.type		_ZN34_INTERNAL_8b9b291d_4_k_cu_1517d0634cuda3std3__45__cpo6cbeginE,@object
	.size		_ZN34_INTERNAL_8b9b291d_4_k_cu_1517d0634cuda3std3__45__cpo6cbeginE,(_ZN34_INTERNAL_8b9b291d_4_k_cu_1517d0634cuda3std6ranges3__45__cpo6cbeginE - _ZN34_INTERNAL_8b9b291d_4_k_cu_1517d0634cuda3std3__45__cpo6cbeginE)
_ZN34_INTERNAL_8b9b291d_4_k_cu_1517d0634cuda3std3__45__cpo6cbeginE:
	.zero		1
	.type		_ZN34_INTERNAL_8b9b291d_4_k_cu_1517d0634cuda3std6ranges3__45__cpo6cbeginE,@object
	.size		_ZN34_INTERNAL_8b9b291d_4_k_cu_1517d0634cuda3std6ranges3__45__cpo6cbeginE,(_ZN34_INTERNAL_8b9b291d_4_k_cu_1517d0634cuda3std3__48in_placeE - _ZN34_INTERNAL_8b9b291d_4_k_cu_1517d0634cuda3std6ranges3__45__cpo6cbeginE)
_ZN34_INTERNAL_8b9b291d_4_k_cu_1517d0634cuda3std6ranges3__45__cpo6cbeginE:
	.zero		1
	.type		_ZN34_INTERNAL_8b9b291d_4_k_cu_1517d0634cuda3std3__48in_placeE,@object
	.size		_ZN34_INTERNAL_8b9b291d_4_k_cu_1517d0634cuda3std3__48in_placeE,(_ZN34_INTERNAL_8b9b291d_4_k_cu_1517d0634cuda3std6ranges3__45__cpo4sizeE - _ZN34_INTERNAL_8b9b291d_4_k_cu_1517d0634cuda3std3__48in_placeE)
_ZN34_INTERNAL_8b9b291d_4_k_cu_1517d0634cuda3std3__48in_placeE:
	.zero		1
	.type		_ZN34_INTERNAL_8b9b291d_4_k_cu_1517d0634cuda3std6ranges3__45__cpo4sizeE,@object
	.size		_ZN34_INTERNAL_8b9b291d_4_k_cu_1517d0634cuda3std6ranges3__45__cpo4sizeE,(_ZN34_INTERNAL_8b9b291d_4_k_cu_1517d0636thrust24THRUST_300001_SM_1000_NS12placeholders2_9E - _ZN34_INTERNAL_8b9b291d_4_k_cu_1517d0634cuda3std6ranges3__45__cpo4sizeE)
_ZN34_INTERNAL_8b9b291d_4_k_cu_1517d0634cuda3std6ranges3__45__cpo4sizeE:
	.zero		1
	.type		_ZN34_INTERNAL_8b9b291d_4_k_cu_1517d0636thrust24THRUST_300001_SM_1000_NS12placeholders2_9E,@object
	.size		_ZN34_INTERNAL_8b9b291d_4_k_cu_1517d0636thrust24THRUST_300001_SM_1000_NS12placeholders2_9E,(_ZN34_INTERNAL_8b9b291d_4_k_cu_1517d0634cuda3std3__45__cpo7crbeginE - _ZN34_INTERNAL_8b9b291d_4_k_cu_1517d0636thrust24THRUST_300001_SM_1000_NS12placeholders2_9E)
_ZN34_INTERNAL_8b9b291d_4_k_cu_1517d0636thrust24THRUST_300001_SM_1000_NS12placeholders2_9E:
	.zero		1
	.type		_ZN34_INTERNAL_8b9b291d_4_k_cu_1517d0634cuda3std3__45__cpo7crbeginE,@object
	.size		_ZN34_INTERNAL_8b9b291d_4_k_cu_1517d0634cuda3std3__45__cpo7crbeginE,(_ZN34_INTERNAL_8b9b291d_4_k_cu_1517d0634cuda3std6ranges3__45__cpo4nextE - _ZN34_INTERNAL_8b9b291d_4_k_cu_1517d0634cuda3std3__45__cpo7crbeginE)
_ZN34_INTERNAL_8b9b291d_4_k_cu_1517d0634cuda3std3__45__cpo7crbeginE:
	.zero		1
	.type		_ZN34_INTERNAL_8b9b291d_4_k_cu_1517d0634cuda3std6ranges3__45__cpo4nextE,@object
	.size		_ZN34_INTERNAL_8b9b291d_4_k_cu_1517d0634cuda3std6ranges3__45__cpo4nextE,(_ZN34_INTERNAL_8b9b291d_4_k_cu_1517d0634cuda3std6ranges3__45__cpo4swapE - _ZN34_INTERNAL_8b9b291d_4_k_cu_1517d0634cuda3std6ranges3__45__cpo4nextE)
_ZN34_INTERNAL_8b9b291d_4_k_cu_1517d0634cuda3std6ranges3__45__cpo4nextE:
	.zero		1
	.type		_ZN34_INTERNAL_8b9b291d_4_k_cu_1517d0634cuda3std6ranges3__45__cpo4swapE,@object
	.size		_ZN34_INTERNAL_8b9b291d_4_k_cu_1517d0634cuda3std6ranges3__45__cpo4swapE,(_ZN34_INTERNAL_8b9b291d_4_k_cu_1517d0636thrust24THRUST_300001_SM_1000_NS12placeholders2_1E - _ZN34_INTERNAL_8b9b291d_4_k_cu_1517d0634cuda3std6ranges3__45__cpo4swapE)
_ZN34_INTERNAL_8b9b291d_4_k_cu_1517d0634cuda3std6ranges3__45__cpo4swapE:
	.zero		1
	.type		_ZN34_INTERNAL_8b9b291d_4_k_cu_1517d0636thrust24THRUST_300001_SM_1000_NS12placeholders2_1E,@object
	.size		_ZN34_INTERNAL_8b9b291d_4_k_cu_1517d0636thrust24THRUST_300001_SM_1000_NS12placeholders2_1E,(_ZN34_INTERNAL_8b9b291d_4_k_cu_1517d0636thrust24THRUST_300001_SM_1000_NS12placeholders2_3E - _ZN34_INTERNAL_8b9b291d_4_k_cu_1517d0636thrust24THRUST_300001_SM_1000_NS12placeholders2_1E)
_ZN34_INTERNAL_8b9b291d_4_k_cu_1517d0636thrust24THRUST_300001_SM_1000_NS12placeholders2_1E:
	.zero		1
	.type		_ZN34_INTERNAL_8b9b291d_4_k_cu_1517d0636thrust24THRUST_300001_SM_1000_NS12placeholders2_3E,@object
	.size		_ZN34_INTERNAL_8b9b291d_4_k_cu_1517d0636thrust24THRUST_300001_SM_1000_NS12placeholders2_3E,(_ZN34_INTERNAL_8b9b291d_4_k_cu_1517d0634cuda3std3__45__cpo5beginE - _ZN34_INTERNAL_8b9b291d_4_k_cu_1517d0636thrust24THRUST_300001_SM_1000_NS12placeholders2_3E)
_ZN34_INTERNAL_8b9b291d_4_k_cu_1517d0636thrust24THRUST_300001_SM_1000_NS12placeholders2_3E:
	.zero		1
	.type		_ZN34_INTERNAL_8b9b291d_4_k_cu_1517d0634cuda3std3__45__cpo5beginE,@object
	.size		_ZN34_INTERNAL_8b9b291d_4_k_cu_1517d0634cuda3std3__45__cpo5beginE,(_ZN34_INTERNAL_8b9b291d_4_k_cu_1517d0634cuda3std6ranges3__45__cpo5beginE - _ZN34_INTERNAL_8b9b291d_4_k_cu_1517d0634cuda3std3__45__cpo5beginE)
_ZN34_INTERNAL_8b9b291d_4_k_cu_1517d0634cuda3std3__45__cpo5beginE:
	.zero		1
	.type		_ZN34_INTERNAL_8b9b291d_4_k_cu_1517d0634cuda3std6ranges3__45__cpo5beginE,@object
	.size		_ZN34_INTERNAL_8b9b291d_4_k_cu_1517d0634cuda3std6ranges3__45__cpo5beginE,(_ZN34_INTERNAL_8b9b291d_4_k_cu_1517d0634cuda3std3__436_GLOBAL__N__8b9b291d_4_k_cu_1517d0636ignoreE - _ZN34_INTERNAL_8b9b291d_4_k_cu_1517d0634cuda3std6ranges3__45__cpo5beginE)
_ZN34_INTERNAL_8b9b291d_4_k_cu_1517d0634cuda3std6ranges3__45__cpo5beginE:
	.zero		1
	.type		_ZN34_INTERNAL_8b9b291d_4_k_cu_1517d0634cuda3std3__436_GLOBAL__N__8b9b291d_4_k_cu_1517d0636ignoreE,@object
	.size		_ZN34_INTERNAL_8b9b291d_4_k_cu_1517d0634cuda3std3__436_GLOBAL__N__8b9b291d_4_k_cu_1517d0636ignoreE,(_ZN34_INTERNAL_8b9b291d_4_k_cu_1517d0634cuda3std6ranges3__45__cpo4dataE - _ZN34_INTERNAL_8b9b291d_4_k_cu_1517d0634cuda3std3__436_GLOBAL__N__8b9b291d_4_k_cu_1517d0636ignoreE)
_ZN34_INTERNAL_8b9b291d_4_k_cu_1517d0634cuda3std3__436_GLOBAL__N__8b9b291d_4_k_cu_1517d0636ignoreE:
	.zero		1
	.type		_ZN34_INTERNAL_8b9b291d_4_k_cu_1517d0634cuda3std6ranges3__45__cpo4dataE,@object
	.size		_ZN34_INTERNAL_8b9b291d_4_k_cu_1517d0634cuda3std6ranges3__45__cpo4dataE,(_ZN34_INTERNAL_8b9b291d_4_k_cu_1517d0636thrust24THRUST_300001_SM_1000_NS12placeholders2_7E - _ZN34_INTERNAL_8b9b291d_4_k_cu_1517d0634cuda3std6ranges3__45__cpo4dataE)
_ZN34_INTERNAL_8b9b291d_4_k_cu_1517d0634cuda3std6ranges3__45__cpo4dataE:
	.zero		1
	.type		_ZN34_INTERNAL_8b9b291d_4_k_cu_1517d0636thrust24THRUST_300001_SM_1000_NS12placeholders2_7E,@object
	.size		_ZN34_INTERNAL_8b9b291d_4_k_cu_1517d0636thrust24THRUST_300001_SM_1000_NS12placeholders2_7E,(_ZN34_INTERNAL_8b9b291d_4_k_cu_1517d0634cuda3std3__45__cpo6rbeginE - _ZN34_INTERNAL_8b9b291d_4_k_cu_1517d0636thrust24THRUST_300001_SM_1000_NS12placeholders2_7E)
_ZN34_INTERNAL_8b9b291d_4_k_cu_1517d0636thrust24THRUST_300001_SM_1000_NS12placeholders2_7E:
	.zero		1
	.type		_ZN34_INTERNAL_8b9b291d_4_k_cu_1517d0634cuda3std3__45__cpo6rbeginE,@object
	.size		_ZN34_INTERNAL_8b9b291d_4_k_cu_1517d0634cuda3std3__45__cpo6rbeginE,(_ZN34_INTERNAL_8b9b291d_4_k_cu_1517d0634cuda3std6ranges3__45__cpo7advanceE - _ZN34_INTERNAL_8b9b291d_4_k_cu_1517d0634cuda3std3__45__cpo6rbeginE)
_ZN34_INTERNAL_8b9b291d_4_k_cu_1517d0634cuda3std3__45__cpo6rbeginE:
	.zero		1
	.type		_ZN34_INTERNAL_8b9b291d_4_k_cu_1517d0634cuda3std6ranges3__45__cpo7advanceE,@object
	.size		_ZN34_INTERNAL_8b9b291d_4_k_cu_1517d0634cuda3std6ranges3__45__cpo7advanceE,(_ZN34_INTERNAL_8b9b291d_4_k_cu_1517d0634cuda3std3__47nulloptE - _ZN34_INTERNAL_8b9b291d_4_k_cu_1517d0634cuda3std6ranges3__45__cpo7advanceE)
_ZN34_INTERNAL_8b9b291d_4_k_cu_1517d0634cuda3std6ranges3__45__cpo7advanceE:
	.zero		1
	.type		_ZN34_INTERNAL_8b9b291d_4_k_cu_1517d0634cuda3std3__47nulloptE,@object
	.size		_ZN34_INTERNAL_8b9b291d_4_k_cu_1517d0634cuda3std3__47nulloptE,(_ZN34_INTERNAL_8b9b291d_4_k_cu_1517d0634cuda3std6ranges3__45__cpo8distanceE - _ZN34_INTERNAL_8b9b291d_4_k_cu_1517d0634cuda3std3__47nulloptE)
_ZN34_INTERNAL_8b9b291d_4_k_cu_1517d0634cuda3std3__47nulloptE:
	.zero		1
	.type		_ZN34_INTERNAL_8b9b291d_4_k_cu_1517d0634cuda3std6ranges3__45__cpo8distanceE,@object
	.size		_ZN34_INTERNAL_8b9b291d_4_k_cu_1517d0634cuda3std6ranges3__45__cpo8distanceE,(_ZN34_INTERNAL_8b9b291d_4_k_cu_1517d0636thrust24THRUST_300001_SM_1000_NS12placeholders2_6E - _ZN34_INTERNAL_8b9b291d_4_k_cu_1517d0634cuda3std6ranges3__45__cpo8distanceE)
_ZN34_INTERNAL_8b9b291d_4_k_cu_1517d0634cuda3std6ranges3__45__cpo8distanceE:
	.zero		1
	.type		_ZN34_INTERNAL_8b9b291d_4_k_cu_1517d0636thrust24THRUST_300001_SM_1000_NS12placeholders2_6E,@object
	.size		_ZN34_INTERNAL_8b9b291d_4_k_cu_1517d0636thrust24THRUST_300001_SM_1000_NS12placeholders2_6E,(_ZN34_INTERNAL_8b9b291d_4_k_cu_1517d0634cuda3std3__45__cpo4cendE - _ZN34_INTERNAL_8b9b291d_4_k_cu_1517d0636thrust24THRUST_300001_SM_1000_NS12placeholders2_6E)
_ZN34_INTERNAL_8b9b291d_4_k_cu_1517d0636thrust24THRUST_300001_SM_1000_NS12placeholders2_6E:
	.zero		1
	.type		_ZN34_INTERNAL_8b9b291d_4_k_cu_1517d0634cuda3std3__45__cpo4cendE,@object
	.size		_ZN34_INTERNAL_8b9b291d_4_k_cu_1517d0634cuda3std3__45__cpo4cendE,(_ZN34_INTERNAL_8b9b291d_4_k_cu_1517d0634cuda3std6ranges3__45__cpo4cendE - _ZN34_INTERNAL_8b9b291d_4_k_cu_1517d0634cuda3std3__45__cpo4cendE)
_ZN34_INTERNAL_8b9b291d_4_k_cu_1517d0634cuda3std3__45__cpo4cendE:
	.zero		1
	.type		_ZN34_INTERNAL_8b9b291d_4_k_cu_1517d0634cuda3std6ranges3__45__cpo4cendE,@object
	.size		_ZN34_INTERNAL_8b9b291d_4_k_cu_1517d0634cuda3std6ranges3__45__cpo4cendE,(_ZN34_INTERNAL_8b9b291d_4_k_cu_1517d0634cuda3std3__420unreachable_sentinelE - _ZN34_INTERNAL_8b9b291d_4_k_cu_1517d0634cuda3std6ranges3__45__cpo4cendE)
_ZN34_INTERNAL_8b9b291d_4_k_cu_1517d0634cuda3std6ranges3__45__cpo4cendE:
	.zero		1
	.type		_ZN34_INTERNAL_8b9b291d_4_k_cu_1517d0634cuda3std3__420unreachable_sentinelE,@object
	.size		_ZN34_INTERNAL_8b9b291d_4_k_cu_1517d0634cuda3std3__420unreachable_sentinelE,(_ZN34_INTERNAL_8b9b291d_4_k_cu_1517d0634cuda3std6ranges3__45__cpo5ssizeE - _ZN34_INTERNAL_8b9b291d_4_k_cu_1517d0634cuda3std3__420unreachable_sentinelE)
_ZN34_INTERNAL_8b9b291d_4_k_cu_1517d0634cuda3std3__420unreachable_sentinelE:
	.zero		1
	.type		_ZN34_INTERNAL_8b9b291d_4_k_cu_1517d0634cuda3std6ranges3__45__cpo5ssizeE,@object
	.size		_ZN34_INTERNAL_8b9b291d_4_k_cu_1517d0634cuda3std6ranges3__45__cpo5ssizeE,(_ZN34_INTERNAL_8b9b291d_4_k_cu_1517d0636thrust24THRUST_300001_SM_1000_NS12placeholders3_10E - _ZN34_INTERNAL_8b9b291d_4_k_cu_1517d0634cuda3std6ranges3__45__cpo5ssizeE)
_ZN34_INTERNAL_8b9b291d_4_k_cu_1517d0634cuda3std6ranges3__45__cpo5ssizeE:
	.zero		1
	.type		_ZN34_INTERNAL_8b9b291d_4_k_cu_1517d0636thrust24THRUST_300001_SM_1000_NS12placeholders3_10E,@object
	.size		_ZN34_INTERNAL_8b9b291d_4_k_cu_1517d0636thrust24THRUST_300001_SM_1000_NS12placeholders3_10E,(_ZN34_INTERNAL_8b9b291d_4_k_cu_1517d0634cuda3std3__45__cpo5crendE - _ZN34_INTERNAL_8b9b291d_4_k_cu_1517d0636thrust24THRUST_300001_SM_1000_NS12placeholders3_10E)
_ZN34_INTERNAL_8b9b291d_4_k_cu_1517d0636thrust24THRUST_300001_SM_1000_NS12placeholders3_10E:
	.zero		1
	.type		_ZN34_INTERNAL_8b9b291d_4_k_cu_1517d0634cuda3std3__45__cpo5crendE,@object
	.size		_ZN34_INTERNAL_8b9b291d_4_k_cu_1517d0634cuda3std3__45__cpo5crendE,(_ZN34_INTERNAL_8b9b291d_4_k_cu_1517d0634cuda3std6ranges3__45__cpo4prevE - _ZN34_INTERNAL_8b9b291d_4_k_cu_1517d0634cuda3std3__45__cpo5crendE)
_ZN34_INTERNAL_8b9b291d_4_k_cu_1517d0634cuda3std3__45__cpo5crendE:
	.zero		1
	.type		_ZN34_INTERNAL_8b9b291d_4_k_cu_1517d0634cuda3std6ranges3__45__cpo4prevE,@object
	.size		_ZN34_INTERNAL_8b9b291d_4_k_cu_1517d0634cuda3std6ranges3__45__cpo4prevE,(_ZN34_INTERNAL_8b9b291d_4_k_cu_1517d0634cuda3std6ranges3__45__cpo9iter_moveE - _ZN34_INTERNAL_8b9b291d_4_k_cu_1517d0634cuda3std6ranges3__45__cpo4prevE)
_ZN34_INTERNAL_8b9b291d_4_k_cu_1517d0634cuda3std6ranges3__45__cpo4prevE:
	.zero		1
	.type		_ZN34_INTERNAL_8b9b291d_4_k_cu_1517d0634cuda3std6ranges3__45__cpo9iter_moveE,@object
	.size		_ZN34_INTERNAL_8b9b291d_4_k_cu_1517d0634cuda3std6ranges3__45__cpo9iter_moveE,(_ZN34_INTERNAL_8b9b291d_4_k_cu_1517d0636thrust24THRUST_300001_SM_1000_NS12placeholders2_2E - _ZN34_INTERNAL_8b9b291d_4_k_cu_1517d0634cuda3std6ranges3__45__cpo9iter_moveE)
_ZN34_INTERNAL_8b9b291d_4_k_cu_1517d0634cuda3std6ranges3__45__cpo9iter_moveE:
	.zero		1
	.type		_ZN34_INTERNAL_8b9b291d_4_k_cu_1517d0636thrust24THRUST_300001_SM_1000_NS12placeholders2_2E,@object
	.size		_ZN34_INTERNAL_8b9b291d_4_k_cu_1517d0636thrust24THRUST_300001_SM_1000_NS12placeholders2_2E,(_ZN34_INTERNAL_8b9b291d_4_k_cu_1517d0636thrust24THRUST_300001_SM_1000_NS12placeholders2_4E - _ZN34_INTERNAL_8b9b291d_4_k_cu_1517d0636thrust24THRUST_300001_SM_1000_NS12placeholders2_2E)
_ZN34_INTERNAL_8b9b291d_4_k_cu_1517d0636thrust24THRUST_300001_SM_1000_NS12placeholders2_2E:
	.zero		1
	.type		_ZN34_INTERNAL_8b9b291d_4_k_cu_1517d0636thrust24THRUST_300001_SM_1000_NS12placeholders2_4E,@object
	.size		_ZN34_INTERNAL_8b9b291d_4_k_cu_1517d0636thrust24THRUST_300001_SM_1000_NS12placeholders2_4E,(_ZN34_INTERNAL_8b9b291d_4_k_cu_1517d0634cuda3std3__45__cpo3endE - _ZN34_INTERNAL_8b9b291d_4_k_cu_1517d0636thrust24THRUST_300001_SM_1000_NS12placeholders2_4E)
_ZN34_INTERNAL_8b9b291d_4_k_cu_1517d0636thrust24THRUST_300001_SM_1000_NS12placeholders2_4E:
	.zero		1
	.type		_ZN34_INTERNAL_8b9b291d_4_k_cu_1517d0634cuda3std3__45__cpo3endE,@object
	.size		_ZN34_INTERNAL_8b9b291d_4_k_cu_1517d0634cuda3std3__45__cpo3endE,(_ZN34_INTERNAL_8b9b291d_4_k_cu_1517d0634cuda3std6ranges3__45__cpo3endE - _ZN34_INTERNAL_8b9b291d_4_k_cu_1517d0634cuda3std3__45__cpo3endE)
_ZN34_INTERNAL_8b9b291d_4_k_cu_1517d0634cuda3std3__45__cpo3endE:
	.zero		1
	.type		_ZN34_INTERNAL_8b9b291d_4_k_cu_1517d0634cuda3std6ranges3__45__cpo3endE,@object
	.size		_ZN34_INTERNAL_8b9b291d_4_k_cu_1517d0634cuda3std6ranges3__45__cpo3endE,(_ZN34_INTERNAL_8b9b291d_4_k_cu_1517d0634cuda3std3__419piecewise_constructE - _ZN34_INTERNAL_8b9b291d_4_k_cu_1517d0634cuda3std6ranges3__45__cpo3endE)
_ZN34_INTERNAL_8b9b291d_4_k_cu_1517d0634cuda3std6ranges3__45__cpo3endE:
	.zero		1
	.type		_ZN34_INTERNAL_8b9b291d_4_k_cu_1517d0634cuda3std3__419piecewise_constructE,@object
	.size		_ZN34_INTERNAL_8b9b291d_4_k_cu_1517d0634cuda3std3__419piecewise_constructE,(_ZN34_INTERNAL_8b9b291d_4_k_cu_1517d0634cuda3std6ranges3__45__cpo5cdataE - _ZN34_INTERNAL_8b9b291d_4_k_cu_1517d0634cuda3std3__419piecewise_constructE)
_ZN34_INTERNAL_8b9b291d_4_k_cu_1517d0634cuda3std3__419piecewise_constructE:
	.zero		1
	.type		_ZN34_INTERNAL_8b9b291d_4_k_cu_1517d0634cuda3std6ranges3__45__cpo5cdataE,@object
	.size		_ZN34_INTERNAL_8b9b291d_4_k_cu_1517d0634cuda3std6ranges3__45__cpo5cdataE,(_ZN34_INTERNAL_8b9b291d_4_k_cu_1517d0636thrust24THRUST_300001_SM_1000_NS12placeholders2_8E - _ZN34_INTERNAL_8b9b291d_4_k_cu_1517d0634cuda3std6ranges3__45__cpo5cdataE)
_ZN34_INTERNAL_8b9b291d_4_k_cu_1517d0634cuda3std6ranges3__45__cpo5cdataE:
	.zero		1
	.type		_ZN34_INTERNAL_8b9b291d_4_k_cu_1517d0636thrust24THRUST_300001_SM_1000_NS12placeholders2_8E,@object
	.size		_ZN34_INTERNAL_8b9b291d_4_k_cu_1517d0636thrust24THRUST_300001_SM_1000_NS12placeholders2_8E,(_ZN34_INTERNAL_8b9b291d_4_k_cu_1517d0634cuda3std3__45__cpo4rendE - _ZN34_INTERNAL_8b9b291d_4_k_cu_1517d0636thrust24THRUST_300001_SM_1000_NS12placeholders2_8E)
_ZN34_INTERNAL_8b9b291d_4_k_cu_1517d0636thrust24THRUST_300001_SM_1000_NS12placeholders2_8E:
	.zero		1
	.type		_ZN34_INTERNAL_8b9b291d_4_k_cu_1517d0634cuda3std3__45__cpo4rendE,@object
	.size		_ZN34_INTERNAL_8b9b291d_4_k_cu_1517d0634cuda3std3__45__cpo4rendE,(_ZN34_INTERNAL_8b9b291d_4_k_cu_1517d0634cuda3std6ranges3__45__cpo9iter_swapE - _ZN34_INTERNAL_8b9b291d_4_k_cu_1517d0634cuda3std3__45__cpo4rendE)
_ZN34_INTERNAL_8b9b291d_4_k_cu_1517d0634cuda3std3__45__cpo4rendE:
	.zero		1
	.type		_ZN34_INTERNAL_8b9b291d_4_k_cu_1517d0634cuda3std6ranges3__45__cpo9iter_swapE,@object
	.size		_ZN34_INTERNAL_8b9b291d_4_k_cu_1517d0634cuda3std6ranges3__45__cpo9iter_swapE,(_ZN34_INTERNAL_8b9b291d_4_k_cu_1517d0634cuda3std3__48unexpectE - _ZN34_INTERNAL_8b9b291d_4_k_cu_1517d0634cuda3std6ranges3__45__cpo9iter_swapE)
_ZN34_INTERNAL_8b9b291d_4_k_cu_1517d0634cuda3std6ranges3__45__cpo9iter_swapE:
	.zero		1
	.type		_ZN34_INTERNAL_8b9b291d_4_k_cu_1517d0634cuda3std3__48unexpectE,@object
	.size		_ZN34_INTERNAL_8b9b291d_4_k_cu_1517d0634cuda3std3__48unexpectE,(_ZN34_INTERNAL_8b9b291d_4_k_cu_1517d0636thrust24THRUST_300001_SM_1000_NS6system6detail10sequential3seqE - _ZN34_INTERNAL_8b9b291d_4_k_cu_1517d0634cuda3std3__48unexpectE)
_ZN34_INTERNAL_8b9b291d_4_k_cu_1517d0634cuda3std3__48unexpectE:
	.zero		1
	.type		_ZN34_INTERNAL_8b9b291d_4_k_cu_1517d0636thrust24THRUST_300001_SM_1000_NS6system6detail10sequential3seqE,@object
	.size		_ZN34_INTERNAL_8b9b291d_4_k_cu_1517d0636thrust24THRUST_300001_SM_1000_NS6system6detail10sequential3seqE,(.L_29 - _ZN34_INTERNAL_8b9b291d_4_k_cu_1517d0636thrust24THRUST_300001_SM_1000_NS6system6detail10sequential3seqE)
_ZN34_INTERNAL_8b9b291d_4_k_cu_1517d0636thrust24THRUST_300001_SM_1000_NS6system6detail10sequential3seqE:
	.zero		1
.L_29:


//--------------------- .nv.shared._ZN3cub18CUB_300001_SM_10006detail6reduce18DeviceReduceKernelINS2_10policy_hubIfjN4cuda3__47maximumIvEEE10Policy1000EPfjS8_fNS5_3std3__410__identityEEEvT0_PT3_T1_NS0_13GridEvenShareISI_EET2_T4_ --------------------------
	.section	.nv.shared._ZN3cub18CUB_300001_SM_10006detail6reduce18DeviceReduceKernelINS2_10policy_hubIfjN4cuda3__47maximumIvEEE10Policy1000EPfjS8_fNS5_3std3__410__identityEEEvT0_PT3_T1_NS0_13GridEvenShareISI_EET2_T4_,"aw",@nobits
	.sectionflags	@""
	.align	4
.nv.shared._ZN3cub18CUB_300001_SM_10006detail6reduce18DeviceReduceKernelINS2_10policy_hubIfjN4cuda3__47maximumIvEEE10Policy1000EPfjS8_fNS5_3std3__410__identityEEEvT0_PT3_T1_NS0_13GridEvenShareISI_EET2_T4_:
	.zero		1068


//--------------------- .nv.shared._ZN3cub18CUB_300001_SM_10006detail6reduce28DeviceReduceSingleTileKernelINS2_10policy_hubIfjN4cuda3__47maximumIvEEE10Policy1000EPfSB_jS8_ffNS5_3std3__410__identityEEEvT0_T1_T2_T3_T4_T6_ --------------------------
	.section	.nv.shared._ZN3cub18CUB_300001_SM_10006detail6reduce28DeviceReduceSingleTileKernelINS2_10policy_hubIfjN4cuda3__47maximumIvEEE10Policy1000EPfSB_jS8_ffNS5_3std3__410__identityEEEvT0_T1_T2_T3_T4_T6_,"aw",@nobits
	.sectionflags	@""
	.align	4
.nv.shared._ZN3cub18CUB_300001_SM_10006detail6reduce28DeviceReduceSingleTileKernelINS2_10policy_hubIfjN4cuda3__47maximumIvEEE10Policy1000EPfSB_jS8_ffNS5_3std3__410__identityEEEvT0_T1_T2_T3_T4_T6_:
	.zero		1068


//--------------------- .nv.shared._Z15matrix_multiplyILi64ELi64ELi8ELi4ELi4EEvPKfS1_Pfiii --------------------------
	.section	.nv.shared._Z15matrix_multiplyILi64ELi64ELi8ELi4ELi4EEvPKfS1_Pfiii,"aw",@nobits
	.sectionflags	@""
	.align	4
.nv.shared._Z15matrix_multiplyILi64ELi64ELi8ELi4ELi4EEvPKfS1_Pfiii:
	.zero		5120


//--------------------- .nv.constant0._ZN3cub18CUB_300001_SM_10006detail6reduce28DeviceReduceSingleTileKernelINS2_10policy_hubIfjN4cuda3__47maximumIvEEE10Policy1000EPfSB_iS8_ffNS5_3std3__410__identityEEEvT0_T1_T2_T3_T4_T6_ --------------------------
	.section	.nv.constant0._ZN3cub18CUB_300001_SM_10006detail6reduce28DeviceReduceSingleTileKernelINS2_10policy_hubIfjN4cuda3__47maximumIvEEE10Policy1000EPfSB_iS8_ffNS5_3std3__410__identityEEEvT0_T1_T2_T3_T4_T6_,"a",@progbits
	.sectionflags	@""
	.align	4
.nv.constant0._ZN3cub18CUB_300001_SM_10006detail6reduce28DeviceReduceSingleTileKernelINS2_10policy_hubIfjN4cuda3__47maximumIvEEE10Policy1000EPfSB_iS8_ffNS5_3std3__410__identityEEEvT0_T1_T2_T3_T4_T6_:
	.zero		925


//--------------------- .nv.constant0._ZN3cub18CUB_300001_SM_10006detail6reduce18DeviceReduceKernelINS2_10policy_hubIfjN4cuda3__47maximumIvEEE10Policy1000EPfjS8_fNS5_3std3__410__identityEEEvT0_PT3_T1_NS0_13GridEvenShareISI_EET2_T4_ --------------------------
	.section	.nv.constant0._ZN3cub18CUB_300001_SM_10006detail6reduce18DeviceReduceKernelINS2_10policy_hubIfjN4cuda3__47maximumIvEEE10Policy1000EPfjS8_fNS5_3std3__410__identityEEEvT0_PT3_T1_NS0_13GridEvenShareISI_EET2_T4_,"a",@progbits
	.sectionflags	@""
	.align	4
.nv.constant0._ZN3cub18CUB_300001_SM_10006detail6reduce18DeviceReduceKernelINS2_10policy_hubIfjN4cuda3__47maximumIvEEE10Policy1000EPfjS8_fNS5_3std3__410__identityEEEvT0_PT3_T1_NS0_13GridEvenShareISI_EET2_T4_:
	.zero		958


//--------------------- .nv.constant0._ZN3cub18CUB_300001_SM_10006detail6reduce28DeviceReduceSingleTileKernelINS2_10policy_hubIfjN4cuda3__47maximumIvEEE10Policy1000EPfSB_jS8_ffNS5_3std3__410__identityEEEvT0_T1_T2_T3_T4_T6_ --------------------------
	.section	.nv.constant0._ZN3cub18CUB_300001_SM_10006detail6reduce28DeviceReduceSingleTileKernelINS2_10policy_hubIfjN4cuda3__47maximumIvEEE10Policy1000EPfSB_jS8_ffNS5_3std3__410__identityEEEvT0_T1_T2_T3_T4_T6_,"a",@progbits
	.sectionflags	@""
	.align	4
.nv.constant0._ZN3cub18CUB_300001_SM_10006detail6reduce28DeviceReduceSingleTileKernelINS2_10policy_hubIfjN4cuda3__47maximumIvEEE10Policy1000EPfSB_jS8_ffNS5_3std3__410__identityEEEvT0_T1_T2_T3_T4_T6_:
	.zero		925


//--------------------- .nv.constant0._ZN3cub18CUB_300001_SM_10006detail11EmptyKernelIvEEvv --------------------------
	.section	.nv.constant0._ZN3cub18CUB_300001_SM_10006detail11EmptyKernelIvEEvv,"a",@progbits
	.sectionflags	@""
	.align	4
.nv.constant0._ZN3cub18CUB_300001_SM_10006detail11EmptyKernelIvEEvv:
	.zero		896


//--------------------- .nv.constant0._Z15matrix_multiplyILi64ELi64ELi8ELi4ELi4EEvPKfS1_Pfiii --------------------------
	.section	.nv.constant0._Z15matrix_multiplyILi64ELi64ELi8ELi4ELi4EEvPKfS1_Pfiii,"a",@progbits
	.sectionflags	@""
	.align	4
.nv.constant0._Z15matrix_multiplyILi64ELi64ELi8ELi4ELi4EEvPKfS1_Pfiii:
	.zero		932


//--------------------- .nv.constant0._Z16compute_abs_diffPKfS0_Pfi --------------------------
	.section	.nv.constant0._Z16compute_abs_diffPKfS0_Pfi,"a",@progbits
	.sectionflags	@""
	.align	4
.nv.constant0._Z16compute_abs_diffPKfS0_Pfi:
	.zero		924


//--------------------- SYMBOLS --------------------------

	.type		.nv.reservedSmem.offset0,@object
	.size		.nv.reservedSmem.offset0,0x4
	.type		.nv.reservedSmem.cap,@object
	.size		.nv.reservedSmem.cap,0x4
